def matmul_kernel(
    a_ptr,
    b_ptr,
    c_ptr,
    M,
    N,
    K,
    stride_am,
    stride_ak,
    stride_bk,
    stride_bn,
    stride_cm,
    stride_cn,
    BLOCK_M: tl.constexpr,
    BLOCK_N: tl.constexpr,
    BLOCK_K: tl.constexpr,
    GROUP_M: tl.constexpr,
):
    pid = tl.program_id(axis=0)
    num_pid_m = tl.cdiv(M, BLOCK_M)
    num_pid_n = tl.cdiv(N, BLOCK_N)
    num_pid_in_group = GROUP_M * num_pid_n
    group_id = pid // num_pid_in_group
    first_pid_m = group_id * GROUP_M
    group_size_m = min(num_pid_m - first_pid_m, GROUP_M)
    pid_m = first_pid_m + ((pid % num_pid_in_group) % group_size_m)
    pid_n = (pid % num_pid_in_group) // group_size_m

    offs_am = (pid_m * BLOCK_M + tl.arange(0, BLOCK_M)) % M
    offs_bn = (pid_n * BLOCK_N + tl.arange(0, BLOCK_N)) % N
    offs_k = tl.arange(0, BLOCK_K)
    a_ptrs = a_ptr + offs_am[:, None] * stride_am + offs_k[None, :] * stride_ak
    b_ptrs = b_ptr + offs_k[:, None] * stride_bk + offs_bn[None, :] * stride_bn

    acc = tl.zeros((BLOCK_M, BLOCK_N), dtype=tl.float32)
    for kk in range(0, tl.cdiv(K, BLOCK_K)):
        a = tl.load(a_ptrs, mask=offs_k[None, :] < K - kk * BLOCK_K, other=0.0)
        b = tl.load(b_ptrs, mask=offs_k[:, None] < K - kk * BLOCK_K, other=0.0)
        acc = tl.dot(a, b, acc)
        a_ptrs += BLOCK_K * stride_ak
        b_ptrs += BLOCK_K * stride_bk

    c = acc.to(c_ptr.dtype.element_ty)
    offs_cm = pid_m * BLOCK_M + tl.arange(0, BLOCK_M)
    offs_cn = pid_n * BLOCK_N + tl.arange(0, BLOCK_N)
    c_ptrs = c_ptr + offs_cm[:, None] * stride_cm + offs_cn[None, :] * stride_cn
    mask = (offs_cm[:, None] < M) & (offs_cn[None, :] < N)
    tl.store(c_ptrs, c, mask=mask)

# config = {"BLOCK_K": 64, "BLOCK_M": 32, "BLOCK_N": 512, "GROUP_M": 8, "arch": "sm_100", "dtype": "fp8e4m3", "num_ctas": 1, "num_stages": 2, "num_warps": 4}
# arch = sm_100


// ===== COMPILED SASS (sm_100a) =====

	.target	sm_100a

	.elftype	@"ET_EXEC"


//--------------------- .note.nv.tkinfo           --------------------------
	.section	.note.nv.tkinfo,"",@"SHT_NOTE"
	.sectionflags	@"SHF_NOTE_NV_TKINFO"
	.tkinfo
        /*0018*/ 	.word	0x00000081
        /*0030*/ 	.string	""
        /*0030*/ 	.string	"ptxas-blackwell"
        /*0030*/ 	.string	"Cuda compilation tools, release 12.9, V12.9.86"
        /*0030*/ 	.string	"Build cuda_12.9.r12.9/compiler.36037853_0"
        /*0030*/ 	.string	"-v  -suppress-debug-info  -lineinfo  -arch sm_100a "



//--------------------- .note.nv.cuver            --------------------------
	.section	.note.nv.cuver,"",@"SHT_NOTE"
	.sectionflags	@"SHF_NOTE_NV_CUVER"
        /*0018*/ 	.short	0x0001
        /*001a*/ 	.short	0x0064
        /*001c*/ 	.short	0x0001
        /*001e*/ 	.short	0x0000
        /*0020*/ 	.short	0x0001
        /*0022*/ 	.short	0x0000


//--------------------- .nv.info                  --------------------------
	.section	.nv.info,"",@"SHT_CUDA_INFO"
	.align	4


	//----- nvinfo : EIATTR_REGCOUNT
	.align		4
        /*0000*/ 	.byte	0x04, 0x2f
        /*0002*/ 	.short	(.L_1 - .L_0)
	.align		4
.L_0:
        /*0004*/ 	.word	index@(matmul_kernel)
        /*0008*/ 	.word	0x00000020


	//----- nvinfo : EIATTR_FRAME_SIZE
	.align		4
.L_1:
        /*000c*/ 	.byte	0x04, 0x11
        /*000e*/ 	.short	(.L_3 - .L_2)
	.align		4
.L_2:
        /*0010*/ 	.word	index@(matmul_kernel)
        /*0014*/ 	.word	0x00001a58


	//----- nvinfo : EIATTR_MIN_STACK_SIZE
	.align		4
.L_3:
        /*0018*/ 	.byte	0x04, 0x12
        /*001a*/ 	.short	(.L_5 - .L_4)
	.align		4
.L_4:
        /*001c*/ 	.word	index@(matmul_kernel)
        /*0020*/ 	.word	0x00001a58
.L_5:


//--------------------- .nv.info.matmul_kernel    --------------------------
	.section	.nv.info.matmul_kernel,"",@"SHT_CUDA_INFO"
	.sectionflags	@""
	.align	4


	//----- nvinfo : EIATTR_CUDA_API_VERSION
	.align		4
        /*0000*/ 	.byte	0x04, 0x37
        /*0002*/ 	.short	(.L_7 - .L_6)
.L_6:
        /*0004*/ 	.word	0x00000081


	//----- nvinfo : EIATTR_KPARAM_INFO
	.align		4
.L_7:
        /*0008*/ 	.byte	0x04, 0x17
        /*000a*/ 	.short	(.L_9 - .L_8)
.L_8:
        /*000c*/ 	.word	0x00000000
        /*0010*/ 	.short	0x000d
        /*0012*/ 	.short	0x0048
        /*0014*/ 	.byte	0x00, 0xf4, 0x21, 0x00


	//----- nvinfo : EIATTR_KPARAM_INFO
	.align		4
.L_9:
        /*0018*/ 	.byte	0x04, 0x17
        /*001a*/ 	.short	(.L_11 - .L_10)
.L_10:
        /*001c*/ 	.word	0x00000000
        /*0020*/ 	.short	0x000c
        /*0022*/ 	.short	0x0040
        /*0024*/ 	.byte	0x00, 0xf4, 0x21, 0x00


	//----- nvinfo : EIATTR_KPARAM_INFO
	.align		4
.L_11:
        /*0028*/ 	.byte	0x04, 0x17
        /*002a*/ 	.short	(.L_13 - .L_12)
.L_12:
        /*002c*/ 	.word	0x00000000
        /*0030*/ 	.short	0x000b
        /*0032*/ 	.short	0x0038
        /*0034*/ 	.byte	0x00, 0xf0, 0x11, 0x00


	//----- nvinfo : EIATTR_KPARAM_INFO
	.align		4
.L_13:
        /*0038*/ 	.byte	0x04, 0x17
        /*003a*/ 	.short	(.L_15 - .L_14)
.L_14:
        /*003c*/ 	.word	0x00000000
        /*0040*/ 	.short	0x000a
        /*0042*/ 	.short	0x0034
        /*0044*/ 	.byte	0x00, 0xf0, 0x11, 0x00


	//----- nvinfo : EIATTR_KPARAM_INFO
	.align		4
.L_15:
        /*0048*/ 	.byte	0x04, 0x17
        /*004a*/ 	.short	(.L_17 - .L_16)
.L_16:
        /*004c*/ 	.word	0x00000000
        /*0050*/ 	.short	0x0009
        /*0052*/ 	.short	0x0030
        /*0054*/ 	.byte	0x00, 0xf0, 0x11, 0x00


	//----- nvinfo : EIATTR_KPARAM_INFO
	.align		4
.L_17:
        /*0058*/ 	.byte	0x04, 0x17
        /*005a*/ 	.short	(.L_19 - .L_18)
.L_18:
        /*005c*/ 	.word	0x00000000
        /*0060*/ 	.short	0x0008
        /*0062*/ 	.short	0x002c
        /*0064*/ 	.byte	0x00, 0xf0, 0x11, 0x00


	//----- nvinfo : EIATTR_KPARAM_INFO
	.align		4
.L_19:
        /*0068*/ 	.byte	0x04, 0x17
        /*006a*/ 	.short	(.L_21 - .L_20)
.L_20:
        /*006c*/ 	.word	0x00000000
        /*0070*/ 	.short	0x0007
        /*0072*/ 	.short	0x0028
        /*0074*/ 	.byte	0x00, 0xf0, 0x11, 0x00


	//----- nvinfo : EIATTR_KPARAM_INFO
	.align		4
.L_21:
        /*0078*/ 	.byte	0x04, 0x17
        /*007a*/ 	.short	(.L_23 - .L_22)
.L_22:
        /*007c*/ 	.word	0x00000000
        /*0080*/ 	.short	0x0006
        /*0082*/ 	.short	0x0024
        /*0084*/ 	.byte	0x00, 0xf0, 0x11, 0x00


	//----- nvinfo : EIATTR_KPARAM_INFO
	.align		4
.L_23:
        /*0088*/ 	.byte	0x04, 0x17
        /*008a*/ 	.short	(.L_25 - .L_24)
.L_24:
        /*008c*/ 	.word	0x00000000
        /*0090*/ 	.short	0x0005
        /*0092*/ 	.short	0x0020
        /*0094*/ 	.byte	0x00, 0xf0, 0x11, 0x00


	//----- nvinfo : EIATTR_KPARAM_INFO
	.align		4
.L_25:
        /*0098*/ 	.byte	0x04, 0x17
        /*009a*/ 	.short	(.L_27 - .L_26)
.L_26:
        /*009c*/ 	.word	0x00000000
        /*00a0*/ 	.short	0x0004
        /*00a2*/ 	.short	0x001c
        /*00a4*/ 	.byte	0x00, 0xf0, 0x11, 0x00


	//----- nvinfo : EIATTR_KPARAM_INFO
	.align		4
.L_27:
        /*00a8*/ 	.byte	0x04, 0x17
        /*00aa*/ 	.short	(.L_29 - .L_28)
.L_28:
        /*00ac*/ 	.word	0x00000000
        /*00b0*/ 	.short	0x0003
        /*00b2*/ 	.short	0x0018
        /*00b4*/ 	.byte	0x00, 0xf0, 0x11, 0x00


	//----- nvinfo : EIATTR_KPARAM_INFO
	.align		4
.L_29:
        /*00b8*/ 	.byte	0x04, 0x17
        /*00ba*/ 	.short	(.L_31 - .L_30)
.L_30:
        /*00bc*/ 	.word	0x00000000
        /*00c0*/ 	.short	0x0002
        /*00c2*/ 	.short	0x0010
        /*00c4*/ 	.byte	0x00, 0xf4, 0x21, 0x00


	//----- nvinfo : EIATTR_KPARAM_INFO
	.align		4
.L_31:
        /*00c8*/ 	.byte	0x04, 0x17
        /*00ca*/ 	.short	(.L_33 - .L_32)
.L_32:
        /*00cc*/ 	.word	0x00000000
        /*00d0*/ 	.short	0x0001
        /*00d2*/ 	.short	0x0008
        /*00d4*/ 	.byte	0x00, 0xf4, 0x21, 0x00


	//----- nvinfo : EIATTR_KPARAM_INFO
	.align		4
.L_33:
        /*00d8*/ 	.byte	0x04, 0x17
        /*00da*/ 	.short	(.L_35 - .L_34)
.L_34:
        /*00dc*/ 	.word	0x00000000
        /*00e0*/ 	.short	0x0000
        /*00e2*/ 	.short	0x0000
        /*00e4*/ 	.byte	0x00, 0xf4, 0x21, 0x00


	//----- nvinfo : EIATTR_SPARSE_MMA_MASK
	.align		4
.L_35:
        /*00e8*/ 	.byte	0x03, 0x50
        /*00ea*/ 	.short	0x0000


	//----- nvinfo : EIATTR_MAXREG_COUNT
	.align		4
        /*00ec*/ 	.byte	0x03, 0x1b
        /*00ee*/ 	.short	0x00ff


	//----- nvinfo : EIATTR_NUM_BARRIERS
	.align		4
        /*00f0*/ 	.byte	0x02, 0x4c
        /*00f2*/ 	.byte	0x01
	.zero		1


	//----- nvinfo : EIATTR_ANNOTATIONS
	.align		4
        /*00f4*/ 	.byte	0x04, 0x55
        /*00f6*/ 	.short	(.L_37 - .L_36)


	//   ....[0]....
.L_36:
        /*00f8*/ 	.word	0x00000001
        /*00fc*/ 	.byte	0x40, 0x00, 0x00, 0x00, 0x01, 0x00, 0x00, 0x00, 0x60, 0x00, 0x00, 0x00, 0x01, 0x00, 0x00, 0x00
        /* <DEDUP_REMOVED lines=3650> */
        /*e52c*/ 	.byte	0x60, 0xd9, 0x03, 0x00


	//----- nvinfo : EIATTR_VRC_CTA_INIT_COUNT
	.align		4
.L_37:
        /*e530*/ 	.byte	0x02, 0x4a
	.zero		1
	.zero		1


	//----- nvinfo : EIATTR_EXIT_INSTR_OFFSETS
	.align		4
        /*e534*/ 	.byte	0x04, 0x1c
        /*e536*/ 	.short	(.L_39 - .L_38)


	//   ....[0]....
.L_38:
        /*e538*/ 	.word	0x0003dcf0


	//   ....[1]....
        /*e53c*/ 	.word	0x0003dd10


	//----- nvinfo : EIATTR_REQNTID
	.align		4
.L_39:
        /*e540*/ 	.byte	0x04, 0x10
        /*e542*/ 	.short	(.L_41 - .L_40)
.L_40:
        /*e544*/ 	.word	0x00000080
        /*e548*/ 	.word	0x00000001
        /*e54c*/ 	.word	0x00000001


	//----- nvinfo : EIATTR_CBANK_PARAM_SIZE
	.align		4
.L_41:
        /*e550*/ 	.byte	0x03, 0x19
        /*e552*/ 	.short	0x0050


	//----- nvinfo : EIATTR_PARAM_CBANK
	.align		4
        /*e554*/ 	.byte	0x04, 0x0a
        /*e556*/ 	.short	(.L_43 - .L_42)
	.align		4
.L_42:
        /*e558*/ 	.word	index@(.nv.constant0.matmul_kernel)
        /*e55c*/ 	.short	0x0380
        /*e55e*/ 	.short	0x0050


	//----- nvinfo : EIATTR_SW_WAR
	.align		4
.L_43:
        /*e560*/ 	.byte	0x04, 0x36
        /*e562*/ 	.short	(.L_45 - .L_44)
.L_44:
        /*e564*/ 	.word	0x00000008
.L_45:


//--------------------- .nv.compat                --------------------------
	.section	.nv.compat,"",@"SHT_CUDA_COMPAT_INFO"
	.align	4
        /*0000*/ 	.byte	0x02, 0x02, 0x02, 0x00, 0x02, 0x05, 0x05, 0x00, 0x02, 0x03, 0x00, 0x00, 0x02, 0x06, 0x01, 0x00


//--------------------- .nv.callgraph             --------------------------
	.section	.nv.callgraph,"",@"SHT_CUDA_CALLGRAPH"
	.align	4
	.sectionentsize	8
	.align		4
        /*0000*/ 	.word	0x00000000
	.align		4
        /*0004*/ 	.word	0xffffffff
	.align		4
        /*0008*/ 	.word	0x00000000
	.align		4
        /*000c*/ 	.word	0xfffffffe
	.align		4
        /*0010*/ 	.word	0x00000000
	.align		4
        /*0014*/ 	.word	0xfffffffd
	.align		4
        /*0018*/ 	.word	0x00000000
	.align		4
        /*001c*/ 	.word	0xfffffffc


//--------------------- .text.matmul_kernel       --------------------------
	.section	.text.matmul_kernel,"ax",@progbits
	.align	128
        .global         matmul_kernel
        .type           matmul_kernel,@function
        .size           matmul_kernel,(.L_x_3 - matmul_kernel)
        .other          matmul_kernel,@"STO_CUDA_ENTRY STV_DEFAULT"
matmul_kernel:
.text.matmul_kernel:
[----:B------:R-:W0:Y:S08]  /*0000*/  LDC R1, c[0x0][0x37c] ;  /* 0x0000df00ff017b82 */ /* 0x000e300000000800 */
[----:B------:R-:W1:Y:S01]  /*0010*/  LDC.64 R2, c[0x0][0x398] ;  /* 0x0000e600ff027b82 */ /* 0x000e620000000a00 */
[----:B0-----:R-:W-:Y:S01]  /*0020*/  VIADD R1, R1, 0xffffe5a8 ;  /* 0xffffe5a801017836 */ /* 0x001fe20000000000 */
[----:B------:R-:W0:Y:S04]  /*0030*/  LDCU UR4, c[0x0][0x3a0] ;  /* 0x00007400ff0477ac */ /* 0x000e280008000800 */
[----:B------:R2:W-:Y:S01]  /*0040*/  STL [R1+0x1c0], RZ ;  /* 0x0001c0ff01007387 */ /* 0x0005e20000100800 */
[----:B------:R-:W3:Y:S03]  /*0050*/  LDCU.64 UR8, c[0x0][0x358] ;  /* 0x00006b00ff0877ac */ /* 0x000ee60008000a00 */
[----:B------:R2:W-:Y:S04]  /*0060*/  STL [R1+0x1c4], RZ ;  /* 0x0001c4ff01007387 */ /* 0x0005e80000100800 */
[----:B------:R2:W-:Y:S01]  /*0070*/  STL [R1+0x1c8], RZ ;  /* 0x0001c8ff01007387 */ /* 0x0005e20000100800 */
[----:B0-----:R-:W-:Y:S01]  /*0080*/  UIADD3 UR4, UPT, UPT, UR4, 0x3f, URZ ;  /* 0x0000003f04047890 */ /* 0x001fe2000fffe0ff */
[----:B-1----:R-:W-:-:S03]  /*0090*/  VIADD R0, R3, 0x1ff ;  /* 0x000001ff03007836 */ /* 0x002fc60000000000 */
[----:B------:R-:W-:Y:S02]  /*00a0*/  UISETP.GE.AND UP0, UPT, UR4, 0x40, UPT ;  /* 0x000000400400788c */ /* 0x000fe4000bf06270 */
[----:B------:R-:W-:-:S04]  /*00b0*/  SHF.R.S32.HI R5, RZ, 0x1f, R0 ;  /* 0x0000001fff057819 */ /* 0x000fc80000011400 */
[----:B------:R-:W-:-:S04]  /*00c0*/  LEA.HI R5, R5, R0, RZ, 0x9 ;  /* 0x0000000005057211 */ /* 0x000fc800078f48ff */
[----:B------:R-:W-:Y:S02]  /*00d0*/  SHF.R.S32.HI R0, RZ, 0x9, R5 ;  /* 0x00000009ff007819 */ /* 0x000fe40000011405 */
[----:B------:R-:W0:Y:S03]  /*00e0*/  S2R R5, SR_CTAID.X ;  /* 0x0000000000057919 */ /* 0x000e260000002500 */
[----:B------:R-:W-:-:S05]  /*00f0*/  IMAD.SHL.U32 R0, R0, 0x8, RZ ;  /* 0x0000000800007824 */ /* 0x000fca00078e00ff */
[-C--:B------:R-:W-:Y:S02]  /*0100*/  IABS R9, R0.reuse ;  /* 0x0000000000097213 */ /* 0x080fe40000000000 */
[----:B------:R-:W-:Y:S02]  /*0110*/  IABS R12, R0 ;  /* 0x00000000000c7213 */ /* 0x000fe40000000000 */
[----:B------:R-:W1:Y:S08]  /*0120*/  I2F.RP R4, R9 ;  /* 0x0000000900047306 */ /* 0x000e700000209400 */
[----:B-1----:R-:W1:Y:S01]  /*0130*/  MUFU.RCP R4, R4 ;  /* 0x0000000400047308 */ /* 0x002e620000001000 */
[----:B0-----:R-:W-:Y:S01]  /*0140*/  IABS R10, R5 ;  /* 0x00000005000a7213 */ /* 0x001fe20000000000 */
[----:B-1----:R-:W-:-:S02]  /*0150*/  VIADD R6, R4, 0xffffffe ;  /* 0x0ffffffe04067836 */ /* 0x002fc40000000000 */
[----:B------:R-:W-:-:S04]  /*0160*/  IMAD.MOV R4, RZ, RZ, -R12 ;  /* 0x000000ffff047224 */ /* 0x000fc800078e0a0c */
[----:B------:R0:W1:Y:S02]  /*0170*/  F2I.FTZ.U32.TRUNC.NTZ R7, R6 ;  /* 0x0000000600077305 */ /* 0x000064000021f000 */
[----:B0-----:R-:W-:Y:S02]  /*0180*/  IMAD.MOV.U32 R6, RZ, RZ, RZ ;  /* 0x000000ffff067224 */ /* 0x001fe400078e00ff */
[----:B-1----:R-:W-:-:S04]  /*0190*/  IMAD.MOV R8, RZ, RZ, -R7 ;  /* 0x000000ffff087224 */ /* 0x002fc800078e0a07 */
[----:B------:R-:W-:Y:S02]  /*01a0*/  IMAD R11, R8, R9, RZ ;  /* 0x00000009080b7224 */ /* 0x000fe400078e02ff */
[----:B------:R-:W-:Y:S02]  /*01b0*/  IMAD.MOV.U32 R8, RZ, RZ, R10 ;  /* 0x000000ffff087224 */ /* 0x000fe400078e000a */
[----:B------:R-:W-:-:S06]  /*01c0*/  IMAD.HI.U32 R7, R7, R11, R6 ;  /* 0x0000000b07077227 */ /* 0x000fcc00078e0006 */
[----:B------:R-:W-:-:S04]  /*01d0*/  IMAD.HI.U32 R7, R7, R8, RZ ;  /* 0x0000000807077227 */ /* 0x000fc800078e00ff */
[----:B------:R-:W-:-:S05]  /*01e0*/  IMAD R4, R7, R4, R8 ;  /* 0x0000000407047224 */ /* 0x000fca00078e0208 */
[----:B------:R-:W-:-:S13]  /*01f0*/  ISETP.GT.U32.AND P1, PT, R9, R4, PT ;  /* 0x000000040900720c */ /* 0x000fda0003f24070 */
[----:B------:R-:W-:Y:S02]  /*0200*/  @!P1 IMAD.IADD R4, R4, 0x1, -R9 ;  /* 0x0000000104049824 */ /* 0x000fe400078e0a09 */
[----:B------:R-:W-:Y:S01]  /*0210*/  @!P1 VIADD R7, R7, 0x1 ;  /* 0x0000000107079836 */ /* 0x000fe20000000000 */
[----:B------:R-:W-:Y:S02]  /*0220*/  ISETP.NE.AND P1, PT, R0, RZ, PT ;  /* 0x000000ff0000720c */ /* 0x000fe40003f25270 */
[----:B------:R-:W-:Y:S02]  /*0230*/  ISETP.GE.U32.AND P0, PT, R4, R9, PT ;  /* 0x000000090400720c */ /* 0x000fe40003f06070 */
[----:B------:R-:W-:-:S04]  /*0240*/  LOP3.LUT R4, R5, R0, RZ, 0x3c, !PT ;  /* 0x0000000005047212 */ /* 0x000fc800078e3cff */
[----:B------:R-:W-:Y:S01]  /*0250*/  ISETP.GE.AND P2, PT, R4, RZ, PT ;  /* 0x000000ff0400720c */ /* 0x000fe20003f46270 */
[----:B------:R-:W-:-:S06]  /*0260*/  VIADD R4, R2, 0x1f ;  /* 0x0000001f02047836 */ /* 0x000fcc0000000000 */
[----:B------:R-:W-:-:S04]  /*0270*/  @P0 VIADD R7, R7, 0x1 ;  /* 0x0000000107070836 */ /* 0x000fc80000000000 */
[----:B------:R-:W-:Y:S01]  /*0280*/  IMAD.MOV.U32 R8, RZ, RZ, R7 ;  /* 0x000000ffff087224 */ /* 0x000fe200078e0007 */
[----:B------:R-:W-:-:S03]  /*0290*/  SHF.R.S32.HI R7, RZ, 0x1f, R4 ;  /* 0x0000001fff077819 */ /* 0x000fc60000011404 */
[----:B------:R-:W-:Y:S01]  /*02a0*/  @!P2 IMAD.MOV R8, RZ, RZ, -R8 ;  /* 0x000000ffff08a224 */ /* 0x000fe200078e0a08 */
[----:B------:R-:W-:Y:S02]  /*02b0*/  @!P1 LOP3.LUT R8, RZ, R0, RZ, 0x33, !PT ;  /* 0x00000000ff089212 */ /* 0x000fe400078e33ff */
[----:B------:R-:W-:-:S03]  /*02c0*/  LEA.HI R7, R7, R4, RZ, 0x5 ;  /* 0x0000000407077211 */ /* 0x000fc600078f28ff */
[----:B------:R-:W-:Y:S02]  /*02d0*/  IMAD.SHL.U32 R6, R8, 0x8, RZ ;  /* 0x0000000808067824 */ /* 0x000fe400078e00ff */
[----:B------:R-:W-:-:S03]  /*02e0*/  IMAD.MOV R8, RZ, RZ, -R8 ;  /* 0x000000ffff087224 */ /* 0x000fc600078e0a08 */
[----:B------:R-:W-:Y:S01]  /*02f0*/  LEA.HI.SX32 R7, R7, -R6, 0x1b ;  /* 0x8000000607077211 */ /* 0x000fe200078fdaff */
[----:B------:R-:W-:Y:S02]  /*0300*/  IMAD R10, R0, R8, R5 ;  /* 0x00000008000a7224 */ /* 0x000fe400078e0205 */
[----:B------:R-:W-:Y:S01]  /*0310*/  IMAD.MOV.U32 R8, RZ, RZ, RZ ;  /* 0x000000ffff087224 */ /* 0x000fe200078e00ff */
[----:B------:R-:W-:Y:S02]  /*0320*/  VIMNMX R7, PT, PT, R7, 0x8, PT ;  /* 0x0000000807077848 */ /* 0x000fe40003fe0100 */
[----:B------:R-:W-:Y:S02]  /*0330*/  IABS R13, R10 ;  /* 0x0000000a000d7213 */ /* 0x000fe40000000000 */
[----:B------:R-:W-:-:S04]  /*0340*/  IABS R11, R7 ;  /* 0x00000007000b7213 */ /* 0x000fc80000000000 */
[----:B------:R-:W0:Y:S08]  /*0350*/  I2F.RP R4, R11 ;  /* 0x0000000b00047306 */ /* 0x000e300000209400 */
[----:B0-----:R-:W0:Y:S02]  /*0360*/  MUFU.RCP R4, R4 ;  /* 0x0000000400047308 */ /* 0x001e240000001000 */
[----:B0-----:R-:W-:-:S06]  /*0370*/  VIADD R9, R4, 0xffffffe ;  /* 0x0ffffffe04097836 */ /* 0x001fcc0000000000 */
[----:B------:R-:W0:Y:S02]  /*0380*/  F2I.FTZ.U32.TRUNC.NTZ R9, R9 ;  /* 0x0000000900097305 */ /* 0x000e24000021f000 */
[----:B0-----:R-:W-:-:S04]  /*0390*/  IMAD.MOV R12, RZ, RZ, -R9 ;  /* 0x000000ffff0c7224 */ /* 0x001fc800078e0a09 */
[----:B------:R-:W-:-:S04]  /*03a0*/  IMAD.MOV.U32 R0, RZ, RZ, R12 ;  /* 0x000000ffff007224 */ /* 0x000fc800078e000c */
[----:B------:R-:W-:Y:S01]  /*03b0*/  IMAD R5, R0, R11, RZ ;  /* 0x0000000b00057224 */ /* 0x000fe200078e02ff */
[----:B------:R-:W-:-:S03]  /*03c0*/  IABS R0, R7 ;  /* 0x0000000700007213 */ /* 0x000fc60000000000 */
[----:B------:R-:W-:Y:S01]  /*03d0*/  IMAD.HI.U32 R8, R9, R5, R8 ;  /* 0x0000000509087227 */ /* 0x000fe200078e0008 */
[----:B------:R-:W-:-:S03]  /*03e0*/  LOP3.LUT R5, R10, R7, RZ, 0x3c, !PT ;  /* 0x000000070a057212 */ /* 0x000fc600078e3cff */
[----:B------:R-:W-:Y:S01]  /*03f0*/  IMAD.MOV R4, RZ, RZ, -R0 ;  /* 0x000000ffff047224 */ /* 0x000fe200078e0a00 */
[----:B------:R-:W-:Y:S01]  /*0400*/  ISETP.GE.AND P2, PT, R5, RZ, PT ;  /* 0x000000ff0500720c */ /* 0x000fe20003f46270 */
[----:B------:R-:W-:-:S04]  /*0410*/  IMAD.HI.U32 R0, R8, R13, RZ ;  /* 0x0000000d08007227 */ /* 0x000fc800078e00ff */
[----:B------:R-:W-:-:S05]  /*0420*/  IMAD R4, R0, R4, R13 ;  /* 0x0000000400047224 */ /* 0x000fca00078e020d */
[----:B------:R-:W-:-:S13]  /*0430*/  ISETP.GT.U32.AND P1, PT, R11, R4, PT ;  /* 0x000000040b00720c */ /* 0x000fda0003f24070 */
[----:B------:R-:W-:Y:S02]  /*0440*/  @!P1 IMAD.IADD R4, R4, 0x1, -R11 ;  /* 0x0000000104049824 */ /* 0x000fe400078e0a0b */
[----:B------:R-:W-:Y:S01]  /*0450*/  @!P1 VIADD R0, R0, 0x1 ;  /* 0x0000000100009836 */ /* 0x000fe20000000000 */
[----:B------:R-:W-:Y:S02]  /*0460*/  ISETP.NE.AND P1, PT, R7, RZ, PT ;  /* 0x000000ff0700720c */ /* 0x000fe40003f25270 */
[----:B------:R-:W-:Y:S02]  /*0470*/  ISETP.GE.U32.AND P0, PT, R4, R11, PT ;  /* 0x0000000b0400720c */ /* 0x000fe40003f06070 */
[----:B------:R-:W0:Y:S11]  /*0480*/  S2R R4, SR_TID.X ;  /* 0x0000000000047919 */ /* 0x000e360000002100 */
[----:B------:R-:W-:-:S04]  /*0490*/  @P0 VIADD R0, R0, 0x1 ;  /* 0x0000000100000836 */ /* 0x000fc80000000000 */
[----:B------:R-:W-:Y:S01]  /*04a0*/  @!P2 IMAD.MOV R0, RZ, RZ, -R0 ;  /* 0x000000ffff00a224 */ /* 0x000fe200078e0a00 */
[----:B------:R-:W-:-:S05]  /*04b0*/  @!P1 LOP3.LUT R0, RZ, R7, RZ, 0x33, !PT ;  /* 0x00000007ff009212 */ /* 0x000fca00078e33ff */
[----:B------:R-:W-:Y:S02]  /*04c0*/  IMAD.MOV R8, RZ, RZ, -R0 ;  /* 0x000000ffff087224 */ /* 0x000fe400078e0a00 */
[----:B------:R-:W-:Y:S02]  /*04d0*/  IMAD.SHL.U32 R0, R0, 0x200, RZ ;  /* 0x0000020000007824 */ /* 0x000fe400078e00ff */
[----:B------:R-:W-:-:S04]  /*04e0*/  IMAD R7, R7, R8, R10 ;  /* 0x0000000807077224 */ /* 0x000fc800078e020a */
[----:B------:R-:W-:Y:S01]  /*04f0*/  IMAD.IADD R7, R6, 0x1, R7 ;  /* 0x0000000106077824 */ /* 0x000fe200078e0207 */
[C---:B0-----:R-:W-:Y:S02]  /*0500*/  LOP3.LUT R8, R4.reuse, 0x1f, RZ, 0xc0, !PT ;  /* 0x0000001f04087812 */ /* 0x041fe400078ec0ff */
[----:B------:R-:W-:-:S03]  /*0510*/  LOP3.LUT R24, R4, 0x40, RZ, 0xc0, !PT ;  /* 0x0000004004187812 */ /* 0x000fc600078ec0ff */
[----:B------:R-:W-:-:S05]  /*0520*/  IMAD R29, R7, 0x20, R8 ;  /* 0x00000020071d7824 */ /* 0x000fca00078e0208 */
[----:B------:R2:W-:Y:S04]  /*0530*/  STL [R1+0xf2c], R29 ;  /* 0x000f2c1d01007387 */ /* 0x0005e80000100800 */
[----:B------:R2:W-:Y:S04]  /*0540*/  STL [R1+0x1cc], RZ ;  /* 0x0001ccff01007387 */ /* 0x0005e80000100800 */
        /* <DEDUP_REMOVED lines=124> */
[----:B------:R2:W-:Y:S01]  /*0d10*/  STL [R1+0x430], R0 ;  /* 0x0004300001007387 */ /* 0x0005e20000100800 */
[----:B---3--:R-:W-:Y:S05]  /*0d20*/  BRA.U !UP0, `(.L_x_0) ;  /* 0x0000033d080c7547 */ /* 0x008fea000b800000 */
[----:B------:R-:W-:Y:S01]  /*0d30*/  IABS R15, R3 ;  /* 0x00000003000f7213 */ /* 0x000fe20000000000 */
[----:B------:R-:W0:Y:S01]  /*0d40*/  LDCU UR6, c[0x0][0x3a8] ;  /* 0x00007500ff0677ac */ /* 0x000e220008000800 */
[----:B------:R-:W-:Y:S02]  /*0d50*/  LEA.HI R24, R24, R0, RZ, 0x1a ;  /* 0x0000000018187211 */ /* 0x000fe400078fd0ff */
[----:B------:R-:W1:Y:S01]  /*0d60*/  I2F.RP R7, R15 ;  /* 0x0000000f00077306 */ /* 0x000e620000209400 */
[----:B------:R-:W3:Y:S02]  /*0d70*/  LDCU UR4, c[0x0][0x3ac] ;  /* 0x00007580ff0477ac */ /* 0x000ee40008000800 */
[C---:B------:R-:W-:Y:S02]  /*0d80*/  VIADD R6, R24.reuse, 0x1fe ;  /* 0x000001fe18067836 */ /* 0x040fe40000000000 */
[C---:B--2---:R-:W-:Y:S01]  /*0d90*/  VIADD R0, R24.reuse, 0x1fc ;  /* 0x000001fc18007836 */ /* 0x044fe20000000000 */
[----:B------:R-:W2:Y:S01]  /*0da0*/  LDCU.64 UR10, c[0x0][0x388] ;  /* 0x00007100ff0a77ac */ /* 0x000ea20008000a00 */
[----:B------:R-:W-:Y:S01]  /*0db0*/  VIADD R16, R24, 0x1f6 ;  /* 0x000001f618107836 */ /* 0x000fe20000000000 */
[----:B------:R-:W-:Y:S01]  /*0dc0*/  ISETP.GE.AND P4, PT, R6, RZ, PT ;  /* 0x000000ff0600720c */ /* 0x000fe20003f86270 */
[C---:B------:R-:W-:Y:S01]  /*0dd0*/  VIADD R9, R24.reuse, 0x1f8 ;  /* 0x000001f818097836 */ /* 0x040fe20000000000 */
[----:B------:R-:W-:Y:S01]  /*0de0*/  IABS R12, R0 ;  /* 0x00000000000c7213 */ /* 0x000fe20000000000 */
[----:B------:R-:W-:Y:S01]  /*0df0*/  VIADD R19, R24, 0x1e0 ;  /* 0x000001e018137836 */ /* 0x000fe20000000000 */
[----:B------:R-:W-:Y:S01]  /*0e00*/  IABS R10, R16 ;  /* 0x00000010000a7213 */ /* 0x000fe20000000000 */
[----:B------:R-:W4:Y:S01]  /*0e10*/  LDCU UR5, c[0x0][0x3b0] ;  /* 0x00007600ff0577ac */ /* 0x000f220008000800 */
[----:B------:R-:W-:Y:S01]  /*0e20*/  ISETP.GE.AND P2, PT, R0, RZ, PT ;  /* 0x000000ff0000720c */ /* 0x000fe20003f46270 */
[----:B-1----:R-:W1:Y:S01]  /*0e30*/  MUFU.RCP R7, R7 ;  /* 0x0000000700077308 */ /* 0x002e620000001000 */
[----:B------:R-:W-:Y:S01]  /*0e40*/  IABS R14, R9 ;  /* 0x00000009000e7213 */ /* 0x000fe20000000000 */
[----:B------:R-:W5:Y:S01]  /*0e50*/  LDCU UR12, c[0x0][0x3a4] ;  /* 0x00007480ff0c77ac */ /* 0x000f620008000800 */
[----:B------:R-:W-:Y:S01]  /*0e60*/  ISETP.GE.AND P3, PT, R9, RZ, PT ;  /* 0x000000ff0900720c */ /* 0x000fe20003f66270 */
[----:B------:R-:W-:Y:S01]  /*0e70*/  VIADD R9, R24, 0x1f0 ;  /* 0x000001f018097836 */ /* 0x000fe20000000000 */
[----:B------:R-:W0:Y:S01]  /*0e80*/  LDCU UR7, c[0x0][0x3a0] ;  /* 0x00007400ff0777ac */ /* 0x000e220008000800 */
[----:B-1----:R-:W-:-:S02]  /*0e90*/  VIADD R4, R7, 0xffffffe ;  /* 0x0ffffffe07047836 */ /* 0x002fc40000000000 */
[----:B------:R-:W-:Y:S02]  /*0ea0*/  VIADD R7, R24, 0x1fa ;  /* 0x000001fa18077836 */ /* 0x000fe40000000000 */
[----:B------:R1:W0:Y:S02]  /*0eb0*/  F2I.FTZ.U32.TRUNC.NTZ R5, R4 ;  /* 0x0000000400057305 */ /* 0x000224000021f000 */
[----:B-1----:R-:W-:Y:S02]  /*0ec0*/  IMAD.MOV.U32 R4, RZ, RZ, RZ ;  /* 0x000000ffff047224 */ /* 0x002fe400078e00ff */
[----:B0-----:R-:W-:-:S04]  /*0ed0*/  IMAD.MOV R8, RZ, RZ, -R5 ;  /* 0x000000ffff087224 */ /* 0x001fc800078e0a05 */
[----:B------:R-:W-:Y:S01]  /*0ee0*/  IMAD R21, R8, R15, RZ ;  /* 0x0000000f08157224 */ /* 0x000fe200078e02ff */
[----:B------:R-:W-:-:S03]  /*0ef0*/  IABS R8, R6 ;  /* 0x0000000600087213 */ /* 0x000fc60000000000 */
[----:B------:R-:W-:-:S06]  /*0f00*/  IMAD.HI.U32 R21, R5, R21, R4 ;  /* 0x0000001505157227 */ /* 0x000fcc00078e0004 */
[----:B------:R-:W-:-:S04]  /*0f10*/  IMAD.HI.U32 R4, R21, R8, RZ ;  /* 0x0000000815047227 */ /* 0x000fc800078e00ff */
[----:B------:R-:W-:Y:S02]  /*0f20*/  IMAD.MOV R4, RZ, RZ, -R4 ;  /* 0x000000ffff047224 */ /* 0x000fe400078e0a04 */
[----:B------:R-:W-:-:S04]  /*0f30*/  IMAD.HI.U32 R5, R21, R12, RZ ;  /* 0x0000000c15057227 */ /* 0x000fc800078e00ff */
[----:B------:R-:W-:Y:S01]  /*0f40*/  IMAD R11, R15, R4, R8 ;  /* 0x000000040f0b7224 */ /* 0x000fe200078e0208 */
[----:B------:R-:W-:Y:S01]  /*0f50*/  IABS R8, R7 ;  /* 0x0000000700087213 */ /* 0x000fe20000000000 */
[----:B------:R-:W-:Y:S02]  /*0f60*/  IMAD.MOV R5, RZ, RZ, -R5 ;  /* 0x000000ffff057224 */ /* 0x000fe400078e0a05 */
[----:B------:R-:W-:Y:S01]  /*0f70*/  IMAD.HI.U32 R0, R21, R10, RZ ;  /* 0x0000000a15007227 */ /* 0x000fe200078e00ff */
[----:B------:R-:W-:-:S03]  /*0f80*/  ISETP.GT.U32.AND P0, PT, R15, R11, PT ;  /* 0x0000000b0f00720c */ /* 0x000fc60003f04070 */
[----:B------:R-:W-:Y:S02]  /*0f90*/  IMAD R12, R15, R5, R12 ;  /* 0x000000050f0c7224 */ /* 0x000fe400078e020c */
[----:B------:R-:W-:-:S03]  /*0fa0*/  IMAD.HI.U32 R4, R21, R8, RZ ;  /* 0x0000000815047227 */ /* 0x000fc600078e00ff */
[----:B------:R-:W-:Y:S01]  /*0fb0*/  ISETP.GT.U32.AND P1, PT, R15, R12, PT ;  /* 0x0000000c0f00720c */ /* 0x000fe20003f24070 */
[----:B------:R-:W-:Y:S02]  /*0fc0*/  IMAD.MOV R4, RZ, RZ, -R4 ;  /* 0x000000ffff047224 */ /* 0x000fe400078e0a04 */
[----:B------:R-:W-:Y:S02]  /*0fd0*/  IMAD.MOV R0, RZ, RZ, -R0 ;  /* 0x000000ffff007224 */ /* 0x000fe400078e0a00 */
[----:B------:R-:W-:Y:S02]  /*0fe0*/  @!P0 IMAD.IADD R11, R11, 0x1, -R15 ;  /* 0x000000010b0b8824 */ /* 0x000fe400078e0a0f */
[----:B------:R-:W-:Y:S01]  /*0ff0*/  IMAD R13, R15, R4, R8 ;  /* 0x000000040f0d7224 */ /* 0x000fe200078e0208 */
[----:B------:R-:W-:Y:S01]  /*1000*/  IABS R8, R9 ;  /* 0x0000000900087213 */ /* 0x000fe20000000000 */
[----:B------:R-:W-:Y:S01]  /*1010*/  IMAD.HI.U32 R5, R21, R14, RZ ;  /* 0x0000000e15057227 */ /* 0x000fe200078e00ff */
[----:B------:R-:W-:-:S02]  /*1020*/  ISETP.GT.U32.AND P5, PT, R15, R11, PT ;  /* 0x0000000b0f00720c */ /* 0x000fc40003fa4070 */
[----:B------:R-:W-:Y:S01]  /*1030*/  ISETP.GT.U32.AND P0, PT, R15, R13, PT ;  /* 0x0000000d0f00720c */ /* 0x000fe20003f04070 */
[----:B------:R-:W-:Y:S01]  /*1040*/  @!P1 IMAD.IADD R12, R12, 0x1, -R15 ;  /* 0x000000010c0c9824 */ /* 0x000fe200078e0a0f */
[----:B------:R-:W-:Y:S01]  /*1050*/  ISETP.GE.AND P1, PT, R7, RZ, PT ;  /* 0x000000ff0700720c */ /* 0x000fe20003f26270 */
[C---:B------:R-:W-:Y:S02]  /*1060*/  IMAD R4, R15.reuse, R0, R10 ;  /* 0x000000000f047224 */ /* 0x040fe400078e020a */
[----:B------:R-:W-:Y:S01]  /*1070*/  IMAD.MOV R5, RZ, RZ, -R5 ;  /* 0x000000ffff057224 */ /* 0x000fe200078e0a05 */
[----:B------:R-:W-:Y:S01]  /*1080*/  ISETP.GT.U32.AND P6, PT, R15, R12, PT ;  /* 0x0000000c0f00720c */ /* 0x000fe20003fc4070 */
[----:B------:R-:W-:-:S04]  /*1090*/  IMAD.HI.U32 R7, R21, R8, RZ ;  /* 0x0000000815077227 */ /* 0x000fc800078e00ff */
[----:B------:R-:W-:Y:S02]  /*10a0*/  @!P5 IMAD.IADD R11, R11, 0x1, -R15 ;  /* 0x000000010b0bd824 */ /* 0x000fe400078e0a0f */
[C---:B------:R-:W-:Y:S02]  /*10b0*/  IMAD R14, R15.reuse, R5, R14 ;  /* 0x000000050f0e7224 */ /* 0x040fe400078e020e */
[----:B------:R-:W-:Y:S01]  /*10c0*/  @!P4 IMAD.MOV R11, RZ, RZ, -R11 ;  /* 0x000000ffff0bc224 */ /* 0x000fe200078e0a0b */
[C---:B------:R-:W-:Y:S01]  /*10d0*/  ISETP.GT.U32.AND P4, PT, R15.reuse, R4, PT ;  /* 0x000000040f00720c */ /* 0x040fe20003f84070 */
[----:B------:R-:W-:Y:S01]  /*10e0*/  VIADD R5, R24, 0x1f4 ;  /* 0x000001f418057836 */ /* 0x000fe20000000000 */
[----:B------:R-:W-:Y:S01]  /*10f0*/  ISETP.GT.U32.AND P5, PT, R15, R14, PT ;  /* 0x0000000e0f00720c */ /* 0x000fe20003fa4070 */
[--C-:B------:R-:W-:Y:S01]  /*1100*/  @!P6 IMAD.IADD R12, R12, 0x1, -R15.reuse ;  /* 0x000000010c0ce824 */ /* 0x100fe200078e0a0f */
[----:B------:R-:W-:Y:S01]  /*1110*/  ISETP.GE.AND P6, PT, R16, RZ, PT ;  /* 0x000000ff1000720c */ /* 0x000fe20003fc6270 */
[----:B------:R-:W-:Y:S01]  /*1120*/  VIADD R16, R24, 0x1f2 ;  /* 0x000001f218107836 */ /* 0x000fe20000000000 */
[----:B------:R-:W-:Y:S01]  /*1130*/  IABS R0, R5 ;  /* 0x0000000500007213 */ /* 0x000fe20000000000 */
[----:B------:R-:W-:-:S02]  /*1140*/  @!P0 IMAD.IADD R13, R13, 0x1, -R15 ;  /* 0x000000010d0d8824 */ /* 0x000fc400078e0a0f */
[----:B------:R-:W-:Y:S01]  /*1150*/  @!P2 IMAD.MOV R12, RZ, RZ, -R12 ;  /* 0x000000ffff0ca224 */ /* 0x000fe200078e0a0c */
[----:B------:R-:W-:Y:S01]  /*1160*/  IABS R26, R16 ;  /* 0x00000010001a7213 */ /* 0x000fe20000000000 */
[----:B------:R-:W-:Y:S01]  /*1170*/  IMAD.MOV R7, RZ, RZ, -R7 ;  /* 0x000000ffff077224 */ /* 0x000fe200078e0a07 */
[----:B------:R-:W-:Y:S01]  /*1180*/  ISETP.GT.U32.AND P0, PT, R15, R13, PT ;  /* 0x0000000d0f00720c */ /* 0x000fe20003f04070 */
[----:B------:R-:W-:Y:S01]  /*1190*/  @!P4 IMAD.IADD R4, R4, 0x1, -R15 ;  /* 0x000000010404c824 */ /* 0x000fe200078e0a0f */
[----:B------:R-:W-:Y:S01]  /*11a0*/  ISETP.GE.AND P2, PT, R5, RZ, PT ;  /* 0x000000ff0500720c */ /* 0x000fe20003f46270 */
[----:B------:R-:W-:-:S03]  /*11b0*/  IMAD.HI.U32 R6, R21, R26, RZ ;  /* 0x0000001a15067227 */ /* 0x000fc600078e00ff */
[----:B------:R-:W-:Y:S01]  /*11c0*/  ISETP.GT.U32.AND P4, PT, R15, R4, PT ;  /* 0x000000040f00720c */ /* 0x000fe20003f84070 */
[----:B------:R-:W-:Y:S02]  /*11d0*/  @!P5 IMAD.IADD R14, R14, 0x1, -R15 ;  /* 0x000000010e0ed824 */ /* 0x000fe400078e0a0f */
[----:B------:R-:W-:Y:S02]  /*11e0*/  IMAD.MOV R6, RZ, RZ, -R6 ;  /* 0x000000ffff067224 */ /* 0x000fe400078e0a06 */
[----:B------:R-:W-:Y:S01]  /*11f0*/  IMAD.HI.U32 R5, R21, R0, RZ ;  /* 0x0000000015057227 */ /* 0x000fe200078e00ff */
[----:B------:R-:W-:-:S03]  /*1200*/  ISETP.GT.U32.AND P5, PT, R15, R14, PT ;  /* 0x0000000e0f00720c */ /* 0x000fc60003fa4070 */
[C---:B------:R-:W-:Y:S02]  /*1210*/  IMAD R26, R15.reuse, R6, R26 ;  /* 0x000000060f1a7224 */ /* 0x040fe400078e021a */
[----:B------:R-:W-:Y:S02]  /*1220*/  IMAD.MOV R5, RZ, RZ, -R5 ;  /* 0x000000ffff057224 */ /* 0x000fe400078e0a05 */
[--C-:B------:R-:W-:Y:S01]  /*1230*/  @!P4 IMAD.IADD R4, R4, 0x1, -R15.reuse ;  /* 0x000000010404c824 */ /* 0x100fe200078e0a0f */
[----:B------:R-:W-:Y:S01]  /*1240*/  ISETP.GT.U32.AND P4, PT, R15, R26, PT ;  /* 0x0000001a0f00720c */ /* 0x000fe20003f84070 */
[--C-:B------:R-:W-:Y:S01]  /*1250*/  @!P0 IMAD.IADD R13, R13, 0x1, -R15.reuse ;  /* 0x000000010d0d8824 */ /* 0x100fe200078e0a0f */
[----:B------:R-:W-:Y:S01]  /*1260*/  ISETP.GE.AND P0, PT, R16, RZ, PT ;  /* 0x000000ff1000720c */ /* 0x000fe20003f06270 */
[----:B------:R-:W-:Y:S02]  /*1270*/  IMAD R25, R15, R5, R0 ;  /* 0x000000050f197224 */ /* 0x000fe400078e0200 */
[----:B------:R-:W-:Y:S01]  /*1280*/  @!P5 IMAD.IADD R14, R14, 0x1, -R15 ;  /* 0x000000010e0ed824 */ /* 0x000fe200078e0a0f */
[----:B------:R-:W-:Y:S01]  /*1290*/  ISETP.GE.AND P5, PT, R9, RZ, PT ;  /* 0x000000ff0900720c */ /* 0x000fe20003fa6270 */
[----:B------:R-:W-:-:S02]  /*12a0*/  VIADD R0, R24, 0x1ee ;  /* 0x000001ee18007836 */ /* 0x000fc40000000000 */
[----:B------:R-:W-:Y:S02]  /*12b0*/  VIADD R9, R24, 0x1ec ;  /* 0x000001ec18097836 */ /* 0x000fe40000000000 */
[----:B------:R-:W-:Y:S01]  /*12c0*/  @!P1 IMAD.MOV R13, RZ, RZ, -R13 ;  /* 0x000000ffff0d9224 */ /* 0x000fe200078e0a0d */
[C---:B------:R-:W-:Y:S01]  /*12d0*/  ISETP.GT.U32.AND P1, PT, R15.reuse, R25, PT ;  /* 0x000000190f00720c */ /* 0x040fe20003f24070 */
[----:B------:R-:W-:Y:S01]  /*12e0*/  IMAD R23, R15, R7, R8 ;  /* 0x000000070f177224 */ /* 0x000fe200078e0208 */
[----:B------:R-:W-:Y:S01]  /*12f0*/  IABS R22, R0 ;  /* 0x0000000000167213 */ /* 0x000fe20000000000 */
[----:B------:R-:W-:Y:S01]  /*1300*/  @!P4 IMAD.IADD R26, R26, 0x1, -R15 ;  /* 0x000000011a1ac824 */ /* 0x000fe200078e0a0f */
[----:B------:R-:W-:Y:S01]  /*1310*/  IABS R20, R9 ;  /* 0x0000000900147213 */ /* 0x000fe20000000000 */
[----:B------:R-:W-:Y:S02]  /*1320*/  IMAD.MOV.U32 R18, RZ, RZ, R4 ;  /* 0x000000ffff127224 */ /* 0x000fe400078e0004 */
[----:B------:R-:W-:Y:S01]  /*1330*/  IMAD.HI.U32 R8, R21, R22, RZ ;  /* 0x0000001615087227 */ /* 0x000fe200078e00ff */
[----:B------:R-:W-:-:S03]  /*1340*/  ISETP.GT.U32.AND P4, PT, R15, R26, PT ;  /* 0x0000001a0f00720c */ /* 0x000fc60003f84070 */
[----:B------:R-:W-:Y:S01]  /*1350*/  @!P6 IMAD.MOV R18, RZ, RZ, -R18 ;  /* 0x000000ffff12e224 */ /* 0x000fe200078e0a12 */
[----:B------:R-:W-:Y:S01]  /*1360*/  ISETP.GT.U32.AND P6, PT, R15, R23, PT ;  /* 0x000000170f00720c */ /* 0x000fe20003fc4070 */
[----:B------:R-:W-:-:S03]  /*1370*/  IMAD.HI.U32 R7, R21, R20, RZ ;  /* 0x0000001415077227 */ /* 0x000fc600078e00ff */
[----:B------:R0:W-:Y:S01]  /*1380*/  STL [R1+0x88], R18 ;  /* 0x0000881201007387 */ /* 0x0001e20000100800 */
[----:B------:R-:W-:Y:S02]  /*1390*/  IMAD.MOV R8, RZ, RZ, -R8 ;  /* 0x000000ffff087224 */ /* 0x000fe400078e0a08 */
[----:B------:R-:W-:Y:S02]  /*13a0*/  IMAD.MOV R7, RZ, RZ, -R7 ;  /* 0x000000ffff077224 */ /* 0x000fe400078e0a07 */
[----:B------:R-:W-:Y:S02]  /*13b0*/  VIADD R6, R24, 0x1ea ;  /* 0x000001ea18067836 */ /* 0x000fe40000000000 */
[--C-:B------:R-:W-:Y:S02]  /*13c0*/  @!P1 IMAD.IADD R25, R25, 0x1, -R15.reuse ;  /* 0x0000000119199824 */ /* 0x100fe400078e0a0f */
[C---:B------:R-:W-:Y:S01]  /*13d0*/  IMAD R22, R15.reuse, R8, R22 ;  /* 0x000000080f167224 */ /* 0x040fe200078e0216 */
[----:B------:R-:W-:Y:S01]  /*13e0*/  IABS R16, R6 ;  /* 0x0000000600107213 */ /* 0x000fe20000000000 */
[C---:B------:R-:W-:Y:S01]  /*13f0*/  IMAD R20, R15.reuse, R7, R20 ;  /* 0x000000070f147224 */ /* 0x040fe200078e0214 */
[C---:B------:R-:W-:Y:S01]  /*1400*/  ISETP.GT.U32.AND P1, PT, R15.reuse, R25, PT ;  /* 0x000000190f00720c */ /* 0x040fe20003f24070 */
[--C-:B------:R-:W-:Y:S01]  /*1410*/  @!P4 IMAD.IADD R26, R26, 0x1, -R15.reuse ;  /* 0x000000011a1ac824 */ /* 0x100fe200078e0a0f */
[----:B------:R-:W-:Y:S01]  /*1420*/  ISETP.GT.U32.AND P4, PT, R15, R22, PT ;  /* 0x000000160f00720c */ /* 0x000fe20003f84070 */
[----:B------:R-:W-:Y:S01]  /*1430*/  @!P6 IMAD.IADD R23, R23, 0x1, -R15 ;  /* 0x000000011717e824 */ /* 0x000fe200078e0a0f */
[----:B------:R-:W-:Y:S01]  /*1440*/  ISETP.GT.U32.AND P6, PT, R15, R20, PT ;  /* 0x000000140f00720c */ /* 0x000fe20003fc4070 */
[----:B------:R-:W-:-:S04]  /*1450*/  IMAD.HI.U32 R17, R21, R16, RZ ;  /* 0x0000001015117227 */ /* 0x000fc800078e00ff */
[C---:B------:R-:W-:Y:S02]  /*1460*/  VIADD R5, R24.reuse, 0x1e8 ;  /* 0x000001e818057836 */ /* 0x040fe40000000000 */
[----:B------:R-:W-:Y:S02]  /*1470*/  IMAD.MOV R4, RZ, RZ, -R17 ;  /* 0x000000ffff047224 */ /* 0x000fe400078e0a11 */
[C---:B------:R-:W-:Y:S01]  /*1480*/  VIADD R17, R24.reuse, 0x1e4 ;  /* 0x000001e418117836 */ /* 0x040fe20000000000 */
[----:B------:R-:W-:Y:S01]  /*1490*/  IABS R10, R5 ;  /* 0x00000005000a7213 */ /* 0x000fe20000000000 */
[----:B------:R-:W-:Y:S02]  /*14a0*/  IMAD R16, R15, R4, R16 ;  /* 0x000000040f107224 */ /* 0x000fe400078e0210 */
[--C-:B------:R-:W-:Y:S01]  /*14b0*/  @!P1 IMAD.IADD R25, R25, 0x1, -R15.reuse ;  /* 0x0000000119199824 */ /* 0x100fe200078e0a0f */
[----:B------:R-:W-:Y:S01]  /*14c0*/  IABS R7, R17 ;  /* 0x0000001100077213 */ /* 0x000fe20000000000 */
[----:B------:R-:W-:Y:S01]  /*14d0*/  VIADD R4, R24, 0x1e6 ;  /* 0x000001e618047836 */ /* 0x000fe20000000000 */
[----:B------:R-:W-:Y:S01]  /*14e0*/  ISETP.GE.AND P1, PT, R9, RZ, PT ;  /* 0x000000ff0900720c */ /* 0x000fe20003f26270 */
[----:B------:R-:W-:Y:S01]  /*14f0*/  @!P3 IMAD.MOV R14, RZ, RZ, -R14 ;  /* 0x000000ffff0eb224 */ /* 0x000fe200078e0a0e */
[----:B------:R-:W-:Y:S01]  /*1500*/  ISETP.GE.AND P3, PT, R0, RZ, PT ;  /* 0x000000ff0000720c */ /* 0x000fe20003f66270 */
[--C-:B------:R-:W-:Y:S01]  /*1510*/  @!P4 IMAD.IADD R22, R22, 0x1, -R15.reuse ;  /* 0x000000011616c824 */ /* 0x100fe200078e0a0f */
[----:B------:R-:W-:Y:S01]  /*1520*/  ISETP.GT.U32.AND P4, PT, R15, R23, PT ;  /* 0x000000170f00720c */ /* 0x000fe20003f84070 */
[----:B------:R-:W-:Y:S01]  /*1530*/  @!P6 IMAD.IADD R20, R20, 0x1, -R15 ;  /* 0x000000011414e824 */ /* 0x000fe200078e0a0f */
[----:B------:R-:W-:Y:S01]  /*1540*/  IABS R8, R4 ;  /* 0x0000000400087213 */ /* 0x000fe20000000000 */
[----:B------:R-:W-:-:S03]  /*1550*/  IMAD.HI.U32 R0, R21, R10, RZ ;  /* 0x0000000a15007227 */ /* 0x000fc600078e00ff */
[----:B------:R-:W-:Y:S01]  /*1560*/  ISETP.GT.U32.AND P6, PT, R15, R20, PT ;  /* 0x000000140f00720c */ /* 0x000fe20003fc4070 */
[----:B------:R-:W-:Y:S02]  /*1570*/  IMAD.MOV.U32 R28, RZ, RZ, R25 ;  /* 0x000000ffff1c7224 */ /* 0x000fe400078e0019 */
[----:B------:R-:W-:Y:S02]  /*1580*/  IMAD.MOV R0, RZ, RZ, -R0 ;  /* 0x000000ffff007224 */ /* 0x000fe400078e0a00 */
[----:B------:R-:W-:-:S04]  /*1590*/  IMAD.HI.U32 R27, R21, R7, RZ ;  /* 0x00000007151b7227 */ /* 0x000fc800078e00ff */
[----:B------:R-:W-:Y:S01]  /*15a0*/  @!P2 IMAD.MOV R28, RZ, RZ, -R28 ;  /* 0x000000ffff1ca224 */ /* 0x000fe200078e0a1c */
[----:B------:R-:W-:Y:S01]  /*15b0*/  ISETP.GT.U32.AND P2, PT, R15, R22, PT ;  /* 0x000000160f00720c */ /* 0x000fe20003f44070 */
[----:B------:R-:W-:-:S03]  /*15c0*/  IMAD.HI.U32 R25, R21, R8, RZ ;  /* 0x0000000815197227 */ /* 0x000fc600078e00ff */
[----:B------:R1:W-:Y:S01]  /*15d0*/  STL [R1+0x3a4], R28 ;  /* 0x0003a41c01007387 */ /* 0x0003e20000100800 */
[----:B------:R-:W-:Y:S01]  /*15e0*/  IMAD R10, R15, R0, R10 ;  /* 0x000000000f0a7224 */ /* 0x000fe200078e020a */
[----:B------:R-:W-:Y:S01]  /*15f0*/  IABS R0, R19 ;  /* 0x0000001300007213 */ /* 0x000fe20000000000 */
[----:B------:R-:W-:Y:S02]  /*1600*/  IMAD.MOV R27, RZ, RZ, -R27 ;  /* 0x000000ffff1b7224 */ /* 0x000fe400078e0a1b */
[----:B------:R-:W-:Y:S02]  /*1610*/  IMAD.MOV R25, RZ, RZ, -R25 ;  /* 0x000000ffff197224 */ /* 0x000fe400078e0a19 */
[----:B------:R-:W-:Y:S01]  /*1620*/  @!P4 IMAD.IADD R23, R23, 0x1, -R15 ;  /* 0x000000011717c824 */ /* 0x000fe200078e0a0f */
[C---:B------:R-:W-:Y:S01]  /*1630*/  ISETP.GT.U32.AND P4, PT, R15.reuse, R10, PT ;  /* 0x0000000a0f00720c */ /* 0x040fe20003f84070 */
[C---:B------:R-:W-:Y:S02]  /*1640*/  IMAD R7, R15.reuse, R27, R7 ;  /* 0x0000001b0f077224 */ /* 0x040fe400078e0207 */
[----:B------:R-:W-:-:S02]  /*1650*/  IMAD R8, R15, R25, R8 ;  /* 0x000000190f087224 */ /* 0x000fc400078e0208 */
[--C-:B------:R-:W-:Y:S01]  /*1660*/  @!P6 IMAD.IADD R20, R20, 0x1, -R15.reuse ;  /* 0x000000011414e824 */ /* 0x100fe200078e0a0f */
[C---:B------:R-:W-:Y:S01]  /*1670*/  ISETP.GT.U32.AND P6, PT, R15.reuse, R7, PT ;  /* 0x000000070f00720c */ /* 0x040fe20003fc4070 */
[----:B------:R-:W-:Y:S01]  /*1680*/  @!P0 IMAD.MOV R26, RZ, RZ, -R26 ;  /* 0x000000ffff1a8224 */ /* 0x000fe200078e0a1a */
[C---:B------:R-:W-:Y:S01]  /*1690*/  ISETP.GT.U32.AND P0, PT, R15.reuse, R16, PT ;  /* 0x000000100f00720c */ /* 0x040fe20003f04070 */
[--C-:B------:R-:W-:Y:S01]  /*16a0*/  @!P2 IMAD.IADD R22, R22, 0x1, -R15.reuse ;  /* 0x000000011616a824 */ /* 0x100fe200078e0a0f */
[----:B------:R-:W-:Y:S01]  /*16b0*/  ISETP.GT.U32.AND P2, PT, R15, R8, PT ;  /* 0x000000080f00720c */ /* 0x000fe20003f44070 */
[----:B0-----:R-:W-:Y:S01]  /*16c0*/  VIADD R18, R24, 0x1e2 ;  /* 0x000001e218127836 */ /* 0x001fe20000000000 */
[----:B------:R0:W-:Y:S01]  /*16d0*/  STL [R1+0x23c], R26 ;  /* 0x00023c1a01007387 */ /* 0x0001e20000100800 */
[----:B------:R-:W-:Y:S01]  /*16e0*/  @!P4 IMAD.IADD R10, R10, 0x1, -R15 ;  /* 0x000000010a0ac824 */ /* 0x000fe200078e0a0f */
[----:B------:R-:W-:Y:S01]  /*16f0*/  ISETP.GE.AND P4, PT, R5, RZ, PT ;  /* 0x000000ff0500720c */ /* 0x000fe20003f86270 */
[----:B------:R-:W-:Y:S01]  /*1700*/  @!P5 IMAD.MOV R23, RZ, RZ, -R23 ;  /* 0x000000ffff17d224 */ /* 0x000fe200078e0a17 */
[----:B------:R-:W-:Y:S01]  /*1710*/  IABS R9, R18 ;  /* 0x0000001200097213 */ /* 0x000fe20000000000 */
[----:B-1----:R-:W-:-:S02]  /*1720*/  IMAD.MOV.U32 R28, RZ, RZ, R22 ;  /* 0x000000ffff1c7224 */ /* 0x002fc400078e0016 */
[--C-:B------:R-:W-:Y:S01]  /*1730*/  @!P6 IMAD.IADD R7, R7, 0x1, -R15.reuse ;  /* 0x000000010707e824 */ /* 0x100fe200078e0a0f */
[----:B------:R-:W-:Y:S01]  /*1740*/  ISETP.GT.U32.AND P6, PT, R15, R10, PT ;  /* 0x0000000a0f00720c */ /* 0x000fe20003fc4070 */
[----:B------:R-:W-:Y:S01]  /*1750*/  @!P0 IMAD.IADD R16, R16, 0x1, -R15 ;  /* 0x0000000110108824 */ /* 0x000fe200078e0a0f */
[----:B------:R1:W-:Y:S01]  /*1760*/  STL [R1+0x8c], R23 ;  /* 0x00008c1701007387 */ /* 0x0003e20000100800 */
[----:B0-----:R-:W-:Y:S01]  /*1770*/  IMAD.HI.U32 R26, R21, R0, RZ ;  /* 0x00000000151a7227 */ /* 0x001fe200078e00ff */
[----:B------:R-:W-:-:S03]  /*1780*/  ISETP.GE.AND P0, PT, R6, RZ, PT ;  /* 0x000000ff0600720c */ /* 0x000fc60003f06270 */
[----:B------:R-:W-:Y:S01]  /*1790*/  @!P2 IMAD.IADD R8, R8, 0x1, -R15 ;  /* 0x000000010808a824 */ /* 0x000fe200078e0a0f */
[----:B------:R-:W-:Y:S01]  /*17a0*/  ISETP.GT.U32.AND P2, PT, R15, R16, PT ;  /* 0x000000100f00720c */ /* 0x000fe20003f44070 */
[----:B------:R-:W-:-:S03]  /*17b0*/  IMAD.HI.U32 R25, R21, R9, RZ ;  /* 0x0000000915197227 */ /* 0x000fc600078e00ff */
[C---:B------:R-:W-:Y:S01]  /*17c0*/  ISETP.GT.U32.AND P5, PT, R15.reuse, R8, PT ;  /* 0x000000080f00720c */ /* 0x040fe20003fa4070 */
[----:B------:R-:W-:Y:S02]  /*17d0*/  IMAD.MOV R26, RZ, RZ, -R26 ;  /* 0x000000ffff1a7224 */ /* 0x000fe400078e0a1a */
[----:B------:R-:W-:Y:S02]  /*17e0*/  IMAD.MOV R25, RZ, RZ, -R25 ;  /* 0x000000ffff197224 */ /* 0x000fe400078e0a19 */
[C---:B------:R-:W-:Y:S02]  /*17f0*/  IMAD R0, R15.reuse, R26, R0 ;  /* 0x0000001a0f007224 */ /* 0x040fe400078e0200 */
[----:B------:R-:W-:Y:S01]  /*1800*/  @!P3 IMAD.MOV R28, RZ, RZ, -R28 ;  /* 0x000000ffff1cb224 */ /* 0x000fe200078e0a1c */
[C---:B------:R-:W-:Y:S01]  /*1810*/  ISETP.GT.U32.AND P3, PT, R15.reuse, R7, PT ;  /* 0x000000070f00720c */ /* 0x040fe20003f64070 */
[----:B------:R-:W-:Y:S02]  /*1820*/  IMAD R5, R15, R25, R9 ;  /* 0x000000190f057224 */ /* 0x000fe400078e0209 */
[----:B-1----:R-:W-:Y:S01]  /*1830*/  IMAD.MOV.U32 R23, RZ, RZ, R20 ;  /* 0x000000ffff177224 */ /* 0x002fe200078e0014 */
[----:B------:R-:W-:Y:S01]  /*1840*/  STL [R1+0x90], R28 ;  /* 0x0000901c01007387 */ /* 0x000fe20000100800 */
[----:B------:R-:W-:-:S02]  /*1850*/  VIADD R9, R24, 0x1de ;  /* 0x000001de18097836 */ /* 0x000fc40000000000 */
[----:B------:R-:W-:Y:S02]  /*1860*/  VIADD R6, R24, 0x1dc ;  /* 0x000001dc18067836 */ /* 0x000fe40000000000 */
[----:B------:R-:W-:Y:S01]  /*1870*/  @!P6 IMAD.IADD R10, R10, 0x1, -R15 ;  /* 0x000000010a0ae824 */ /* 0x000fe200078e0a0f */
[C---:B------:R-:W-:Y:S01]  /*1880*/  ISETP.GT.U32.AND P6, PT, R15.reuse, R0, PT ;  /* 0x000000000f00720c */ /* 0x040fe20003fc4070 */
[----:B------:R-:W-:Y:S01]  /*1890*/  @!P1 IMAD.MOV R23, RZ, RZ, -R23 ;  /* 0x000000ffff179224 */ /* 0x000fe200078e0a17 */
[----:B------:R-:W-:Y:S01]  /*18a0*/  ISETP.GT.U32.AND P1, PT, R15, R5, PT ;  /* 0x000000050f00720c */ /* 0x000fe20003f24070 */
[--C-:B------:R-:W-:Y:S01]  /*18b0*/  @!P2 IMAD.IADD R16, R16, 0x1, -R15.reuse ;  /* 0x000000011010a824 */ /* 0x100fe200078e0a0f */
[----:B------:R-:W-:Y:S01]  /*18c0*/  IABS R20, R9 ;  /* 0x0000000900147213 */ /* 0x000fe20000000000 */
[--C-:B------:R-:W-:Y:S01]  /*18d0*/  @!P5 IMAD.IADD R8, R8, 0x1, -R15.reuse ;  /* 0x000000010808d824 */ /* 0x100fe200078e0a0f */
[----:B------:R-:W-:Y:S01]  /*18e0*/  IABS R22, R6 ;  /* 0x0000000600167213 */ /* 0x000fe20000000000 */
[----:B------:R-:W-:Y:S01]  /*18f0*/  @!P3 IMAD.IADD R7, R7, 0x1, -R15 ;  /* 0x000000010707b824 */ /* 0x000fe200078e0a0f */
[----:B------:R-:W-:Y:S01]  /*1900*/  ISETP.GE.AND P2, PT, R4, RZ, PT ;  /* 0x000000ff0400720c */ /* 0x000fe20003f46270 */
[----:B------:R-:W-:Y:S01]  /*1910*/  IMAD.MOV.U32 R25, RZ, RZ, R16 ;  /* 0x000000ffff197224 */ /* 0x000fe200078e0010 */
[----:B------:R-:W-:Y:S01]  /*1920*/  ISETP.GE.AND P5, PT, R17, RZ, PT ;  /* 0x000000ff1100720c */ /* 0x000fe20003fa6270 */
[----:B------:R-:W-:Y:S01]  /*1930*/  IMAD.MOV.U32 R4, RZ, RZ, R22 ;  /* 0x000000ffff047224 */ /* 0x000fe200078e0016 */
[----:B------:R-:W-:Y:S01]  /*1940*/  ISETP.GE.AND P3, PT, R18, RZ, PT ;  /* 0x000000ff1200720c */ /* 0x000fe20003f66270 */
[C---:B------:R-:W-:Y:S01]  /*1950*/  IMAD.HI.U32 R17, R21.reuse, R20, RZ ;  /* 0x0000001415117227 */ /* 0x040fe200078e00ff */
[----:B------:R0:W-:Y:S03]  /*1960*/  STL [R1+0x9c], R23 ;  /* 0x00009c1701007387 */ /* 0x0001e60000100800 */
[----:B------:R-:W-:-:S04]  /*1970*/  IMAD.HI.U32 R18, R21, R4, RZ ;  /* 0x0000000415127227 */ /* 0x000fc800078e00ff */
[----:B------:R-:W-:Y:S02]  /*1980*/  IMAD.MOV R17, RZ, RZ, -R17 ;  /* 0x000000ffff117224 */ /* 0x000fe400078e0a11 */
[--C-:B------:R-:W-:Y:S01]  /*1990*/  @!P6 IMAD.IADD R0, R0, 0x1, -R15.reuse ;  /* 0x000000010000e824 */ /* 0x100fe200078e0a0f */
[----:B------:R-:W-:Y:S01]  /*19a0*/  ISETP.GE.AND P6, PT, R9, RZ, PT ;  /* 0x000000ff0900720c */ /* 0x000fe20003fc6270 */
[----:B------:R-:W-:Y:S01]  /*19b0*/  @!P1 IMAD.IADD R5, R5, 0x1, -R15 ;  /* 0x0000000105059824 */ /* 0x000fe200078e0a0f */
[----:B------:R-:W-:Y:S01]  /*19c0*/  ISETP.GE.AND P1, PT, R19, RZ, PT ;  /* 0x000000ff1300720c */ /* 0x000fe20003f26270 */
[----:B------:R-:W-:Y:S02]  /*19d0*/  IMAD.MOV R16, RZ, RZ, -R18 ;  /* 0x000000ffff107224 */ /* 0x000fe400078e0a12 */
[----:B------:R-:W-:Y:S02]  /*19e0*/  IMAD R9, R15, R17, R20 ;  /* 0x000000110f097224 */ /* 0x000fe400078e0214 */
[----:B0-----:R-:W-:-:S02]  /*19f0*/  IMAD.MOV.U32 R23, RZ, RZ, R10 ;  /* 0x000000ffff177224 */ /* 0x001fc400078e000a */
[----:B------:R-:W-:Y:S01]  /*1a00*/  @!P0 IMAD.MOV R25, RZ, RZ, -R25 ;  /* 0x000000ffff198224 */ /* 0x000fe200078e0a19 */
[C---:B------:R-:W-:Y:S01]  /*1a10*/  ISETP.GT.U32.AND P0, PT, R15.reuse, R5, PT ;  /* 0x000000050f00720c */ /* 0x040fe20003f04070 */
[C---:B------:R-:W-:Y:S02]  /*1a20*/  IMAD R4, R15.reuse, R16, R4 ;  /* 0x000000100f047224 */ /* 0x040fe400078e0204 */
[----:B------:R-:W-:Y:S01]  /*1a30*/  IMAD.MOV.U32 R10, RZ, RZ, R7 ;  /* 0x000000ffff0a7224 */ /* 0x000fe200078e0007 */
[----:B------:R-:W-:Y:S01]  /*1a40*/  STL [R1+0xac], R25 ;  /* 0x0000ac1901007387 */ /* 0x000fe20000100800 */
[----:B------:R-:W-:Y:S01]  /*1a50*/  @!P2 IMAD.MOV R8, RZ, RZ, -R8 ;  /* 0x000000ffff08a224 */ /* 0x000fe200078e0a08 */
[C---:B------:R-:W-:Y:S01]  /*1a60*/  ISETP.GT.U32.AND P2, PT, R15.reuse, R9, PT ;  /* 0x000000090f00720c */ /* 0x040fe20003f44070 */
[----:B------:R-:W-:Y:S01]  /*1a70*/  @!P5 IMAD.MOV R10, RZ, RZ, -R10 ;  /* 0x000000ffff0ad224 */ /* 0x000fe200078e0a0a */
[C---:B------:R-:W-:Y:S01]  /*1a80*/  ISETP.GT.U32.AND P5, PT, R15.reuse, R4, PT ;  /* 0x000000040f00720c */ /* 0x040fe20003fa4070 */
[----:B------:R-:W-:Y:S01]  /*1a90*/  @!P4 IMAD.MOV R23, RZ, RZ, -R23 ;  /* 0x000000ffff17c224 */ /* 0x000fe200078e0a17 */
[----:B------:R-:W-:Y:S01]  /*1aa0*/  ISETP.GT.U32.AND P4, PT, R15, R0, PT ;  /* 0x000000000f00720c */ /* 0x000fe20003f84070 */
[----:B------:R-:W-:-:S02]  /*1ab0*/  VIADD R7, R24, 0x1da ;  /* 0x000001da18077836 */ /* 0x000fc40000000000 */
[--C-:B------:R-:W-:Y:S01]  /*1ac0*/  @!P0 IMAD.IADD R5, R5, 0x1, -R15.reuse ;  /* 0x0000000105058824 */ /* 0x100fe200078e0a0f */
[----:B------:R0:W-:Y:S01]  /*1ad0*/  STL [R1+0xb0], R23 ;  /* 0x0000b01701007387 */ /* 0x0001e20000100800 */
[----:B------:R-:W-:Y:S01]  /*1ae0*/  ISETP.GE.AND P0, PT, R6, RZ, PT ;  /* 0x000000ff0600720c */ /* 0x000fe20003f06270 */
[----:B------:R-:W-:Y:S01]  /*1af0*/  VIADD R19, R24, 0x1cc ;  /* 0x000001cc18137836 */ /* 0x000fe20000000000 */
[----:B------:R-:W-:Y:S01]  /*1b00*/  IABS R6, R7 ;  /* 0x0000000700067213 */ /* 0x000fe20000000000 */
[----:B------:R1:W-:Y:S01]  /*1b10*/  STL [R1+0xb4], R8 ;  /* 0x0000b40801007387 */ /* 0x0003e20000100800 */
[--C-:B------:R-:W-:Y:S02]  /*1b20*/  @!P2 IMAD.IADD R9, R9, 0x1, -R15.reuse ;  /* 0x000000010909a824 */ /* 0x100fe400078e0a0f */
[--C-:B------:R-:W-:Y:S01]  /*1b30*/  @!P5 IMAD.IADD R4, R4, 0x1, -R15.reuse ;  /* 0x000000010404d824 */ /* 0x100fe200078e0a0f */
[----:B------:R2:W-:Y:S01]  /*1b40*/  STL [R1+0xbc], R10 ;  /* 0x0000bc0a01007387 */ /* 0x0005e20000100800 */
[----:B------:R-:W-:Y:S01]  /*1b50*/  @!P4 IMAD.IADD R0, R0, 0x1, -R15 ;  /* 0x000000010000c824 */ /* 0x000fe200078e0a0f */
[----:B------:R-:W-:Y:S01]  /*1b60*/  ISETP.GT.U32.AND P5, PT, R15, R9, PT ;  /* 0x000000090f00720c */ /* 0x000fe20003fa4070 */
[----:B------:R-:W-:Y:S01]  /*1b70*/  IMAD.MOV.U32 R16, RZ, RZ, R5 ;  /* 0x000000ffff107224 */ /* 0x000fe200078e0005 */
[----:B------:R-:W-:Y:S01]  /*1b80*/  ISETP.GE.AND P4, PT, R7, RZ, PT ;  /* 0x000000ff0700720c */ /* 0x000fe20003f86270 */
[----:B0-----:R-:W-:-:S02]  /*1b90*/  VIADD R23, R24, 0x1ce ;  /* 0x000001ce18177836 */ /* 0x001fc40000000000 */
[----:B-1----:R-:W-:Y:S02]  /*1ba0*/  VIADD R8, R24, 0x1d8 ;  /* 0x000001d818087836 */ /* 0x002fe40000000000 */
[----:B------:R-:W-:Y:S01]  /*1bb0*/  @!P3 IMAD.MOV R16, RZ, RZ, -R16 ;  /* 0x000000ffff10b224 */ /* 0x000fe200078e0a10 */
[----:B------:R-:W-:Y:S02]  /*1bc0*/  ISETP.GT.U32.AND P3, PT, R15, R4, PT ;  /* 0x000000040f00720c */ /* 0x000fe40003f64070 */
[----:B--2---:R-:W-:Y:S02]  /*1bd0*/  IABS R10, R8 ;  /* 0x00000008000a7213 */ /* 0x004fe40000000000 */
[----:B------:R-:W-:Y:S01]  /*1be0*/  ISETP.GE.AND P2, PT, R8, RZ, PT ;  /* 0x000000ff0800720c */ /* 0x000fe20003f46270 */
[----:B------:R-:W-:Y:S01]  /*1bf0*/  IMAD.HI.U32 R8, R21, R6, RZ ;  /* 0x0000000615087227 */ /* 0x000fe200078e00ff */
[----:B------:R0:W-:Y:S03]  /*1c00*/  STL [R1+0xc4], R16 ;  /* 0x0000c41001007387 */ /* 0x0001e60000100800 */
[----:B------:R-:W-:-:S02]  /*1c10*/  IMAD.MOV.U32 R7, RZ, RZ, R10 ;  /* 0x000000ffff077224 */ /* 0x000fc400078e000a */
[----:B------:R-:W-:Y:S02]  /*1c20*/  IMAD.MOV.U32 R10, RZ, RZ, R0 ;  /* 0x000000ffff0a7224 */ /* 0x000fe400078e0000 */
[----:B------:R-:W-:Y:S02]  /*1c30*/  IMAD.MOV R0, RZ, RZ, -R8 ;  /* 0x000000ffff007224 */ /* 0x000fe400078e0a08 */
[----:B------:R-:W-:-:S04]  /*1c40*/  IMAD.HI.U32 R5, R21, R7, RZ ;  /* 0x0000000715057227 */ /* 0x000fc800078e00ff */
[----:B------:R-:W-:Y:S02]  /*1c50*/  IMAD R6, R15, R0, R6 ;  /* 0x000000000f067224 */ /* 0x000fe400078e0206 */
[----:B------:R-:W-:Y:S02]  /*1c60*/  @!P5 IMAD.IADD R9, R9, 0x1, -R15 ;  /* 0x000000010909d824 */ /* 0x000fe400078e0a0f */
[----:B------:R-:W-:Y:S01]  /*1c70*/  IMAD.MOV R5, RZ, RZ, -R5 ;  /* 0x000000ffff057224 */ /* 0x000fe200078e0a05 */
[C---:B------:R-:W-:Y:S01]  /*1c80*/  ISETP.GT.U32.AND P5, PT, R15.reuse, R6, PT ;  /* 0x000000060f00720c */ /* 0x040fe20003fa4070 */
[----:B------:R-:W-:Y:S02]  /*1c90*/  IMAD.MOV.U32 R18, RZ, RZ, R9 ;  /* 0x000000ffff127224 */ /* 0x000fe400078e0009 */
[----:B------:R-:W-:Y:S02]  /*1ca0*/  IMAD R5, R15, R5, R7 ;  /* 0x000000050f057224 */ /* 0x000fe400078e0207 */
[----:B0-----:R-:W-:-:S02]  /*1cb0*/  VIADD R16, R24, 0x1d6 ;  /* 0x000001d618107836 */ /* 0x001fc40000000000 */
[----:B------:R-:W-:Y:S01]  /*1cc0*/  @!P6 IMAD.MOV R18, RZ, RZ, -R18 ;  /* 0x000000ffff12e224 */ /* 0x000fe200078e0a12 */
[----:B------:R-:W-:Y:S01]  /*1cd0*/  ISETP.GT.U32.AND P6, PT, R15, R5, PT ;  /* 0x000000050f00720c */ /* 0x000fe20003fc4070 */
[----:B------:R-:W-:Y:S01]  /*1ce0*/  @!P1 IMAD.MOV R10, RZ, RZ, -R10 ;  /* 0x000000ffff0a9224 */ /* 0x000fe200078e0a0a */
[----:B------:R-:W-:Y:S01]  /*1cf0*/  ISETP.GE.AND P1, PT, R16, RZ, PT ;  /* 0x000000ff1000720c */ /* 0x000fe20003f26270 */
[--C-:B------:R-:W-:Y:S01]  /*1d00*/  @!P3 IMAD.IADD R4, R4, 0x1, -R15.reuse ;  /* 0x000000010404b824 */ /* 0x100fe200078e0a0f */
[----:B------:R-:W-:Y:S01]  /*1d10*/  IABS R16, R16 ;  /* 0x0000001000107213 */ /* 0x000fe20000000000 */
[----:B------:R-:W-:Y:S01]  /*1d20*/  @!P5 IMAD.IADD R6, R6, 0x1, -R15 ;  /* 0x000000010606d824 */ /* 0x000fe200078e0a0f */
[----:B------:R0:W-:Y:S01]  /*1d30*/  STL [R1+0xcc], R10 ;  /* 0x0000cc0a01007387 */ /* 0x0001e20000100800 */
[----:B------:R-:W-:Y:S02]  /*1d40*/  IMAD.MOV.U32 R17, RZ, RZ, R4 ;  /* 0x000000ffff117224 */ /* 0x000fe400078e0004 */
[----:B------:R-:W-:Y:S01]  /*1d50*/  IMAD.HI.U32 R7, R21, R16, RZ ;  /* 0x0000001015077227 */ /* 0x000fe200078e00ff */
[----:B------:R-:W-:Y:S01]  /*1d60*/  ISETP.GT.U32.AND P5, PT, R15, R6, PT ;  /* 0x000000060f00720c */ /* 0x000fe20003fa4070 */
[----:B------:R-:W-:Y:S02]  /*1d70*/  STL [R1+0xd0], R18 ;  /* 0x0000d01201007387 */ /* 0x000fe40000100800 */
[----:B------:R-:W-:-:S02]  /*1d80*/  VIADD R8, R24, 0x1d4 ;  /* 0x000001d418087836 */ /* 0x000fc40000000000 */
[----:B------:R-:W-:Y:S02]  /*1d90*/  @!P0 IMAD.MOV R17, RZ, RZ, -R17 ;  /* 0x000000ffff118224 */ /* 0x000fe400078e0a11 */
[----:B0-----:R-:W-:Y:S01]  /*1da0*/  VIADD R10, R24, 0x1d2 ;  /* 0x000001d2180a7836 */ /* 0x001fe20000000000 */
[----:B------:R-:W-:Y:S01]  /*1db0*/  ISETP.GE.AND P3, PT, R8, RZ, PT ;  /* 0x000000ff0800720c */ /* 0x000fe20003f66270 */
[----:B------:R-:W-:Y:S01]  /*1dc0*/  VIADD R0, R24, 0x1d0 ;  /* 0x000001d018007836 */ /* 0x000fe20000000000 */
[----:B------:R-:W-:Y:S01]  /*1dd0*/  IABS R8, R8 ;  /* 0x0000000800087213 */ /* 0x000fe20000000000 */
[----:B------:R-:W-:Y:S01]  /*1de0*/  IMAD.MOV R7, RZ, RZ, -R7 ;  /* 0x000000ffff077224 */ /* 0x000fe200078e0a07 */
[----:B------:R-:W-:Y:S01]  /*1df0*/  ISETP.GE.AND P0, PT, R10, RZ, PT ;  /* 0x000000ff0a00720c */ /* 0x000fe20003f06270 */
[--C-:B------:R-:W-:Y:S01]  /*1e00*/  @!P6 IMAD.IADD R5, R5, 0x1, -R15.reuse ;  /* 0x000000010505e824 */ /* 0x100fe200078e0a0f */
[----:B------:R-:W-:Y:S01]  /*1e10*/  IABS R10, R10 ;  /* 0x0000000a000a7213 */ /* 0x000fe20000000000 */
[C---:B------:R-:W-:Y:S01]  /*1e20*/  IMAD R16, R15.reuse, R7, R16 ;  /* 0x000000070f107224 */ /* 0x040fe200078e0210 */
[----:B------:R0:W-:Y:S01]  /*1e30*/  STL [R1+0xd4], R17 ;  /* 0x0000d41101007387 */ /* 0x0001e20000100800 */
[----:B------:R-:W-:Y:S01]  /*1e40*/  IABS R9, R0 ;  /* 0x0000000000097213 */ /* 0x000fe20000000000 */
[----:B------:R-:W-:Y:S01]  /*1e50*/  @!P5 IMAD.IADD R6, R6, 0x1, -R15 ;  /* 0x000000010606d824 */ /* 0x000fe200078e0a0f */
[----:B------:R-:W-:Y:S01]  /*1e60*/  ISETP.GT.U32.AND P6, PT, R15, R5, PT ;  /* 0x000000050f00720c */ /* 0x000fe20003fc4070 */
[----:B------:R-:W-:Y:S01]  /*1e70*/  IMAD.HI.U32 R4, R21, R8, RZ ;  /* 0x0000000815047227 */ /* 0x000fe200078e00ff */
[----:B------:R-:W-:-:S03]  /*1e80*/  ISETP.GT.U32.AND P5, PT, R15, R16, PT ;  /* 0x000000100f00720c */ /* 0x000fc60003fa4070 */
[----:B------:R-:W-:-:S04]  /*1e90*/  IMAD.HI.U32 R7, R21, R9, RZ ;  /* 0x0000000915077227 */ /* 0x000fc800078e00ff */
[----:B0-----:R-:W-:-:S04]  /*1ea0*/  IMAD.HI.U32 R17, R21, R10, RZ ;  /* 0x0000000a15117227 */ /* 0x001fc800078e00ff */
[----:B------:R-:W-:Y:S02]  /*1eb0*/  IMAD.MOV R17, RZ, RZ, -R17 ;  /* 0x000000ffff117224 */ /* 0x000fe400078e0a11 */
[----:B------:R-:W-:Y:S02]  /*1ec0*/  IMAD.MOV R4, RZ, RZ, -R4 ;  /* 0x000000ffff047224 */ /* 0x000fe400078e0a04 */
[----:B------:R-:W-:Y:S02]  /*1ed0*/  IMAD.MOV R7, RZ, RZ, -R7 ;  /* 0x000000ffff077224 */ /* 0x000fe400078e0a07 */
[C---:B------:R-:W-:Y:S02]  /*1ee0*/  IMAD R10, R15.reuse, R17, R10 ;  /* 0x000000110f0a7224 */ /* 0x040fe400078e020a */
[----:B------:R-:W-:Y:S01]  /*1ef0*/  IMAD R8, R15, R4, R8 ;  /* 0x000000040f087224 */ /* 0x000fe200078e0208 */
[----:B------:R-:W-:Y:S01]  /*1f00*/  IABS R4, R23 ;  /* 0x0000001700047213 */ /* 0x000fe20000000000 */
[----:B------:R-:W-:-:S02]  /*1f10*/  IMAD.MOV.U32 R18, RZ, RZ, R6 ;  /* 0x000000ffff127224 */ /* 0x000fc400078e0006 */
[----:B------:R-:W-:Y:S02]  /*1f20*/  IMAD R9, R15, R7, R9 ;  /* 0x000000070f097224 */ /* 0x000fe400078e0209 */
[--C-:B------:R-:W-:Y:S01]  /*1f30*/  @!P6 IMAD.IADD R5, R5, 0x1, -R15.reuse ;  /* 0x000000010505e824 */ /* 0x100fe200078e0a0f */
[C---:B------:R-:W-:Y:S01]  /*1f40*/  ISETP.GT.U32.AND P6, PT, R15.reuse, R10, PT ;  /* 0x0000000a0f00720c */ /* 0x040fe20003fc4070 */
[----:B------:R-:W-:Y:S01]  /*1f50*/  @!P4 IMAD.MOV R18, RZ, RZ, -R18 ;  /* 0x000000ffff12c224 */ /* 0x000fe200078e0a12 */
[C---:B------:R-:W-:Y:S01]  /*1f60*/  ISETP.GT.U32.AND P4, PT, R15.reuse, R8, PT ;  /* 0x000000080f00720c */ /* 0x040fe20003f84070 */
[----:B------:R-:W-:Y:S01]  /*1f70*/  @!P5 IMAD.IADD R16, R16, 0x1, -R15 ;  /* 0x000000011010d824 */ /* 0x000fe200078e0a0f */
[----:B------:R-:W-:Y:S01]  /*1f80*/  ISETP.GT.U32.AND P5, PT, R15, R9, PT ;  /* 0x000000090f00720c */ /* 0x000fe20003fa4070 */
[----:B------:R-:W-:Y:S01]  /*1f90*/  IMAD.MOV.U32 R17, RZ, RZ, R5 ;  /* 0x000000ffff117224 */ /* 0x000fe200078e0005 */
[----:B------:R0:W-:Y:S01]  /*1fa0*/  STL [R1+0xe0], R18 ;  /* 0x0000e01201007387 */ /* 0x0001e20000100800 */
[----:B------:R-:W-:-:S04]  /*1fb0*/  IMAD.HI.U32 R6, R21, R4, RZ ;  /* 0x0000000415067227 */ /* 0x000fc800078e00ff */
[----:B------:R-:W-:Y:S02]  /*1fc0*/  IMAD.MOV R6, RZ, RZ, -R6 ;  /* 0x000000ffff067224 */ /* 0x000fe400078e0a06 */
[--C-:B------:R-:W-:Y:S02]  /*1fd0*/  @!P6 IMAD.IADD R10, R10, 0x1, -R15.reuse ;  /* 0x000000010a0ae824 */ /* 0x100fe400078e0a0f */
[--C-:B------:R-:W-:Y:S01]  /*1fe0*/  @!P4 IMAD.IADD R8, R8, 0x1, -R15.reuse ;  /* 0x000000010808c824 */ /* 0x100fe200078e0a0f */
[----:B0-----:R-:W-:Y:S01]  /*1ff0*/  IABS R18, R19 ;  /* 0x0000001300127213 */ /* 0x001fe20000000000 */
[----:B------:R-:W-:Y:S01]  /*2000*/  @!P5 IMAD.IADD R9, R9, 0x1, -R15 ;  /* 0x000000010909d824 */ /* 0x000fe200078e0a0f */
[C---:B------:R-:W-:Y:S01]  /*2010*/  ISETP.GT.U32.AND P4, PT, R15.reuse, R16, PT ;  /* 0x000000100f00720c */ /* 0x040fe20003f84070 */
[----:B------:R-:W-:Y:S01]  /*2020*/  @!P2 IMAD.MOV R17, RZ, RZ, -R17 ;  /* 0x000000ffff11a224 */ /* 0x000fe200078e0a11 */
[----:B------:R-:W-:Y:S01]  /*2030*/  ISETP.GT.U32.AND P5, PT, R15, R10, PT ;  /* 0x0000000a0f00720c */ /* 0x000fe20003fa4070 */
[----:B------:R-:W-:Y:S01]  /*2040*/  IMAD.HI.U32 R5, R21, R18, RZ ;  /* 0x0000001215057227 */ /* 0x000fe200078e00ff */
[----:B------:R-:W-:-:S02]  /*2050*/  ISETP.GT.U32.AND P2, PT, R15, R9, PT ;  /* 0x000000090f00720c */ /* 0x000fc40003f44070 */
[C---:B------:R-:W-:Y:S01]  /*2060*/  ISETP.GT.U32.AND P6, PT, R15.reuse, R8, PT ;  /* 0x000000080f00720c */ /* 0x040fe20003fc4070 */
[----:B------:R-:W-:Y:S01]  /*2070*/  IMAD.MOV R5, RZ, RZ, -R5 ;  /* 0x000000ffff057224 */ /* 0x000fe200078e0a05 */
[----:B------:R0:W-:Y:S01]  /*2080*/  STL [R1+0xe4], R17 ;  /* 0x0000e41101007387 */ /* 0x0001e20000100800 */
[C---:B------:R-:W-:Y:S02]  /*2090*/  IMAD R4, R15.reuse, R6, R4 ;  /* 0x000000060f047224 */ /* 0x040fe400078e0204 */
[C---:B------:R-:W-:Y:S02]  /*20a0*/  IMAD R18, R15.reuse, R5, R18 ;  /* 0x000000050f127224 */ /* 0x040fe400078e0212 */
[--C-:B------:R-:W-:Y:S01]  /*20b0*/  @!P4 IMAD.IADD R16, R16, 0x1, -R15.reuse ;  /* 0x000000011010c824 */ /* 0x100fe200078e0a0f */
[C---:B------:R-:W-:Y:S01]  /*20c0*/  ISETP.GT.U32.AND P4, PT, R15.reuse, R4, PT ;  /* 0x000000040f00720c */ /* 0x040fe20003f84070 */
[----:B------:R-:W-:Y:S01]  /*20d0*/  @!P5 IMAD.IADD R10, R10, 0x1, -R15 ;  /* 0x000000010a0ad824 */ /* 0x000fe200078e0a0f */
[----:B------:R-:W-:Y:S01]  /*20e0*/  ISETP.GT.U32.AND P5, PT, R15, R18, PT ;  /* 0x000000120f00720c */ /* 0x000fe20003fa4070 */
[----:B------:R-:W-:-:S02]  /*20f0*/  VIADD R5, R24, 0x1c6 ;  /* 0x000001c618057836 */ /* 0x000fc40000000000 */
[C---:B------:R-:W-:Y:S02]  /*2100*/  VIADD R7, R24.reuse, 0x1ca ;  /* 0x000001ca18077836 */ /* 0x040fe40000000000 */
[--C-:B------:R-:W-:Y:S01]  /*2110*/  @!P2 IMAD.IADD R9, R9, 0x1, -R15.reuse ;  /* 0x000000010909a824 */ /* 0x100fe200078e0a0f */
[----:B------:R-:W-:Y:S01]  /*2120*/  ISETP.GE.AND P2, PT, R23, RZ, PT ;  /* 0x000000ff1700720c */ /* 0x000fe20003f46270 */
[----:B------:R-:W-:Y:S01]  /*2130*/  VIADD R6, R24, 0x1c8 ;  /* 0x000001c818067836 */ /* 0x000fe20000000000 */
[----:B------:R-:W-:Y:S01]  /*2140*/  IABS R23, R5 ;  /* 0x0000000500177213 */ /* 0x000fe20000000000 */
[--C-:B------:R-:W-:Y:S01]  /*2150*/  @!P6 IMAD.IADD R8, R8, 0x1, -R15.reuse ;  /* 0x000000010808e824 */ /* 0x100fe200078e0a0f */
[----:B------:R-:W-:Y:S01]  /*2160*/  IABS R22, R7 ;  /* 0x0000000700167213 */ /* 0x000fe20000000000 */
[--C-:B------:R-:W-:Y:S01]  /*2170*/  @!P4 IMAD.IADD R4, R4, 0x1, -R15.reuse ;  /* 0x000000010404c824 */ /* 0x100fe200078e0a0f */
[----:B------:R-:W-:Y:S01]  /*2180*/  ISETP.GE.AND P4, PT, R19, RZ, PT ;  /* 0x000000ff1300720c */ /* 0x000fe20003f86270 */
[----:B------:R-:W-:Y:S01]  /*2190*/  @!P5 IMAD.IADD R18, R18, 0x1, -R15 ;  /* 0x000000011212d824 */ /* 0x000fe200078e0a0f */
[----:B------:R-:W-:Y:S01]  /*21a0*/  IABS R20, R6 ;  /* 0x0000000600147213 */ /* 0x000fe20000000000 */
[----:B------:R-:W-:Y:S01]  /*21b0*/  IMAD.MOV.U32 R19, RZ, RZ, R23 ;  /* 0x000000ffff137224 */ /* 0x000fe200078e0017 */
[----:B------:R-:W-:Y:S01]  /*21c0*/  ISETP.GE.AND P6, PT, R0, RZ, PT ;  /* 0x000000ff0000720c */ /* 0x000fe20003fc6270 */
[----:B0-----:R-:W-:Y:S01]  /*21d0*/  IMAD.HI.U32 R17, R21, R22, RZ ;  /* 0x0000001615117227 */ /* 0x001fe200078e00ff */
[----:B------:R-:W-:-:S03]  /*21e0*/  ISETP.GT.U32.AND P5, PT, R15, R18, PT ;  /* 0x000000120f00720c */ /* 0x000fc60003fa4070 */
[----:B------:R-:W-:Y:S02]  /*21f0*/  IMAD.MOV.U32 R26, RZ, RZ, R16 ;  /* 0x000000ffff1a7224 */ /* 0x000fe400078e0010 */
[----:B------:R-:W-:-:S04]  /*2200*/  IMAD.HI.U32 R16, R21, R19, RZ ;  /* 0x0000001315107227 */ /* 0x000fc800078e00ff */
[----:B------:R-:W-:Y:S02]  /*2210*/  IMAD.MOV R17, RZ, RZ, -R17 ;  /* 0x000000ffff117224 */ /* 0x000fe400078e0a11 */
[----:B------:R-:W-:Y:S02]  /*2220*/  IMAD.MOV.U32 R25, RZ, RZ, R8 ;  /* 0x000000ffff197224 */ /* 0x000fe400078e0008 */
[----:B------:R-:W-:Y:S01]  /*2230*/  @!P1 IMAD.MOV R26, RZ, RZ, -R26 ;  /* 0x000000ffff1a9224 */ /* 0x000fe200078e0a1a */
[C---:B------:R-:W-:Y:S01]  /*2240*/  ISETP.GT.U32.AND P1, PT, R15.reuse, R4, PT ;  /* 0x000000040f00720c */ /* 0x040fe20003f24070 */
[----:B------:R-:W-:Y:S02]  /*2250*/  IMAD.MOV R8, RZ, RZ, -R16 ;  /* 0x000000ffff087224 */ /* 0x000fe400078e0a10 */
[C---:B------:R-:W-:Y:S01]  /*2260*/  IMAD R22, R15.reuse, R17, R22 ;  /* 0x000000110f167224 */ /* 0x040fe200078e0216 */
[----:B------:R0:W-:Y:S01]  /*2270*/  STL [R1+0xec], R26 ;  /* 0x0000ec1a01007387 */ /* 0x0001e20000100800 */
[----:B------:R-:W-:-:S02]  /*2280*/  IMAD R19, R15, R8, R19 ;  /* 0x000000080f137224 */ /* 0x000fc400078e0213 */
[----:B------:R-:W-:-:S04]  /*2290*/  IMAD.HI.U32 R0, R21, R20, RZ ;  /* 0x0000001415007227 */ /* 0x000fc800078e00ff */
[----:B------:R-:W-:Y:S01]  /*22a0*/  @!P3 IMAD.MOV R25, RZ, RZ, -R25 ;  /* 0x000000ffff19b224 */ /* 0x000fe200078e0a19 */
[C---:B------:R-:W-:Y:S01]  /*22b0*/  ISETP.GT.U32.AND P3, PT, R15.reuse, R22, PT ;  /* 0x000000160f00720c */ /* 0x040fe20003f64070 */
[--C-:B------:R-:W-:Y:S01]  /*22c0*/  @!P5 IMAD.IADD R18, R18, 0x1, -R15.reuse ;  /* 0x000000011212d824 */ /* 0x100fe200078e0a0f */
[C---:B------:R-:W-:Y:S01]  /*22d0*/  ISETP.GT.U32.AND P5, PT, R15.reuse, R19, PT ;  /* 0x000000130f00720c */ /* 0x040fe20003fa4070 */
[----:B------:R-:W-:Y:S01]  /*22e0*/  IMAD.MOV R0, RZ, RZ, -R0 ;  /* 0x000000ffff007224 */ /* 0x000fe200078e0a00 */
[----:B------:R-:W-:Y:S01]  /*22f0*/  STL [R1+0xf4], R25 ;  /* 0x0000f41901007387 */ /* 0x000fe20000100800 */
[----:B------:R-:W-:Y:S01]  /*2300*/  @!P1 IMAD.IADD R4, R4, 0x1, -R15 ;  /* 0x0000000104049824 */ /* 0x000fe200078e0a0f */
[----:B------:R-:W-:Y:S01]  /*2310*/  ISETP.GE.AND P1, PT, R6, RZ, PT ;  /* 0x000000ff0600720c */ /* 0x000fe20003f26270 */
[----:B------:R-:W-:Y:S02]  /*2320*/  IMAD R20, R15, R0, R20 ;  /* 0x000000000f147224 */ /* 0x000fe400078e0214 */
[----:B------:R-:W-:Y:S01]  /*2330*/  @!P0 IMAD.MOV R10, RZ, RZ, -R10 ;  /* 0x000000ffff0a8224 */ /* 0x000fe200078e0a0a */
[----:B------:R-:W-:Y:S01]  /*2340*/  ISETP.GE.AND P0, PT, R7, RZ, PT ;  /* 0x000000ff0700720c */ /* 0x000fe20003f06270 */
[----:B------:R-:W-:Y:S01]  /*2350*/  @!P6 IMAD.MOV R9, RZ, RZ, -R9 ;  /* 0x000000ffff09e224 */ /* 0x000fe200078e0a09 */
[----:B------:R-:W-:Y:S01]  /*2360*/  ISETP.GT.U32.AND P6, PT, R15, R20, PT ;  /* 0x000000140f00720c */ /* 0x000fe20003fc4070 */
[----:B------:R-:W-:Y:S01]  /*2370*/  VIADD R6, R24, 0x1c2 ;  /* 0x000001c218067836 */ /* 0x000fe20000000000 */
[----:B------:R-:W-:Y:S01]  /*2380*/  STL [R1+0xf8], R10 ;  /* 0x0000f80a01007387 */ /* 0x000fe20000100800 */
[----:B------:R-:W-:-:S02]  /*2390*/  IMAD.MOV.U32 R7, RZ, RZ, R4 ;  /* 0x000000ffff077224 */ /* 0x000fc400078e0004 */
[----:B------:R-:W-:Y:S01]  /*23a0*/  @!P3 IMAD.IADD R22, R22, 0x1, -R15 ;  /* 0x000000011616b824 */ /* 0x000fe200078e0a0f */
[----:B------:R-:W-:Y:S01]  /*23b0*/  ISETP.GE.AND P3, PT, R5, RZ, PT ;  /* 0x000000ff0500720c */ /* 0x000fe20003f66270 */
[----:B------:R-:W-:Y:S01]  /*23c0*/  @!P2 IMAD.MOV R7, RZ, RZ, -R7 ;  /* 0x000000ffff07a224 */ /* 0x000fe200078e0a07 */
[----:B------:R-:W-:Y:S01]  /*23d0*/  IABS R5, R6 ;  /* 0x0000000600057213 */ /* 0x000fe20000000000 */
[--C-:B------:R-:W-:Y:S01]  /*23e0*/  @!P5 IMAD.IADD R19, R19, 0x1, -R15.reuse ;  /* 0x000000011313d824 */ /* 0x100fe200078e0a0f */
[----:B------:R1:W-:Y:S01]  /*23f0*/  STL [R1+0xfc], R9 ;  /* 0x0000fc0901007387 */ /* 0x0003e20000100800 */
[----:B------:R-:W-:Y:S02]  /*2400*/  VIADD R0, R24, 0x1c4 ;  /* 0x000001c418007836 */ /* 0x000fe40000000000 */
[----:B------:R-:W-:Y:S01]  /*2410*/  @!P6 IMAD.IADD R20, R20, 0x1, -R15 ;  /* 0x000000011414e824 */ /* 0x000fe200078e0a0f */
[----:B------:R2:W-:Y:S01]  /*2420*/  STL [R1+0x100], R7 ;  /* 0x0001000701007387 */ /* 0x0005e20000100800 */
[C---:B------:R-:W-:Y:S01]  /*2430*/  ISETP.GT.U32.AND P5, PT, R15.reuse, R19, PT ;  /* 0x000000130f00720c */ /* 0x040fe20003fa4070 */
[C---:B------:R-:W-:Y:S01]  /*2440*/  VIADD R4, R24.reuse, 0x1be ;  /* 0x000001be18047836 */ /* 0x040fe20000000000 */
[----:B------:R-:W-:Y:S01]  /*2450*/  IABS R16, R0 ;  /* 0x0000000000107213 */ /* 0x000fe20000000000 */
[----:B0-----:R-:W-:Y:S01]  /*2460*/  IMAD.MOV.U32 R26, RZ, RZ, R18 ;  /* 0x000000ffff1a7224 */ /* 0x001fe200078e0012 */
[C---:B------:R-:W-:Y:S01]  /*2470*/  ISETP.GT.U32.AND P6, PT, R15.reuse, R22, PT ;  /* 0x000000160f00720c */ /* 0x040fe20003fc4070 */
[----:B-1----:R-:W-:Y:S01]  /*2480*/  VIADD R9, R24, 0x1c0 ;  /* 0x000001c018097836 */ /* 0x002fe20000000000 */
[----:B------:R-:W-:Y:S01]  /*2490*/  ISETP.GT.U32.AND P2, PT, R15, R20, PT ;  /* 0x000000140f00720c */ /* 0x000fe20003f44070 */
[----:B------:R-:W-:-:S03]  /*24a0*/  IMAD.HI.U32 R8, R21, R16, RZ ;  /* 0x0000001015087227 */ /* 0x000fc600078e00ff */
[----:B------:R-:W-:Y:S01]  /*24b0*/  IABS R17, R9 ;  /* 0x0000000900117213 */ /* 0x000fe20000000000 */
[----:B--2---:R-:W-:-:S04]  /*24c0*/  IMAD.HI.U32 R7, R21, R5, RZ ;  /* 0x0000000515077227 */ /* 0x004fc800078e00ff */
[----:B------:R-:W-:Y:S02]  /*24d0*/  IMAD.MOV R7, RZ, RZ, -R7 ;  /* 0x000000ffff077224 */ /* 0x000fe400078e0a07 */
[----:B------:R-:W-:Y:S02]  /*24e0*/  IMAD.MOV R8, RZ, RZ, -R8 ;  /* 0x000000ffff087224 */ /* 0x000fe400078e0a08 */
[----:B------:R-:W-:Y:S02]  /*24f0*/  IMAD R5, R15, R7, R5 ;  /* 0x000000070f057224 */ /* 0x000fe400078e0205 */
[--C-:B------:R-:W-:Y:S02]  /*2500*/  @!P5 IMAD.IADD R19, R19, 0x1, -R15.reuse ;  /* 0x000000011313d824 */ /* 0x100fe400078e0a0f */
[C---:B------:R-:W-:Y:S01]  /*2510*/  IMAD R16, R15.reuse, R8, R16 ;  /* 0x000000080f107224 */ /* 0x040fe200078e0210 */
[C---:B------:R-:W-:Y:S01]  /*2520*/  ISETP.GT.U32.AND P5, PT, R15.reuse, R5, PT ;  /* 0x000000050f00720c */ /* 0x040fe20003fa4070 */
[--C-:B------:R-:W-:Y:S01]  /*2530*/  @!P6 IMAD.IADD R22, R22, 0x1, -R15.reuse ;  /* 0x000000011616e824 */ /* 0x100fe200078e0a0f */
[----:B------:R-:W-:Y:S01]  /*2540*/  IABS R8, R4 ;  /* 0x0000000400087213 */ /* 0x000fe20000000000 */
[----:B------:R-:W-:Y:S01]  /*2550*/  VIADD R7, R24, 0x1bc ;  /* 0x000001bc18077836 */ /* 0x000fe20000000000 */
[----:B------:R-:W-:Y:S01]  /*2560*/  ISETP.GT.U32.AND P6, PT, R15, R16, PT ;  /* 0x000000100f00720c */ /* 0x000fe20003fc4070 */
[----:B------:R-:W-:Y:S01]  /*2570*/  @!P2 IMAD.IADD R20, R20, 0x1, -R15 ;  /* 0x000000011414a824 */ /* 0x000fe200078e0a0f */
[----:B------:R-:W-:Y:S01]  /*2580*/  ISETP.GE.AND P2, PT, R0, RZ, PT ;  /* 0x000000ff0000720c */ /* 0x000fe20003f46270 */
[----:B------:R-:W-:Y:S01]  /*2590*/  IMAD.HI.U32 R23, R21, R17, RZ ;  /* 0x0000001115177227 */ /* 0x000fe200078e00ff */
[----:B------:R-:W-:-:S03]  /*25a0*/  IABS R10, R7 ;  /* 0x00000007000a7213 */ /* 0x000fc60000000000 */
[----:B------:R-:W-:Y:S02]  /*25b0*/  @!P4 IMAD.MOV R26, RZ, RZ, -R26 ;  /* 0x000000ffff1ac224 */ /* 0x000fe400078e0a1a */
[--C-:B------:R-:W-:Y:S02]  /*25c0*/  @!P5 IMAD.IADD R5, R5, 0x1, -R15.reuse ;  /* 0x000000010505d824 */ /* 0x100fe400078e0a0f */
[----:B------:R-:W-:Y:S01]  /*25d0*/  IMAD.HI.U32 R18, R21, R10, RZ ;  /* 0x0000000a15127227 */ /* 0x000fe200078e00ff */
[----:B------:R-:W-:Y:S02]  /*25e0*/  STL [R1+0x134], R26 ;  /* 0x0001341a01007387 */ /* 0x000fe40000100800 */
[----:B------:R-:W-:Y:S01]  /*25f0*/  ISETP.GT.U32.AND P5, PT, R15, R5, PT ;  /* 0x000000050f00720c */ /* 0x000fe20003fa4070 */
[----:B------:R-:W-:Y:S01]  /*2600*/  @!P6 IMAD.IADD R16, R16, 0x1, -R15 ;  /* 0x000000011010e824 */ /* 0x000fe200078e0a0f */
[----:B------:R-:W-:Y:S01]  /*2610*/  ISETP.GE.AND P6, PT, R6, RZ, PT ;  /* 0x000000ff0600720c */ /* 0x000fe20003fc6270 */
[----:B------:R-:W-:-:S02]  /*2620*/  IMAD.MOV R18, RZ, RZ, -R18 ;  /* 0x000000ffff127224 */ /* 0x000fc400078e0a12 */
[----:B------:R-:W-:Y:S01]  /*2630*/  IMAD.MOV R23, RZ, RZ, -R23 ;  /* 0x000000ffff177224 */ /* 0x000fe200078e0a17 */
[----:B------:R-:W-:Y:S01]  /*2640*/  ISETP.GT.U32.AND P4, PT, R15, R16, PT ;  /* 0x000000100f00720c */ /* 0x000fe20003f84070 */
[----:B------:R-:W-:Y:S01]  /*2650*/  @!P1 IMAD.MOV R20, RZ, RZ, -R20 ;  /* 0x000000ffff149224 */ /* 0x000fe200078e0a14 */
[----:B------:R-:W-:Y:S01]  /*2660*/  ISETP.GE.AND P1, PT, R9, RZ, PT ;  /* 0x000000ff0900720c */ /* 0x000fe20003f26270 */
[----:B------:R-:W-:-:S04]  /*2670*/  IMAD.HI.U32 R0, R21, R8, RZ ;  /* 0x0000000815007227 */ /* 0x000fc800078e00ff */
[C---:B------:R-:W-:Y:S02]  /*2680*/  IMAD R9, R15.reuse, R18, R10 ;  /* 0x000000120f097224 */ /* 0x040fe400078e020a */
[----:B------:R-:W-:Y:S02]  /*2690*/  IMAD R17, R15, R23, R17 ;  /* 0x000000170f117224 */ /* 0x000fe400078e0211 */
[----:B------:R-:W-:Y:S02]  /*26a0*/  IMAD.MOV.U32 R25, RZ, RZ, R22 ;  /* 0x000000ffff197224 */ /* 0x000fe400078e0016 */
[----:B------:R-:W-:Y:S02]  /*26b0*/  IMAD.MOV R0, RZ, RZ, -R0 ;  /* 0x000000ffff007224 */ /* 0x000fe400078e0a00 */
[----:B------:R-:W-:Y:S01]  /*26c0*/  @!P5 IMAD.IADD R5, R5, 0x1, -R15 ;  /* 0x000000010505d824 */ /* 0x000fe200078e0a0f */
[C---:B------:R-:W-:Y:S01]  /*26d0*/  ISETP.GT.U32.AND P5, PT, R15.reuse, R9, PT ;  /* 0x000000090f00720c */ /* 0x040fe20003fa4070 */
[----:B------:R-:W-:Y:S01]  /*26e0*/  @!P0 IMAD.MOV R25, RZ, RZ, -R25 ;  /* 0x000000ffff198224 */ /* 0x000fe200078e0a19 */
[C---:B------:R-:W-:Y:S01]  /*26f0*/  ISETP.GT.U32.AND P0, PT, R15.reuse, R17, PT ;  /* 0x000000110f00720c */ /* 0x040fe20003f04070 */
[----:B------:R-:W-:-:S02]  /*2700*/  IMAD R8, R15, R0, R8 ;  /* 0x000000000f087224 */ /* 0x000fc400078e0208 */
[----:B------:R-:W-:Y:S01]  /*2710*/  @!P4 IMAD.IADD R16, R16, 0x1, -R15 ;  /* 0x000000011010c824 */ /* 0x000fe200078e0a0f */
[----:B------:R-:W-:Y:S01]  /*2720*/  ISETP.GE.AND P4, PT, R4, RZ, PT ;  /* 0x000000ff0400720c */ /* 0x000fe20003f86270 */
[----:B------:R-:W-:Y:S01]  /*2730*/  @!P3 IMAD.MOV R19, RZ, RZ, -R19 ;  /* 0x000000ffff13b224 */ /* 0x000fe200078e0a13 */
[----:B------:R-:W-:Y:S01]  /*2740*/  ISETP.GT.U32.AND P3, PT, R15, R8, PT ;  /* 0x000000080f00720c */ /* 0x000fe20003f64070 */
[----:B------:R-:W-:Y:S01]  /*2750*/  IMAD.MOV.U32 R18, RZ, RZ, R16 ;  /* 0x000000ffff127224 */ /* 0x000fe200078e0010 */
[----:B------:R-:W-:Y:S01]  /*2760*/  STL [R1+0x144], R25 ;  /* 0x0001441901007387 */ /* 0x000fe20000100800 */
[C---:B------:R-:W-:Y:S02]  /*2770*/  VIADD R4, R24.reuse, 0x1b8 ;  /* 0x000001b818047836 */ /* 0x040fe40000000000 */
[----:B------:R-:W-:Y:S01]  /*2780*/  VIADD R6, R24, 0x1ba ;  /* 0x000001ba18067836 */ /* 0x000fe20000000000 */
[----:B------:R-:W-:Y:S01]  /*2790*/  STL [R1+0x174], R20 ;  /* 0x0001741401007387 */ /* 0x000fe20000100800 */
[----:B------:R-:W-:Y:S01]  /*27a0*/  @!P2 IMAD.MOV R18, RZ, RZ, -R18 ;  /* 0x000000ffff12a224 */ /* 0x000fe200078e0a12 */
[----:B------:R-:W-:Y:S01]  /*27b0*/  IABS R16, R4 ;  /* 0x0000000400107213 */ /* 0x000fe20000000000 */
[--C-:B------:R-:W-:Y:S01]  /*27c0*/  @!P5 IMAD.IADD R9, R9, 0x1, -R15.reuse ;  /* 0x000000010909d824 */ /* 0x100fe200078e0a0f */
[----:B------:R-:W-:Y:S01]  /*27d0*/  IABS R0, R6 ;  /* 0x0000000600007213 */ /* 0x000fe20000000000 */
[--C-:B------:R-:W-:Y:S01]  /*27e0*/  @!P0 IMAD.IADD R17, R17, 0x1, -R15.reuse ;  /* 0x0000000111118824 */ /* 0x100fe200078e0a0f */
[----:B------:R-:W-:Y:S01]  /*27f0*/  STL [R1+0x178], R19 ;  /* 0x0001781301007387 */ /* 0x000fe20000100800 */
[----:B------:R-:W-:Y:S01]  /*2800*/  @!P3 IMAD.IADD R8, R8, 0x1, -R15 ;  /* 0x000000010808b824 */ /* 0x000fe200078e0a0f */
[----:B------:R-:W-:Y:S01]  /*2810*/  ISETP.GT.U32.AND P5, PT, R15, R9, PT ;  /* 0x000000090f00720c */ /* 0x000fe20003fa4070 */
[----:B------:R-:W-:Y:S01]  /*2820*/  IMAD.HI.U32 R10, R21, R0, RZ ;  /* 0x00000000150a7227 */ /* 0x000fe200078e00ff */
[----:B------:R0:W-:Y:S01]  /*2830*/  STL [R1+0x19c], R18 ;  /* 0x00019c1201007387 */ /* 0x0001e20000100800 */
[----:B------:R-:W-:-:S02]  /*2840*/  ISETP.GT.U32.AND P2, PT, R15, R17, PT ;  /* 0x000000110f00720c */ /* 0x000fc40003f44070 */
[----:B------:R-:W-:Y:S01]  /*2850*/  IMAD.MOV R10, RZ, RZ, -R10 ;  /* 0x000000ffff0a7224 */ /* 0x000fe200078e0a0a */
[----:B------:R-:W-:Y:S02]  /*2860*/  ISETP.GT.U32.AND P3, PT, R15, R8, PT ;  /* 0x000000080f00720c */ /* 0x000fe40003f64070 */
[----:B------:R-:W-:Y:S01]  /*2870*/  ISETP.GE.AND P0, PT, R7, RZ, PT ;  /* 0x000000ff0700720c */ /* 0x000fe20003f06270 */
[----:B------:R-:W-:Y:S02]  /*2880*/  IMAD R0, R15, R10, R0 ;  /* 0x0000000a0f007224 */ /* 0x000fe400078e0200 */
[----:B------:R-:W-:Y:S02]  /*2890*/  VIADD R7, R24, 0x1b6 ;  /* 0x000001b618077836 */ /* 0x000fe40000000000 */
[----:B0-----:R-:W-:Y:S02]  /*28a0*/  IMAD.MOV.U32 R18, RZ, RZ, R5 ;  /* 0x000000ffff127224 */ /* 0x001fe400078e0005 */
[----:B------:R-:W-:Y:S01]  /*28b0*/  IMAD.HI.U32 R5, R21, R16, RZ ;  /* 0x0000001015057227 */ /* 0x000fe200078e00ff */
[----:B------:R-:W-:-:S03]  /*28c0*/  IABS R10, R7 ;  /* 0x00000007000a7213 */ /* 0x000fc60000000000 */
[----:B------:R-:W-:Y:S02]  /*28d0*/  IMAD.MOV R5, RZ, RZ, -R5 ;  /* 0x000000ffff057224 */ /* 0x000fe400078e0a05 */
[--C-:B------:R-:W-:Y:S02]  /*28e0*/  @!P5 IMAD.IADD R9, R9, 0x1, -R15.reuse ;  /* 0x000000010909d824 */ /* 0x100fe400078e0a0f */
[----:B------:R-:W-:Y:S02]  /*28f0*/  IMAD R16, R15, R5, R16 ;  /* 0x000000050f107224 */ /* 0x000fe400078e0210 */
[--C-:B------:R-:W-:Y:S01]  /*2900*/  @!P2 IMAD.IADD R17, R17, 0x1, -R15.reuse ;  /* 0x000000011111a824 */ /* 0x100fe200078e0a0f */
[C---:B------:R-:W-:Y:S01]  /*2910*/  ISETP.GT.U32.AND P2, PT, R15.reuse, R0, PT ;  /* 0x000000000f00720c */ /* 0x040fe20003f44070 */
[----:B------:R-:W-:Y:S01]  /*2920*/  @!P3 IMAD.IADD R8, R8, 0x1, -R15 ;  /* 0x000000010808b824 */ /* 0x000fe200078e0a0f */
[----:B------:R-:W-:Y:S01]  /*2930*/  ISETP.GT.U32.AND P5, PT, R15, R16, PT ;  /* 0x000000100f00720c */ /* 0x000fe20003fa4070 */
[----:B------:R-:W-:Y:S01]  /*2940*/  @!P6 IMAD.MOV R18, RZ, RZ, -R18 ;  /* 0x000000ffff12e224 */ /* 0x000fe200078e0a12 */
[----:B------:R-:W-:Y:S01]  /*2950*/  ISETP.GE.AND P3, PT, R4, RZ, PT ;  /* 0x000000ff0400720c */ /* 0x000fe20003f66270 */
[----:B------:R-:W-:Y:S01]  /*2960*/  VIADD R4, R24, 0x1b4 ;  /* 0x000001b418047836 */ /* 0x000fe20000000000 */
[----:B------:R-:W-:Y:S01]  /*2970*/  ISETP.GE.AND P6, PT, R6, RZ, PT ;  /* 0x000000ff0600720c */ /* 0x000fe20003fc6270 */
[----:B------:R-:W-:Y:S01]  /*2980*/  IMAD.HI.U32 R19, R21, R10, RZ ;  /* 0x0000000a15137227 */ /* 0x000fe200078e00ff */
[----:B------:R0:W-:Y:S02]  /*2990*/  STL [R1+0x1a0], R18 ;  /* 0x0001a01201007387 */ /* 0x0001e40000100800 */
[----:B------:R-:W-:Y:S01]  /*29a0*/  IABS R6, R4 ;  /* 0x0000000400067213 */ /* 0x000fe20000000000 */
[----:B------:R-:W-:-:S02]  /*29b0*/  IMAD.MOV.U32 R20, RZ, RZ, R17 ;  /* 0x000000ffff147224 */ /* 0x000fc400078e0011 */
[--C-:B------:R-:W-:Y:S01]  /*29c0*/  @!P2 IMAD.IADD R0, R0, 0x1, -R15.reuse ;  /* 0x000000010000a824 */ /* 0x100fe200078e0a0f */
[----:B------:R-:W-:Y:S01]  /*29d0*/  ISETP.GE.AND P2, PT, R7, RZ, PT ;  /* 0x000000ff0700720c */ /* 0x000fe20003f46270 */
[----:B------:R-:W-:Y:S02]  /*29e0*/  @!P5 IMAD.IADD R16, R16, 0x1, -R15 ;  /* 0x000000011010d824 */ /* 0x000fe400078e0a0f */
[----:B------:R-:W-:Y:S02]  /*29f0*/  IMAD.MOV R19, RZ, RZ, -R19 ;  /* 0x000000ffff137224 */ /* 0x000fe400078e0a13 */
[----:B------:R-:W-:Y:S01]  /*2a00*/  VIADD R5, R24, 0x1b2 ;  /* 0x000001b218057836 */ /* 0x000fe20000000000 */
[C---:B------:R-:W-:Y:S01]  /*2a10*/  ISETP.GT.U32.AND P5, PT, R15.reuse, R16, PT ;  /* 0x000000100f00720c */ /* 0x040fe20003fa4070 */
[----:B------:R-:W-:Y:S01]  /*2a20*/  @!P1 IMAD.MOV R20, RZ, RZ, -R20 ;  /* 0x000000ffff149224 */ /* 0x000fe200078e0a14 */
[----:B------:R-:W-:Y:S01]  /*2a30*/  ISETP.GT.U32.AND P1, PT, R15, R0, PT ;  /* 0x000000000f00720c */ /* 0x000fe20003f24070 */
[----:B------:R-:W-:Y:S01]  /*2a40*/  IMAD.HI.U32 R7, R21, R6, RZ ;  /* 0x0000000615077227 */ /* 0x000fe200078e00ff */
[----:B0-----:R-:W-:-:S02]  /*2a50*/  IABS R18, R5 ;  /* 0x0000000500127213 */ /* 0x001fc40000000000 */
[----:B------:R-:W-:Y:S01]  /*2a60*/  STL [R1+0x1a4], R20 ;  /* 0x0001a41401007387 */ /* 0x000fe20000100800 */
[C---:B------:R-:W-:Y:S02]  /*2a70*/  IMAD R10, R15.reuse, R19, R10 ;  /* 0x000000130f0a7224 */ /* 0x040fe400078e020a */
[----:B------:R-:W-:Y:S02]  /*2a80*/  IMAD.MOV.U32 R17, RZ, RZ, R8 ;  /* 0x000000ffff117224 */ /* 0x000fe400078e0008 */
[----:B------:R-:W-:Y:S02]  /*2a90*/  IMAD.MOV R7, RZ, RZ, -R7 ;  /* 0x000000ffff077224 */ /* 0x000fe400078e0a07 */
[----:B------:R-:W-:Y:S01]  /*2aa0*/  @!P4 IMAD.MOV R17, RZ, RZ, -R17 ;  /* 0x000000ffff11c224 */ /* 0x000fe200078e0a11 */
[C---:B------:R-:W-:Y:S01]  /*2ab0*/  ISETP.GT.U32.AND P4, PT, R15.reuse, R10, PT ;  /* 0x0000000a0f00720c */ /* 0x040fe20003f84070 */
[----:B------:R-:W-:Y:S02]  /*2ac0*/  IMAD R6, R15, R7, R6 ;  /* 0x000000070f067224 */ /* 0x000fe400078e0206 */
[----:B------:R-:W-:Y:S01]  /*2ad0*/  IMAD.HI.U32 R8, R21, R18, RZ ;  /* 0x0000001215087227 */ /* 0x000fe200078e00ff */
[----:B------:R0:W-:Y:S03]  /*2ae0*/  STL [R1+0x1a8], R17 ;  /* 0x0001a81101007387 */ /* 0x0001e60000100800 */
[----:B------:R-:W-:Y:S01]  /*2af0*/  @!P5 IMAD.IADD R16, R16, 0x1, -R15 ;  /* 0x000000011010d824 */ /* 0x000fe200078e0a0f */
[----:B------:R-:W-:Y:S01]  /*2b00*/  ISETP.GT.U32.AND P5, PT, R15, R6, PT ;  /* 0x000000060f00720c */ /* 0x000fe20003fa4070 */
[----:B------:R-:W-:-:S02]  /*2b10*/  IMAD.MOV R8, RZ, RZ, -R8 ;  /* 0x000000ffff087224 */ /* 0x000fc400078e0a08 */
[--C-:B------:R-:W-:Y:S01]  /*2b20*/  @!P1 IMAD.IADD R0, R0, 0x1, -R15.reuse ;  /* 0x0000000100009824 */ /* 0x100fe200078e0a0f */
[----:B------:R-:W-:Y:S01]  /*2b30*/  ISETP.GE.AND P1, PT, R5, RZ, PT ;  /* 0x000000ff0500720c */ /* 0x000fe20003f26270 */
[C---:B------:R-:W-:Y:S02]  /*2b40*/  IMAD R18, R15.reuse, R8, R18 ;  /* 0x000000080f127224 */ /* 0x040fe400078e0212 */
[----:B------:R-:W-:Y:S02]  /*2b50*/  IMAD.MOV.U32 R19, RZ, RZ, R0 ;  /* 0x000000ffff137224 */ /* 0x000fe400078e0000 */
[----:B------:R-:W-:Y:S02]  /*2b60*/  @!P4 IMAD.IADD R10, R10, 0x1, -R15 ;  /* 0x000000010a0ac824 */ /* 0x000fe400078e0a0f */
[----:B------:R-:W-:Y:S01]  /*2b70*/  @!P6 IMAD.MOV R19, RZ, RZ, -R19 ;  /* 0x000000ffff13e224 */ /* 0x000fe200078e0a13 */
[C---:B------:R-:W-:Y:S01]  /*2b80*/  ISETP.GT.U32.AND P6, PT, R15.reuse, R18, PT ;  /* 0x000000120f00720c */ /* 0x040fe20003fc4070 */
[----:B------:R-:W-:Y:S01]  /*2b90*/  @!P0 IMAD.MOV R9, RZ, RZ, -R9 ;  /* 0x000000ffff098224 */ /* 0x000fe200078e0a09 */
[C---:B------:R-:W-:Y:S01]  /*2ba0*/  ISETP.GT.U32.AND P4, PT, R15.reuse, R10, PT ;  /* 0x0000000a0f00720c */ /* 0x040fe20003f84070 */
[----:B------:R-:W-:Y:S01]  /*2bb0*/  @!P5 IMAD.IADD R6, R6, 0x1, -R15 ;  /* 0x000000010606d824 */ /* 0x000fe200078e0a0f */
[----:B------:R-:W-:Y:S01]  /*2bc0*/  ISETP.GE.AND P0, PT, R4, RZ, PT ;  /* 0x000000ff0400720c */ /* 0x000fe20003f06270 */
[C---:B------:R-:W-:Y:S01]  /*2bd0*/  VIADD R8, R24.reuse, 0x1ae ;  /* 0x000001ae18087836 */ /* 0x040fe20000000000 */
[----:B------:R1:W-:Y:S01]  /*2be0*/  STL [R1+0x1ac], R9 ;  /* 0x0001ac0901007387 */ /* 0x0003e20000100800 */
[----:B0-----:R-:W-:Y:S01]  /*2bf0*/  IMAD.MOV.U32 R17, RZ, RZ, R16 ;  /* 0x000000ffff117224 */ /* 0x001fe200078e0010 */
[----:B------:R-:W-:Y:S01]  /*2c00*/  ISETP.GT.U32.AND P5, PT, R15, R6, PT ;  /* 0x000000060f00720c */ /* 0x000fe20003fa4070 */
[----:B------:R-:W-:Y:S01]  /*2c10*/  VIADD R4, R24, 0x1ac ;  /* 0x000001ac18047836 */ /* 0x000fe20000000000 */
[----:B------:R-:W-:Y:S01]  /*2c20*/  IABS R7, R8 ;  /* 0x0000000800077213 */ /* 0x000fe20000000000 */
[----:B------:R-:W-:Y:S01]  /*2c30*/  @!P3 IMAD.MOV R17, RZ, RZ, -R17 ;  /* 0x000000ffff11b224 */ /* 0x000fe200078e0a11 */
[----:B------:R-:W-:Y:S01]  /*2c40*/  STL [R1+0x1b0], R19 ;  /* 0x0001b01301007387 */ /* 0x000fe20000100800 */
[--C-:B------:R-:W-:Y:S01]  /*2c50*/  @!P6 IMAD.IADD R18, R18, 0x1, -R15.reuse ;  /* 0x000000011212e824 */ /* 0x100fe200078e0a0f */
[----:B------:R-:W-:Y:S01]  /*2c60*/  IABS R0, R4 ;  /* 0x0000000400007213 */ /* 0x000fe20000000000 */
[----:B------:R-:W-:Y:S01]  /*2c70*/  @!P4 IMAD.IADD R10, R10, 0x1, -R15 ;  /* 0x000000010a0ac824 */ /* 0x000fe200078e0a0f */
[----:B------:R-:W-:Y:S01]  /*2c80*/  ISETP.GE.AND P4, PT, R8, RZ, PT ;  /* 0x000000ff0800720c */ /* 0x000fe20003f86270 */
[----:B-1----:R-:W-:Y:S01]  /*2c90*/  VIADD R9, R24, 0x1b0 ;  /* 0x000001b018097836 */ /* 0x002fe20000000000 */
[----:B------:R0:W-:Y:S01]  /*2ca0*/  STL [R1+0x1b8], R17 ;  /* 0x0001b81101007387 */ /* 0x0001e20000100800 */
[----:B------:R-:W-:Y:S01]  /*2cb0*/  IMAD.HI.U32 R8, R21, R7, RZ ;  /* 0x0000000715087227 */ /* 0x000fe200078e00ff */
[----:B------:R-:W-:-:S02]  /*2cc0*/  ISETP.GT.U32.AND P6, PT, R15, R18, PT ;  /* 0x000000120f00720c */ /* 0x000fc40003fc4070 */
[----:B------:R-:W-:Y:S01]  /*2cd0*/  IABS R5, R9 ;  /* 0x0000000900057213 */ /* 0x000fe20000000000 */
[----:B------:R-:W-:Y:S01]  /*2ce0*/  IMAD.MOV R8, RZ, RZ, -R8 ;  /* 0x000000ffff087224 */ /* 0x000fe200078e0a08 */
[----:B------:R-:W-:Y:S01]  /*2cf0*/  ISETP.GE.AND P3, PT, R9, RZ, PT ;  /* 0x000000ff0900720c */ /* 0x000fe20003f66270 */
[----:B------:R-:W-:Y:S02]  /*2d00*/  @!P5 IMAD.IADD R6, R6, 0x1, -R15 ;  /* 0x000000010606d824 */ /* 0x000fe400078e0a0f */
[----:B------:R-:W-:-:S04]  /*2d10*/  IMAD.HI.U32 R16, R21, R5, RZ ;  /* 0x0000000515107227 */ /* 0x000fc800078e00ff */
[----:B0-----:R-:W-:Y:S02]  /*2d20*/  IMAD.MOV.U32 R17, RZ, RZ, R10 ;  /* 0x000000ffff117224 */ /* 0x001fe400078e000a */
[----:B------:R-:W-:Y:S02]  /*2d30*/  IMAD.MOV R16, RZ, RZ, -R16 ;  /* 0x000000ffff107224 */ /* 0x000fe400078e0a10 */
[----:B------:R-:W-:Y:S01]  /*2d40*/  @!P2 IMAD.MOV R17, RZ, RZ, -R17 ;  /* 0x000000ffff11a224 */ /* 0x000fe200078e0a11 */
[----:B------:R-:W-:Y:S01]  /*2d50*/  ISETP.GE.AND P2, PT, R4, RZ, PT ;  /* 0x000000ff0400720c */ /* 0x000fe20003f46270 */
[C---:B------:R-:W-:Y:S02]  /*2d60*/  IMAD R5, R15.reuse, R16, R5 ;  /* 0x000000100f057224 */ /* 0x040fe400078e0205 */
[C---:B------:R-:W-:Y:S01]  /*2d70*/  IMAD R4, R15.reuse, R8, R7 ;  /* 0x000000080f047224 */ /* 0x040fe200078e0207 */
[----:B------:R-:W-:Y:S01]  /*2d80*/  STL [R1+0x1bc], R17 ;  /* 0x0001bc1101007387 */ /* 0x000fe20000100800 */
[----:B------:R-:W-:Y:S01]  /*2d90*/  IMAD.MOV.U32 R10, RZ, RZ, R6 ;  /* 0x000000ffff0a7224 */ /* 0x000fe200078e0006 */
[----:B------:R-:W-:Y:S01]  /*2da0*/  ISETP.GT.U32.AND P5, PT, R15, R5, PT ;  /* 0x000000050f00720c */ /* 0x000fe20003fa4070 */
[----:B------:R-:W-:-:S04]  /*2db0*/  IMAD.HI.U32 R9, R21, R0, RZ ;  /* 0x0000000015097227 */ /* 0x000fc800078e00ff */
[----:B------:R-:W-:Y:S01]  /*2dc0*/  @!P0 IMAD.MOV R10, RZ, RZ, -R10 ;  /* 0x000000ffff0a8224 */ /* 0x000fe200078e0a0a */
[C---:B------:R-:W-:Y:S01]  /*2dd0*/  ISETP.GT.U32.AND P0, PT, R15.reuse, R4, PT ;  /* 0x000000040f00720c */ /* 0x040fe20003f04070 */
[----:B------:R-:W-:Y:S02]  /*2de0*/  IMAD.MOV R9, RZ, RZ, -R9 ;  /* 0x000000ffff097224 */ /* 0x000fe400078e0a09 */
[----:B------:R-:W-:Y:S01]  /*2df0*/  @!P6 IMAD.IADD R18, R18, 0x1, -R15 ;  /* 0x000000011212e824 */ /* 0x000fe200078e0a0f */
[----:B------:R0:W-:Y:S01]  /*2e00*/  STL [R1+0x1c0], R10 ;  /* 0x0001c00a01007387 */ /* 0x0001e20000100800 */
[----:B------:R-:W-:Y:S02]  /*2e10*/  IMAD R0, R15, R9, R0 ;  /* 0x000000090f007224 */ /* 0x000fe400078e0200 */
[----:B------:R-:W-:Y:S02]  /*2e20*/  IMAD.MOV.U32 R20, RZ, RZ, R18 ;  /* 0x000000ffff147224 */ /* 0x000fe400078e0012 */
[----:B------:R-:W-:-:S02]  /*2e30*/  VIADD R9, R24, 0x1aa ;  /* 0x000001aa18097836 */ /* 0x000fc40000000000 */
[----:B------:R-:W-:Y:S01]  /*2e40*/  @!P1 IMAD.MOV R20, RZ, RZ, -R20 ;  /* 0x000000ffff149224 */ /* 0x000fe200078e0a14 */
[----:B------:R-:W-:Y:S01]  /*2e50*/  ISETP.GT.U32.AND P1, PT, R15, R0, PT ;  /* 0x000000000f00720c */ /* 0x000fe20003f24070 */
[--C-:B------:R-:W-:Y:S01]  /*2e60*/  @!P5 IMAD.IADD R5, R5, 0x1, -R15.reuse ;  /* 0x000000010505d824 */ /* 0x100fe200078e0a0f */
[----:B------:R-:W-:Y:S01]  /*2e70*/  ISETP.GE.AND P6, PT, R9, RZ, PT ;  /* 0x000000ff0900720c */ /* 0x000fe20003fc6270 */
[--C-:B------:R-:W-:Y:S01]  /*2e80*/  @!P0 IMAD.IADD R4, R4, 0x1, -R15.reuse ;  /* 0x0000000104048824 */ /* 0x100fe200078e0a0f */
[----:B------:R-:W-:Y:S01]  /*2e90*/  IABS R9, R9 ;  /* 0x0000000900097213 */ /* 0x000fe20000000000 */
[C---:B------:R-:W-:Y:S01]  /*2ea0*/  VIADD R6, R24.reuse, 0x1a8 ;  /* 0x000001a818067836 */ /* 0x040fe20000000000 */
[C---:B------:R-:W-:Y:S01]  /*2eb0*/  ISETP.GT.U32.AND P5, PT, R15.reuse, R5, PT ;  /* 0x000000050f00720c */ /* 0x040fe20003fa4070 */
[----:B------:R-:W-:Y:S01]  /*2ec0*/  VIADD R8, R24, 0x1a4 ;  /* 0x000001a418087836 */ /* 0x000fe20000000000 */
[----:B------:R-:W-:Y:S01]  /*2ed0*/  ISETP.GT.U32.AND P0, PT, R15, R4, PT ;  /* 0x000000040f00720c */ /* 0x000fe20003f04070 */
[----:B------:R-:W-:Y:S01]  /*2ee0*/  IMAD.HI.U32 R18, R21, R9, RZ ;  /* 0x0000000915127227 */ /* 0x000fe200078e00ff */
[----:B0-----:R-:W-:Y:S01]  /*2ef0*/  IABS R10, R6 ;  /* 0x00000006000a7213 */ /* 0x001fe20000000000 */
[----:B------:R0:W-:Y:S01]  /*2f00*/  STL [R1+0x1c4], R20 ;  /* 0x0001c41401007387 */ /* 0x0001e20000100800 */
[----:B------:R-:W-:Y:S01]  /*2f10*/  IABS R17, R8 ;  /* 0x0000000800117213 */ /* 0x000fe20000000000 */
[----:B------:R-:W-:-:S02]  /*2f20*/  @!P1 IMAD.IADD R0, R0, 0x1, -R15 ;  /* 0x0000000100009824 */ /* 0x000fc400078e0a0f */
[----:B------:R-:W-:Y:S02]  /*2f30*/  IMAD.MOV R18, RZ, RZ, -R18 ;  /* 0x000000ffff127224 */ /* 0x000fe400078e0a12 */
[----:B------:R-:W-:Y:S01]  /*2f40*/  IMAD.HI.U32 R19, R21, R10, RZ ;  /* 0x0000000a15137227 */ /* 0x000fe200078e00ff */
[----:B------:R-:W-:-:S03]  /*2f50*/  ISETP.GT.U32.AND P1, PT, R15, R0, PT ;  /* 0x000000000f00720c */ /* 0x000fc60003f24070 */
[----:B------:R-:W-:Y:S01]  /*2f60*/  @!P5 IMAD.IADD R5, R5, 0x1, -R15 ;  /* 0x000000010505d824 */ /* 0x000fe200078e0a0f */
[----:B------:R-:W-:Y:S01]  /*2f70*/  ISETP.GE.AND P5, PT, R6, RZ, PT ;  /* 0x000000ff0600720c */ /* 0x000fe20003fa6270 */
[C---:B------:R-:W-:Y:S02]  /*2f80*/  IMAD R9, R15.reuse, R18, R9 ;  /* 0x000000120f097224 */ /* 0x040fe400078e0209 */
[----:B------:R-:W-:Y:S02]  /*2f90*/  @!P0 IMAD.IADD R4, R4, 0x1, -R15 ;  /* 0x0000000104048824 */ /* 0x000fe400078e0a0f */
[----:B------:R-:W-:Y:S01]  /*2fa0*/  VIADD R7, R24, 0x1a6 ;  /* 0x000001a618077836 */ /* 0x000fe20000000000 */
[----:B------:R-:W-:Y:S01]  /*2fb0*/  ISETP.GT.U32.AND P0, PT, R15, R9, PT ;  /* 0x000000090f00720c */ /* 0x000fe20003f04070 */
[----:B------:R-:W-:Y:S02]  /*2fc0*/  IMAD.MOV.U32 R23, RZ, RZ, R5 ;  /* 0x000000ffff177224 */ /* 0x000fe400078e0005 */
[----:B------:R-:W-:Y:S01]  /*2fd0*/  IMAD.MOV R19, RZ, RZ, -R19 ;  /* 0x000000ffff137224 */ /* 0x000fe200078e0a13 */
[----:B------:R-:W-:Y:S01]  /*2fe0*/  IABS R16, R7 ;  /* 0x0000000700107213 */ /* 0x000fe20000000000 */
[----:B------:R-:W-:-:S02]  /*2ff0*/  IMAD.MOV.U32 R22, RZ, RZ, R4 ;  /* 0x000000ffff167224 */ /* 0x000fc400078e0004 */
[----:B------:R-:W-:-:S04]  /*3000*/  IMAD.HI.U32 R6, R21, R17, RZ ;  /* 0x0000001115067227 */ /* 0x000fc800078e00ff */
[----:B------:R-:W-:Y:S02]  /*3010*/  @!P3 IMAD.MOV R23, RZ, RZ, -R23 ;  /* 0x000000ffff17b224 */ /* 0x000fe400078e0a17 */
[C---:B------:R-:W-:Y:S02]  /*3020*/  IMAD R10, R15.reuse, R19, R10 ;  /* 0x000000130f0a7224 */ /* 0x040fe400078e020a */
[----:B------:R-:W-:Y:S01]  /*3030*/  @!P4 IMAD.MOV R22, RZ, RZ, -R22 ;  /* 0x000000ffff16c224 */ /* 0x000fe200078e0a16 */
[----:B------:R-:W-:Y:S01]  /*3040*/  STL [R1+0x1c8], R23 ;  /* 0x0001c81701007387 */ /* 0x000fe20000100800 */
[----:B------:R-:W-:Y:S01]  /*3050*/  IMAD.MOV R6, RZ, RZ, -R6 ;  /* 0x000000ffff067224 */ /* 0x000fe200078e0a06 */
[----:B------:R-:W-:Y:S01]  /*3060*/  ISETP.GT.U32.AND P3, PT, R15, R10, PT ;  /* 0x0000000a0f00720c */ /* 0x000fe20003f64070 */
[----:B------:R-:W-:Y:S01]  /*3070*/  @!P1 IMAD.IADD R0, R0, 0x1, -R15 ;  /* 0x0000000100009824 */ /* 0x000fe200078e0a0f */
[----:B------:R1:W-:Y:S01]  /*3080*/  STL [R1+0x1cc], R22 ;  /* 0x0001cc1601007387 */ /* 0x0003e20000100800 */
[----:B0-----:R-:W-:Y:S01]  /*3090*/  IMAD.HI.U32 R20, R21, R16, RZ ;  /* 0x0000001015147227 */ /* 0x001fe200078e00ff */
[----:B------:R-:W-:-:S03]  /*30a0*/  ISETP.GE.AND P4, PT, R7, RZ, PT ;  /* 0x000000ff0700720c */ /* 0x000fc60003f86270 */
[----:B------:R-:W-:Y:S02]  /*30b0*/  IMAD R17, R15, R6, R17 ;  /* 0x000000060f117224 */ /* 0x000fe400078e0211 */
[----:B------:R-:W-:Y:S02]  /*30c0*/  IMAD.MOV R20, RZ, RZ, -R20 ;  /* 0x000000ffff147224 */ /* 0x000fe400078e0a14 */
[--C-:B------:R-:W-:Y:S02]  /*30d0*/  @!P0 IMAD.IADD R9, R9, 0x1, -R15.reuse ;  /* 0x0000000109098824 */ /* 0x100fe400078e0a0f */
[----:B-1----:R-:W-:Y:S02]  /*30e0*/  IMAD.MOV.U32 R22, RZ, RZ, R0 ;  /* 0x000000ffff167224 */ /* 0x002fe400078e0000 */
[C---:B------:R-:W-:Y:S01]  /*30f0*/  IMAD R4, R15.reuse, R20, R16 ;  /* 0x000000140f047224 */ /* 0x040fe200078e0210 */
[C---:B------:R-:W-:Y:S01]  /*3100*/  ISETP.GT.U32.AND P0, PT, R15.reuse, R9, PT ;  /* 0x000000090f00720c */ /* 0x040fe20003f04070 */
[----:B------:R-:W-:Y:S01]  /*3110*/  @!P2 IMAD.MOV R22, RZ, RZ, -R22 ;  /* 0x000000ffff16a224 */ /* 0x000fe200078e0a16 */
[C---:B------:R-:W-:Y:S01]  /*3120*/  ISETP.GT.U32.AND P2, PT, R15.reuse, R17, PT ;  /* 0x000000110f00720c */ /* 0x040fe20003f44070 */
[----:B------:R-:W-:Y:S01]  /*3130*/  VIADD R5, R24, 0x1a2 ;  /* 0x000001a218057836 */ /* 0x000fe20000000000 */
[C---:B------:R-:W-:Y:S01]  /*3140*/  ISETP.GT.U32.AND P1, PT, R15.reuse, R4, PT ;  /* 0x000000040f00720c */ /* 0x040fe20003f24070 */
[----:B------:R-:W-:Y:S01]  /*3150*/  @!P3 IMAD.IADD R10, R10, 0x1, -R15 ;  /* 0x000000010a0ab824 */ /* 0x000fe200078e0a0f */
[----:B------:R0:W-:Y:S01]  /*3160*/  STL [R1+0x1d0], R22 ;  /* 0x0001d01601007387 */ /* 0x0001e20000100800 */
[C---:B------:R-:W-:Y:S01]  /*3170*/  VIADD R6, R24.reuse, 0x1a0 ;  /* 0x000001a018067836 */ /* 0x040fe20000000000 */
[----:B------:R-:W-:Y:S01]  /*3180*/  IABS R18, R5 ;  /* 0x0000000500127213 */ /* 0x000fe20000000000 */
[C---:B------:R-:W-:Y:S01]  /*3190*/  VIADD R7, R24.reuse, 0x19e ;  /* 0x0000019e18077836 */ /* 0x040fe20000000000 */
[----:B------:R-:W-:Y:S01]  /*31a0*/  ISETP.GT.U32.AND P3, PT, R15, R10, PT ;  /* 0x0000000a0f00720c */ /* 0x000fe20003f64070 */
[----:B------:R-:W-:Y:S01]  /*31b0*/  VIADD R23, R24, 0x190 ;  /* 0x0000019018177836 */ /* 0x000fe20000000000 */
[----:B------:R-:W-:Y:S01]  /*31c0*/  IABS R0, R6 ;  /* 0x0000000600007213 */ /* 0x000fe20000000000 */
[----:B------:R-:W-:Y:S01]  /*31d0*/  IMAD.HI.U32 R19, R21, R18, RZ ;  /* 0x0000001215137227 */ /* 0x000fe200078e00ff */
[----:B------:R-:W-:-:S02]  /*31e0*/  IABS R16, R7 ;  /* 0x0000000700107213 */ /* 0x000fc40000000000 */
[----:B------:R-:W-:Y:S01]  /*31f0*/  IABS R25, R23 ;  /* 0x0000001700197213 */ /* 0x000fe20000000000 */
[----:B------:R-:W-:Y:S02]  /*3200*/  @!P2 IMAD.IADD R17, R17, 0x1, -R15 ;  /* 0x000000011111a824 */ /* 0x000fe400078e0a0f */
[----:B------:R-:W-:Y:S02]  /*3210*/  IMAD.MOV R19, RZ, RZ, -R19 ;  /* 0x000000ffff137224 */ /* 0x000fe400078e0a13 */
[--C-:B------:R-:W-:Y:S01]  /*3220*/  @!P0 IMAD.IADD R9, R9, 0x1, -R15.reuse ;  /* 0x0000000109098824 */ /* 0x100fe200078e0a0f */
[----:B------:R-:W-:Y:S01]  /*3230*/  ISETP.GE.AND P0, PT, R8, RZ, PT ;  /* 0x000000ff0800720c */ /* 0x000fe20003f06270 */
[----:B------:R-:W-:Y:S01]  /*3240*/  @!P1 IMAD.IADD R4, R4, 0x1, -R15 ;  /* 0x0000000104049824 */ /* 0x000fe200078e0a0f */
[----:B------:R-:W-:Y:S01]  /*3250*/  ISETP.GT.U32.AND P2, PT, R15, R17, PT ;  /* 0x000000110f00720c */ /* 0x000fe20003f44070 */
[----:B------:R-:W-:-:S03]  /*3260*/  IMAD.HI.U32 R8, R21, R0, RZ ;  /* 0x0000000015087227 */ /* 0x000fc600078e00ff */
[C---:B------:R-:W-:Y:S01]  /*3270*/  ISETP.GT.U32.AND P1, PT, R15.reuse, R4, PT ;  /* 0x000000040f00720c */ /* 0x040fe20003f24070 */
[C---:B------:R-:W-:Y:S02]  /*3280*/  IMAD R18, R15.reuse, R19, R18 ;  /* 0x000000130f127224 */ /* 0x040fe400078e0212 */
[----:B------:R-:W-:Y:S02]  /*3290*/  IMAD.MOV R8, RZ, RZ, -R8 ;  /* 0x000000ffff087224 */ /* 0x000fe400078e0a08 */
[--C-:B------:R-:W-:Y:S01]  /*32a0*/  @!P3 IMAD.IADD R10, R10, 0x1, -R15.reuse ;  /* 0x000000010a0ab824 */ /* 0x100fe200078e0a0f */
[C---:B------:R-:W-:Y:S01]  /*32b0*/  ISETP.GT.U32.AND P3, PT, R15.reuse, R18, PT ;  /* 0x000000120f00720c */ /* 0x040fe20003f64070 */
[----:B------:R-:W-:Y:S02]  /*32c0*/  IMAD R8, R15, R8, R0 ;  /* 0x000000080f087224 */ /* 0x000fe400078e0200 */
[----:B------:R-:W-:Y:S02]  /*32d0*/  @!P2 IMAD.IADD R17, R17, 0x1, -R15 ;  /* 0x000000011111a824 */ /* 0x000fe400078e0a0f */
[----:B0-----:R-:W-:Y:S01]  /*32e0*/  IMAD.MOV.U32 R22, RZ, RZ, R9 ;  /* 0x000000ffff167224 */ /* 0x001fe200078e0009 */
[----:B------:R-:W-:Y:S01]  /*32f0*/  ISETP.GT.U32.AND P2, PT, R15, R8, PT ;  /* 0x000000080f00720c */ /* 0x000fe20003f44070 */
[----:B------:R-:W-:Y:S01]  /*3300*/  @!P1 IMAD.IADD R4, R4, 0x1, -R15 ;  /* 0x0000000104049824 */ /* 0x000fe200078e0a0f */
[----:B------:R-:W-:Y:S01]  /*3310*/  ISETP.GE.AND P1, PT, R7, RZ, PT ;  /* 0x000000ff0700720c */ /* 0x000fe20003f26270 */
[----:B------:R-:W-:-:S02]  /*3320*/  IMAD.MOV.U32 R20, RZ, RZ, R10 ;  /* 0x000000ffff147224 */ /* 0x000fc400078e000a */
[----:B------:R-:W-:Y:S02]  /*3330*/  IMAD.MOV.U32 R10, RZ, RZ, R4 ;  /* 0x000000ffff0a7224 */ /* 0x000fe400078e0004 */
[----:B------:R-:W-:Y:S02]  /*3340*/  @!P3 IMAD.IADD R18, R18, 0x1, -R15 ;  /* 0x000000011212b824 */ /* 0x000fe400078e0a0f */
[----:B------:R-:W-:Y:S02]  /*3350*/  VIADD R0, R24, 0x19c ;  /* 0x0000019c18007836 */ /* 0x000fe40000000000 */
[----:B------:R-:W-:Y:S01]  /*3360*/  @!P6 IMAD.MOV R22, RZ, RZ, -R22 ;  /* 0x000000ffff16e224 */ /* 0x000fe200078e0a16 */
[----:B------:R-:W-:Y:S01]  /*3370*/  ISETP.GE.AND P6, PT, R5, RZ, PT ;  /* 0x000000ff0500720c */ /* 0x000fe20003fc6270 */
[----:B------:R-:W-:Y:S01]  /*3380*/  @!P5 IMAD.MOV R20, RZ, RZ, -R20 ;  /* 0x000000ffff14d224 */ /* 0x000fe200078e0a14 */
[----:B------:R-:W-:Y:S01]  /*3390*/  ISETP.GT.U32.AND P3, PT, R15, R18, PT ;  /* 0x000000120f00720c */ /* 0x000fe20003f64070 */
[----:B------:R-:W-:Y:S01]  /*33a0*/  @!P4 IMAD.MOV R10, RZ, RZ, -R10 ;  /* 0x000000ffff0ac224 */ /* 0x000fe200078e0a0a */
[----:B------:R-:W-:Y:S01]  /*33b0*/  STL [R1+0x1d4], R22 ;  /* 0x0001d41601007387 */ /* 0x000fe20000100800 */
[----:B------:R-:W-:Y:S01]  /*33c0*/  IMAD.HI.U32 R9, R21, R16, RZ ;  /* 0x0000001015097227 */ /* 0x000fe200078e00ff */
[----:B------:R-:W-:-:S02]  /*33d0*/  ISETP.GE.AND P5, PT, R6, RZ, PT ;  /* 0x000000ff0600720c */ /* 0x000fc40003fa6270 */
[----:B------:R-:W-:Y:S01]  /*33e0*/  STL [R1+0x1d8], R20 ;  /* 0x0001d81401007387 */ /* 0x000fe20000100800 */
[----:B------:R-:W-:Y:S01]  /*33f0*/  VIADD R4, R24, 0x19a ;  /* 0x0000019a18047836 */ /* 0x000fe20000000000 */
[----:B------:R-:W-:Y:S01]  /*3400*/  ISETP.GE.AND P4, PT, R0, RZ, PT ;  /* 0x000000ff0000720c */ /* 0x000fe20003f86270 */
[----:B------:R-:W-:Y:S01]  /*3410*/  IMAD.MOV.U32 R5, RZ, RZ, R17 ;  /* 0x000000ffff057224 */ /* 0x000fe200078e0011 */
[----:B------:R-:W-:Y:S01]  /*3420*/  IABS R17, R0 ;  /* 0x0000000000117213 */ /* 0x000fe20000000000 */
[----:B------:R-:W-:Y:S01]  /*3430*/  @!P2 IMAD.IADD R8, R8, 0x1, -R15 ;  /* 0x000000010808a824 */ /* 0x000fe200078e0a0f */
[----:B------:R0:W-:Y:S01]  /*3440*/  STL [R1+0x1e0], R10 ;  /* 0x0001e00a01007387 */ /* 0x0001e20000100800 */
[----:B------:R-:W-:Y:S02]  /*3450*/  IMAD.MOV R9, RZ, RZ, -R9 ;  /* 0x000000ffff097224 */ /* 0x000fe400078e0a09 */
[----:B------:R-:W-:Y:S01]  /*3460*/  IMAD.HI.U32 R7, R21, R17, RZ ;  /* 0x0000001115077227 */ /* 0x000fe200078e00ff */
[----:B------:R-:W-:-:S03]  /*3470*/  ISETP.GT.U32.AND P2, PT, R15, R8, PT ;  /* 0x000000080f00720c */ /* 0x000fc60003f44070 */
[C---:B------:R-:W-:Y:S02]  /*3480*/  IMAD R16, R15.reuse, R9, R16 ;  /* 0x000000090f107224 */ /* 0x040fe400078e0210 */
[----:B------:R-:W-:Y:S01]  /*3490*/  @!P0 IMAD.MOV R5, RZ, RZ, -R5 ;  /* 0x000000ffff058224 */ /* 0x000fe200078e0a05 */
[----:B0-----:R-:W-:Y:S01]  /*34a0*/  IABS R10, R4 ;  /* 0x00000004000a7213 */ /* 0x001fe20000000000 */
[----:B------:R-:W-:Y:S01]  /*34b0*/  IMAD.MOV R7, RZ, RZ, -R7 ;  /* 0x000000ffff077224 */ /* 0x000fe200078e0a07 */
[----:B------:R-:W-:Y:S01]  /*34c0*/  ISETP.GE.AND P0, PT, R4, RZ, PT ;  /* 0x000000ff0400720c */ /* 0x000fe20003f06270 */
[----:B------:R-:W-:Y:S01]  /*34d0*/  @!P3 IMAD.IADD R18, R18, 0x1, -R15 ;  /* 0x000000011212b824 */ /* 0x000fe200078e0a0f */
[----:B------:R-:W-:Y:S01]  /*34e0*/  ISETP.GT.U32.AND P3, PT, R15, R16, PT ;  /* 0x000000100f00720c */ /* 0x000fe20003f64070 */
[----:B------:R-:W-:Y:S01]  /*34f0*/  IMAD.HI.U32 R4, R21, R10, RZ ;  /* 0x0000000a15047227 */ /* 0x000fe200078e00ff */
[----:B------:R0:W-:Y:S03]  /*3500*/  STL [R1+0x1e4], R5 ;  /* 0x0001e40501007387 */ /* 0x0001e60000100800 */
[----:B------:R-:W-:-:S02]  /*3510*/  IMAD.MOV R4, RZ, RZ, -R4 ;  /* 0x000000ffff047224 */ /* 0x000fc400078e0a04 */
[C---:B------:R-:W-:Y:S02]  /*3520*/  IMAD R17, R15.reuse, R7, R17 ;  /* 0x000000070f117224 */ /* 0x040fe400078e0211 */
[C---:B------:R-:W-:Y:S02]  /*3530*/  IMAD R10, R15.reuse, R4, R10 ;  /* 0x000000040f0a7224 */ /* 0x040fe400078e020a */
[--C-:B------:R-:W-:Y:S01]  /*3540*/  @!P2 IMAD.IADD R8, R8, 0x1, -R15.reuse ;  /* 0x000000010808a824 */ /* 0x100fe200078e0a0f */
[C---:B------:R-:W-:Y:S01]  /*3550*/  ISETP.GT.U32.AND P2, PT, R15.reuse, R17, PT ;  /* 0x000000110f00720c */ /* 0x040fe20003f44070 */
[----:B------:R-:W-:Y:S02]  /*3560*/  IMAD.MOV.U32 R20, RZ, RZ, R18 ;  /* 0x000000ffff147224 */ /* 0x000fe400078e0012 */
[--C-:B------:R-:W-:Y:S02]  /*3570*/  @!P3 IMAD.IADD R16, R16, 0x1, -R15.reuse ;  /* 0x000000011010b824 */ /* 0x100fe400078e0a0f */
[----:B------:R-:W-:Y:S01]  /*3580*/  @!P6 IMAD.MOV R20, RZ, RZ, -R20 ;  /* 0x000000ffff14e224 */ /* 0x000fe200078e0a14 */
[C---:B------:R-:W-:Y:S01]  /*3590*/  ISETP.GT.U32.AND P6, PT, R15.reuse, R10, PT ;  /* 0x0000000a0f00720c */ /* 0x040fe20003fc4070 */
[C---:B------:R-:W-:Y:S01]  /*35a0*/  VIADD R0, R24.reuse, 0x198 ;  /* 0x0000019818007836 */ /* 0x040fe20000000000 */
[----:B------:R-:W-:Y:S01]  /*35b0*/  ISETP.GT.U32.AND P3, PT, R15, R16, PT ;  /* 0x000000100f00720c */ /* 0x000fe20003f64070 */
[----:B------:R-:W-:Y:S01]  /*35c0*/  VIADD R6, R24, 0x196 ;  /* 0x0000019618067836 */ /* 0x000fe20000000000 */
[----:B------:R-:W-:Y:S01]  /*35d0*/  STL [R1+0x1e8], R20 ;  /* 0x0001e81401007387 */ /* 0x000fe20000100800 */
[----:B------:R-:W-:Y:S01]  /*35e0*/  IMAD.MOV.U32 R19, RZ, RZ, R8 ;  /* 0x000000ffff137224 */ /* 0x000fe200078e0008 */
[----:B0-----:R-:W-:Y:S01]  /*35f0*/  IABS R5, R0 ;  /* 0x0000000000057213 */ /* 0x001fe20000000000 */
[----:B------:R-:W-:Y:S01]  /*3600*/  @!P2 IMAD.IADD R17, R17, 0x1, -R15 ;  /* 0x000000011111a824 */ /* 0x000fe200078e0a0f */
[----:B------:R-:W-:Y:S01]  /*3610*/  IABS R9, R6 ;  /* 0x0000000600097213 */ /* 0x000fe20000000000 */
[----:B------:R-:W-:Y:S01]  /*3620*/  @!P5 IMAD.MOV R19, RZ, RZ, -R19 ;  /* 0x000000ffff13d224 */ /* 0x000fe200078e0a13 */
[----:B------:R-:W-:Y:S01]  /*3630*/  ISETP.GE.AND P5, PT, R0, RZ, PT ;  /* 0x000000ff0000720c */ /* 0x000fe20003fa6270 */
[----:B------:R-:W-:Y:S01]  /*3640*/  IMAD.HI.U32 R7, R21, R5, RZ ;  /* 0x0000000515077227 */ /* 0x000fe200078e00ff */
[----:B------:R-:W-:-:S02]  /*3650*/  ISETP.GT.U32.AND P2, PT, R15, R17, PT ;  /* 0x000000110f00720c */ /* 0x000fc40003f44070 */
[----:B------:R0:W-:Y:S01]  /*3660*/  STL [R1+0x1ec], R19 ;  /* 0x0001ec1301007387 */ /* 0x0001e20000100800 */
[----:B------:R-:W-:Y:S02]  /*3670*/  @!P6 IMAD.IADD R10, R10, 0x1, -R15 ;  /* 0x000000010a0ae824 */ /* 0x000fe400078e0a0f */
[----:B------:R-:W-:-:S03]  /*3680*/  IMAD.HI.U32 R4, R21, R9, RZ ;  /* 0x0000000915047227 */ /* 0x000fc600078e00ff */
[C---:B------:R-:W-:Y:S01]  /*3690*/  ISETP.GT.U32.AND P6, PT, R15.reuse, R10, PT ;  /* 0x0000000a0f00720c */ /* 0x040fe20003fc4070 */
[----:B------:R-:W-:Y:S02]  /*36a0*/  IMAD.MOV R7, RZ, RZ, -R7 ;  /* 0x000000ffff077224 */ /* 0x000fe400078e0a07 */
[----:B------:R-:W-:Y:S01]  /*36b0*/  @!P3 IMAD.IADD R16, R16, 0x1, -R15 ;  /* 0x000000011010b824 */ /* 0x000fe200078e0a0f */
[----:B------:R-:W-:Y:S01]  /*36c0*/  ISETP.GE.AND P3, PT, R6, RZ, PT ;  /* 0x000000ff0600720c */ /* 0x000fe20003f66270 */
[C---:B0-----:R-:W-:Y:S02]  /*36d0*/  VIADD R19, R24.reuse, 0x194 ;  /* 0x0000019418137836 */ /* 0x041fe40000000000 */
[----:B------:R-:W-:Y:S02]  /*36e0*/  IMAD.MOV R4, RZ, RZ, -R4 ;  /* 0x000000ffff047224 */ /* 0x000fe400078e0a04 */
[----:B------:R-:W-:Y:S01]  /*36f0*/  IMAD R0, R15, R7, R5 ;  /* 0x000000070f007224 */ /* 0x000fe200078e0205 */
[----:B------:R-:W-:Y:S01]  /*3700*/  IABS R18, R19 ;  /* 0x0000001300127213 */ /* 0x000fe20000000000 */
[----:B------:R-:W-:-:S02]  /*3710*/  VIADD R6, R24, 0x192 ;  /* 0x0000019218067836 */ /* 0x000fc40000000000 */
[----:B------:R-:W-:Y:S02]  /*3720*/  IMAD R9, R15, R4, R9 ;  /* 0x000000040f097224 */ /* 0x000fe400078e0209 */
[----:B------:R-:W-:Y:S01]  /*3730*/  @!P2 IMAD.IADD R17, R17, 0x1, -R15 ;  /* 0x000000011111a824 */ /* 0x000fe200078e0a0f */
[----:B------:R-:W-:Y:S01]  /*3740*/  IABS R27, R6 ;  /* 0x00000006001b7213 */ /* 0x000fe20000000000 */
[----:B------:R-:W-:Y:S01]  /*3750*/  IMAD.HI.U32 R5, R21, R18, RZ ;  /* 0x0000001215057227 */ /* 0x000fe200078e00ff */
[----:B------:R-:W-:-:S03]  /*3760*/  ISETP.GT.U32.AND P2, PT, R15, R0, PT ;  /* 0x000000000f00720c */ /* 0x000fc60003f44070 */
[----:B------:R-:W-:Y:S01]  /*3770*/  @!P6 IMAD.IADD R10, R10, 0x1, -R15 ;  /* 0x000000010a0ae824 */ /* 0x000fe200078e0a0f */
[----:B------:R-:W-:Y:S01]  /*3780*/  ISETP.GT.U32.AND P6, PT, R15, R9, PT ;  /* 0x000000090f00720c */ /* 0x000fe20003fc4070 */
[----:B------:R-:W-:Y:S02]  /*3790*/  IMAD.MOV R5, RZ, RZ, -R5 ;  /* 0x000000ffff057224 */ /* 0x000fe400078e0a05 */
[----:B------:R-:W-:-:S04]  /*37a0*/  IMAD.HI.U32 R26, R21, R27, RZ ;  /* 0x0000001b151a7227 */ /* 0x000fc800078e00ff */
[C---:B------:R-:W-:Y:S02]  /*37b0*/  IMAD R18, R15.reuse, R5, R18 ;  /* 0x000000050f127224 */ /* 0x040fe400078e0212 */
[----:B------:R-:W-:Y:S02]  /*37c0*/  IMAD.MOV R26, RZ, RZ, -R26 ;  /* 0x000000ffff1a7224 */ /* 0x000fe400078e0a1a */
[----:B------:R-:W-:Y:S01]  /*37d0*/  @!P2 IMAD.IADD R0, R0, 0x1, -R15 ;  /* 0x000000010000a824 */ /* 0x000fe200078e0a0f */
[C---:B------:R-:W-:Y:S01]  /*37e0*/  ISETP.GT.U32.AND P2, PT, R15.reuse, R18, PT ;  /* 0x000000120f00720c */ /* 0x040fe20003f44070 */
[----:B------:R-:W-:Y:S02]  /*37f0*/  IMAD R26, R15, R26, R27 ;  /* 0x0000001a0f1a7224 */ /* 0x000fe400078e021b */
[----:B------:R-:W-:Y:S02]  /*3800*/  @!P6 IMAD.IADD R9, R9, 0x1, -R15 ;  /* 0x000000010909e824 */ /* 0x000fe400078e0a0f */
[C---:B------:R-:W-:Y:S01]  /*3810*/  VIADD R20, R24.reuse, 0x18e ;  /* 0x0000018e18147836 */ /* 0x040fe20000000000 */
[----:B------:R-:W-:Y:S01]  /*3820*/  ISETP.GT.U32.AND P6, PT, R15, R26, PT ;  /* 0x0000001a0f00720c */ /* 0x000fe20003fc4070 */
[----:B------:R-:W-:-:S02]  /*3830*/  VIADD R8, R24, 0x18c ;  /* 0x0000018c18087836 */ /* 0x000fc40000000000 */
[----:B------:R-:W-:Y:S01]  /*3840*/  IMAD.HI.U32 R28, R21, R25, RZ ;  /* 0x00000019151c7227 */ /* 0x000fe200078e00ff */
[----:B------:R-:W-:Y:S02]  /*3850*/  IABS R4, R20 ;  /* 0x0000001400047213 */ /* 0x000fe40000000000 */
[----:B------:R-:W-:Y:S01]  /*3860*/  IABS R7, R8 ;  /* 0x0000000800077213 */ /* 0x000fe20000000000 */
[--C-:B------:R-:W-:Y:S01]  /*3870*/  @!P2 IMAD.IADD R18, R18, 0x1, -R15.reuse ;  /* 0x000000011212a824 */ /* 0x100fe200078e0a0f */
[C---:B------:R-:W-:Y:S01]  /*3880*/  ISETP.GT.U32.AND P2, PT, R15.reuse, R0, PT ;  /* 0x000000000f00720c */ /* 0x040fe20003f44070 */
[----:B------:R-:W-:Y:S02]  /*3890*/  IMAD.MOV R28, RZ, RZ, -R28 ;  /* 0x000000ffff1c7224 */ /* 0x000fe400078e0a1c */
[----:B------:R-:W-:Y:S02]  /*38a0*/  IMAD.MOV.U32 R27, RZ, RZ, R16 ;  /* 0x000000ffff1b7224 */ /* 0x000fe400078e0010 */
[----:B------:R-:W-:Y:S01]  /*38b0*/  @!P6 IMAD.IADD R26, R26, 0x1, -R15 ;  /* 0x000000011a1ae824 */ /* 0x000fe200078e0a0f */
[----:B------:R-:W-:Y:S01]  /*38c0*/  ISETP.GT.U32.AND P6, PT, R15, R18, PT ;  /* 0x000000120f00720c */ /* 0x000fe20003fc4070 */
[----:B------:R-:W-:-:S04]  /*38d0*/  IMAD.HI.U32 R22, R21, R4, RZ ;  /* 0x0000000415167227 */ /* 0x000fc800078e00ff */
[----:B------:R-:W-:-:S04]  /*38e0*/  IMAD.HI.U32 R5, R21, R7, RZ ;  /* 0x0000000715057227 */ /* 0x000fc800078e00ff */
[C---:B------:R-:W-:Y:S02]  /*38f0*/  IMAD R25, R15.reuse, R28, R25 ;  /* 0x0000001c0f197224 */ /* 0x040fe400078e0219 */
[----:B------:R-:W-:Y:S01]  /*3900*/  @!P1 IMAD.MOV R27, RZ, RZ, -R27 ;  /* 0x000000ffff1b9224 */ /* 0x000fe200078e0a1b */
[C---:B------:R-:W-:Y:S01]  /*3910*/  ISETP.GT.U32.AND P1, PT, R15.reuse, R9, PT ;  /* 0x000000090f00720c */ /* 0x040fe20003f24070 */
[----:B------:R-:W-:Y:S02]  /*3920*/  IMAD.MOV R22, RZ, RZ, -R22 ;  /* 0x000000ffff167224 */ /* 0x000fe400078e0a16 */
[----:B------:R-:W-:Y:S01]  /*3930*/  IMAD.MOV R5, RZ, RZ, -R5 ;  /* 0x000000ffff057224 */ /* 0x000fe200078e0a05 */
[----:B------:R0:W-:Y:S01]  /*3940*/  STL [R1+0x1f0], R27 ;  /* 0x0001f01b01007387 */ /* 0x0001e20000100800 */
[----:B------:R-:W-:Y:S01]  /*3950*/  @!P0 IMAD.MOV R10, RZ, RZ, -R10 ;  /* 0x000000ffff0a8224 */ /* 0x000fe200078e0a0a */
[C---:B------:R-:W-:Y:S01]  /*3960*/  ISETP.GT.U32.AND P0, PT, R15.reuse, R25, PT ;  /* 0x000000190f00720c */ /* 0x040fe20003f04070 */
[----:B------:R-:W-:-:S02]  /*3970*/  IMAD R4, R15, R22, R4 ;  /* 0x000000160f047224 */ /* 0x000fc400078e0204 */
[C---:B------:R-:W-:Y:S02]  /*3980*/  IMAD R5, R15.reuse, R5, R7 ;  /* 0x000000050f057224 */ /* 0x040fe400078e0207 */
[----:B------:R-:W-:Y:S02]  /*3990*/  VIADD R22, R24, 0x18a ;  /* 0x0000018a18167836 */ /* 0x000fe40000000000 */
[----:B------:R-:W-:Y:S01]  /*39a0*/  @!P6 IMAD.IADD R18, R18, 0x1, -R15 ;  /* 0x000000011212e824 */ /* 0x000fe200078e0a0f */
[C---:B------:R-:W-:Y:S01]  /*39b0*/  ISETP.GT.U32.AND P6, PT, R15.reuse, R5, PT ;  /* 0x000000050f00720c */ /* 0x040fe20003fc4070 */
[----:B0-----:R-:W-:Y:S01]  /*39c0*/  IMAD.MOV.U32 R27, RZ, RZ, R17 ;  /* 0x000000ffff1b7224 */ /* 0x001fe200078e0011 */
[----:B------:R-:W-:Y:S01]  /*39d0*/  IABS R16, R22 ;  /* 0x0000001600107213 */ /* 0x000fe20000000000 */
[----:B------:R-:W-:Y:S02]  /*39e0*/  VIADD R7, R24, 0x188 ;  /* 0x0000018818077836 */ /* 0x000fe40000000000 */
[----:B------:R-:W-:Y:S01]  /*39f0*/  @!P4 IMAD.MOV R27, RZ, RZ, -R27 ;  /* 0x000000ffff1bc224 */ /* 0x000fe200078e0a1b */
[----:B------:R-:W-:Y:S01]  /*3a00*/  ISETP.GT.U32.AND P4, PT, R15, R26, PT ;  /* 0x0000001a0f00720c */ /* 0x000fe20003f84070 */
[--C-:B------:R-:W-:Y:S01]  /*3a10*/  @!P2 IMAD.IADD R0, R0, 0x1, -R15.reuse ;  /* 0x000000010000a824 */ /* 0x100fe200078e0a0f */
[----:B------:R-:W-:Y:S01]  /*3a20*/  IABS R17, R7 ;  /* 0x0000000700117213 */ /* 0x000fe20000000000 */
[--C-:B------:R-:W-:Y:S01]  /*3a30*/  @!P1 IMAD.IADD R9, R9, 0x1, -R15.reuse ;  /* 0x0000000109099824 */ /* 0x100fe200078e0a0f */
[----:B------:R-:W-:Y:S01]  /*3a40*/  STL [R1+0x1f4], R27 ;  /* 0x0001f41b01007387 */ /* 0x000fe20000100800 */
[----:B------:R-:W-:Y:S01]  /*3a50*/  ISETP.GE.AND P1, PT, R19, RZ, PT ;  /* 0x000000ff1300720c */ /* 0x000fe20003f26270 */
[----:B------:R-:W-:Y:S01]  /*3a60*/  @!P0 IMAD.IADD R25, R25, 0x1, -R15 ;  /* 0x0000000119198824 */ /* 0x000fe200078e0a0f */
[----:B------:R-:W-:Y:S01]  /*3a70*/  ISETP.GT.U32.AND P2, PT, R15, R4, PT ;  /* 0x000000040f00720c */ /* 0x000fe20003f44070 */
[----:B------:R0:W-:Y:S01]  /*3a80*/  STL [R1+0x1f8], R10 ;  /* 0x0001f80a01007387 */ /* 0x0001e20000100800 */
[----:B------:R-:W-:Y:S01]  /*3a90*/  IMAD.MOV.U32 R28, RZ, RZ, R0 ;  /* 0x000000ffff1c7224 */ /* 0x000fe200078e0000 */
[----:B------:R-:W-:Y:S01]  /*3aa0*/  ISETP.GE.AND P0, PT, R23, RZ, PT ;  /* 0x000000ff1700720c */ /* 0x000fe20003f06270 */
[----:B------:R-:W-:-:S04]  /*3ab0*/  IMAD.HI.U32 R19, R21, R17, RZ ;  /* 0x0000001115137227 */ /* 0x000fc800078e00ff */
[----:B------:R-:W-:Y:S01]  /*3ac0*/  @!P5 IMAD.MOV R28, RZ, RZ, -R28 ;  /* 0x000000ffff1cd224 */ /* 0x000fe200078e0a1c */
[----:B------:R-:W-:Y:S01]  /*3ad0*/  ISETP.GT.U32.AND P5, PT, R15, R25, PT ;  /* 0x000000190f00720c */ /* 0x000fe20003fa4070 */
[----:B------:R-:W-:Y:S02]  /*3ae0*/  @!P6 IMAD.IADD R5, R5, 0x1, -R15 ;  /* 0x000000010505e824 */ /* 0x000fe400078e0a0f */
[----:B0-----:R-:W-:Y:S01]  /*3af0*/  IMAD.HI.U32 R10, R21, R16, RZ ;  /* 0x00000010150a7227 */ /* 0x001fe200078e00ff */
[----:B------:R-:W-:Y:S02]  /*3b00*/  STL [R1+0x1fc], R28 ;  /* 0x0001fc1c01007387 */ /* 0x000fe40000100800 */
[----:B------:R-:W-:Y:S01]  /*3b10*/  ISETP.GT.U32.AND P6, PT, R15, R5, PT ;  /* 0x000000050f00720c */ /* 0x000fe20003fc4070 */
[----:B------:R-:W-:Y:S02]  /*3b20*/  IMAD.MOV R10, RZ, RZ, -R10 ;  /* 0x000000ffff0a7224 */ /* 0x000fe400078e0a0a */
[----:B------:R-:W-:-:S02]  /*3b30*/  IMAD.MOV R19, RZ, RZ, -R19 ;  /* 0x000000ffff137224 */ /* 0x000fc400078e0a13 */
[C---:B------:R-:W-:Y:S02]  /*3b40*/  IMAD R10, R15.reuse, R10, R16 ;  /* 0x0000000a0f0a7224 */ /* 0x040fe400078e0210 */
[----:B------:R-:W-:Y:S02]  /*3b50*/  IMAD.MOV.U32 R16, RZ, RZ, R18 ;  /* 0x000000ffff107224 */ /* 0x000fe400078e0012 */
[----:B------:R-:W-:Y:S01]  /*3b60*/  @!P4 IMAD.IADD R26, R26, 0x1, -R15 ;  /* 0x000000011a1ac824 */ /* 0x000fe200078e0a0f */
[----:B------:R-:W-:Y:S01]  /*3b70*/  ISETP.GE.AND P4, PT, R6, RZ, PT ;  /* 0x000000ff0600720c */ /* 0x000fe20003f86270 */
[----:B------:R-:W-:Y:S01]  /*3b80*/  @!P1 IMAD.MOV R16, RZ, RZ, -R16 ;  /* 0x000000ffff109224 */ /* 0x000fe200078e0a10 */
[C---:B------:R-:W-:Y:S01]  /*3b90*/  ISETP.GT.U32.AND P1, PT, R15.reuse, R10, PT ;  /* 0x0000000a0f00720c */ /* 0x040fe20003f24070 */
[----:B------:R-:W-:Y:S02]  /*3ba0*/  IMAD R19, R15, R19, R17 ;  /* 0x000000130f137224 */ /* 0x000fe400078e0211 */
[----:B------:R-:W-:-:S02]  /*3bb0*/  IMAD.MOV.U32 R27, RZ, RZ, R9 ;  /* 0x000000ffff1b7224 */ /* 0x000fc400078e0009 */
[----:B------:R-:W-:Y:S02]  /*3bc0*/  VIADD R0, R24, 0x186 ;  /* 0x0000018618007836 */ /* 0x000fe40000000000 */
[----:B------:R-:W-:Y:S01]  /*3bd0*/  @!P5 IMAD.IADD R25, R25, 0x1, -R15 ;  /* 0x000000011919d824 */ /* 0x000fe200078e0a0f */
[----:B------:R-:W-:Y:S01]  /*3be0*/  ISETP.GT.U32.AND P5, PT, R15, R19, PT ;  /* 0x000000130f00720c */ /* 0x000fe20003fa4070 */
[----:B------:R-:W-:Y:S01]  /*3bf0*/  @!P3 IMAD.MOV R27, RZ, RZ, -R27 ;  /* 0x000000ffff1bb224 */ /* 0x000fe200078e0a1b */
[----:B------:R-:W-:Y:S01]  /*3c00*/  IABS R17, R0 ;  /* 0x0000000000117213 */ /* 0x000fe20000000000 */
[--C-:B------:R-:W-:Y:S01]  /*3c10*/  @!P2 IMAD.IADD R4, R4, 0x1, -R15.reuse ;  /* 0x000000010404a824 */ /* 0x100fe200078e0a0f */
[----:B------:R-:W-:Y:S01]  /*3c20*/  ISETP.GE.AND P2, PT, R20, RZ, PT ;  /* 0x000000ff1400720c */ /* 0x000fe20003f46270 */
[----:B------:R-:W-:Y:S01]  /*3c30*/  IMAD.MOV.U32 R9, RZ, RZ, R26 ;  /* 0x000000ffff097224 */ /* 0x000fe200078e001a */
[----:B------:R-:W-:Y:S01]  /*3c40*/  STL [R1+0x200], R27 ;  /* 0x0002001b01007387 */ /* 0x000fe20000100800 */
[----:B------:R-:W-:Y:S01]  /*3c50*/  @!P6 IMAD.IADD R5, R5, 0x1, -R15 ;  /* 0x000000010505e824 */ /* 0x000fe200078e0a0f */
[----:B------:R-:W-:Y:S01]  /*3c60*/  ISETP.GT.U32.AND P3, PT, R15, R4, PT ;  /* 0x000000040f00720c */ /* 0x000fe20003f64070 */
[----:B------:R-:W-:Y:S01]  /*3c70*/  @!P4 IMAD.MOV R9, RZ, RZ, -R9 ;  /* 0x000000ffff09c224 */ /* 0x000fe200078e0a09 */
[----:B------:R-:W-:Y:S01]  /*3c80*/  ISETP.GE.AND P4, PT, R8, RZ, PT ;  /* 0x000000ff0800720c */ /* 0x000fe20003f86270 */
[----:B------:R0:W-:Y:S01]  /*3c90*/  STL [R1+0x208], R16 ;  /* 0x0002081001007387 */ /* 0x0001e20000100800 */
[----:B------:R-:W-:Y:S01]  /*3ca0*/  ISETP.GE.AND P6, PT, R7, RZ, PT ;  /* 0x000000ff0700720c */ /* 0x000fe20003fc6270 */
[----:B------:R-:W-:-:S02]  /*3cb0*/  IMAD.HI.U32 R7, R21, R17, RZ ;  /* 0x0000001115077227 */ /* 0x000fc400078e00ff */
[----:B------:R1:W-:Y:S02]  /*3cc0*/  STL [R1+0x20c], R9 ;  /* 0x00020c0901007387 */ /* 0x0003e40000100800 */
[----:B------:R-:W-:Y:S01]  /*3cd0*/  @!P1 IMAD.IADD R10, R10, 0x1, -R15 ;  /* 0x000000010a0a9824 */ /* 0x000fe200078e0a0f */
[----:B------:R-:W-:Y:S01]  /*3ce0*/  ISETP.GE.AND P1, PT, R0, RZ, PT ;  /* 0x000000ff0000720c */ /* 0x000fe20003f26270 */
[----:B------:R-:W-:Y:S02]  /*3cf0*/  VIADD R6, R24, 0x184 ;  /* 0x0000018418067836 */ /* 0x000fe40000000000 */
[----:B0-----:R-:W-:Y:S02]  /*3d00*/  IMAD.MOV.U32 R16, RZ, RZ, R25 ;  /* 0x000000ffff107224 */ /* 0x001fe400078e0019 */
[----:B------:R-:W-:Y:S01]  /*3d10*/  IMAD.MOV R7, RZ, RZ, -R7 ;  /* 0x000000ffff077224 */ /* 0x000fe200078e0a07 */
[----:B------:R-:W-:Y:S01]  /*3d20*/  IABS R20, R6 ;  /* 0x0000000600147213 */ /* 0x000fe20000000000 */
[----:B------:R-:W-:Y:S01]  /*3d30*/  @!P0 IMAD.MOV R16, RZ, RZ, -R16 ;  /* 0x000000ffff108224 */ /* 0x000fe200078e0a10 */
[----:B------:R-:W-:Y:S01]  /*3d40*/  ISETP.GT.U32.AND P0, PT, R15, R10, PT ;  /* 0x0000000a0f00720c */ /* 0x000fe20003f04070 */
[----:B------:R-:W-:-:S02]  /*3d50*/  @!P5 IMAD.IADD R19, R19, 0x1, -R15 ;  /* 0x000000011313d824 */ /* 0x000fc400078e0a0f */
[----:B------:R-:W-:Y:S01]  /*3d60*/  IMAD R17, R15, R7, R17 ;  /* 0x000000070f117224 */ /* 0x000fe200078e0211 */
[----:B------:R-:W-:Y:S01]  /*3d70*/  STL [R1+0x210], R16 ;  /* 0x0002101001007387 */ /* 0x000fe20000100800 */
[----:B------:R-:W-:Y:S01]  /*3d80*/  IMAD.HI.U32 R0, R21, R20, RZ ;  /* 0x0000001415007227 */ /* 0x000fe200078e00ff */
[----:B------:R-:W-:-:S03]  /*3d90*/  ISETP.GT.U32.AND P5, PT, R15, R19, PT ;  /* 0x000000130f00720c */ /* 0x000fc60003fa4070 */
[----:B------:R-:W-:Y:S01]  /*3da0*/  @!P3 IMAD.IADD R4, R4, 0x1, -R15 ;  /* 0x000000010404b824 */ /* 0x000fe200078e0a0f */
[----:B------:R-:W-:Y:S01]  /*3db0*/  ISETP.GE.AND P3, PT, R22, RZ, PT ;  /* 0x000000ff1600720c */ /* 0x000fe20003f66270 */
[----:B------:R-:W-:Y:S01]  /*3dc0*/  @!P4 IMAD.MOV R5, RZ, RZ, -R5 ;  /* 0x000000ffff05c224 */ /* 0x000fe200078e0a05 */
[C---:B------:R-:W-:Y:S01]  /*3dd0*/  ISETP.GT.U32.AND P4, PT, R15.reuse, R17, PT ;  /* 0x000000110f00720c */ /* 0x040fe20003f84070 */
[----:B------:R-:W-:Y:S02]  /*3de0*/  IMAD.MOV R0, RZ, RZ, -R0 ;  /* 0x000000ffff007224 */ /* 0x000fe400078e0a00 */
[----:B------:R-:W-:Y:S02]  /*3df0*/  @!P0 IMAD.IADD R10, R10, 0x1, -R15 ;  /* 0x000000010a0a8824 */ /* 0x000fe400078e0a0f */
[----:B------:R-:W-:Y:S02]  /*3e00*/  IMAD R20, R15, R0, R20 ;  /* 0x000000000f147224 */ /* 0x000fe400078e0214 */
[----:B-1----:R-:W-:-:S02]  /*3e10*/  IMAD.MOV.U32 R9, RZ, RZ, R4 ;  /* 0x000000ffff097224 */ /* 0x002fc400078e0004 */
[----:B------:R-:W-:Y:S02]  /*3e20*/  VIADD R18, R24, 0x182 ;  /* 0x0000018218127836 */ /* 0x000fe40000000000 */
[----:B------:R-:W-:Y:S02]  /*3e30*/  IMAD.MOV.U32 R7, RZ, RZ, R10 ;  /* 0x000000ffff077224 */ /* 0x000fe400078e000a */
[----:B------:R-:W-:Y:S01]  /*3e40*/  @!P5 IMAD.IADD R19, R19, 0x1, -R15 ;  /* 0x000000011313d824 */ /* 0x000fe200078e0a0f */
[----:B------:R-:W-:Y:S01]  /*3e50*/  ISETP.GT.U32.AND P5, PT, R15, R20, PT ;  /* 0x000000140f00720c */ /* 0x000fe20003fa4070 */
[----:B------:R-:W-:Y:S01]  /*3e60*/  @!P2 IMAD.MOV R9, RZ, RZ, -R9 ;  /* 0x000000ffff09a224 */ /* 0x000fe200078e0a09 */
[----:B------:R-:W-:Y:S01]  /*3e70*/  ISETP.GE.AND P0, PT, R18, RZ, PT ;  /* 0x000000ff1200720c */ /* 0x000fe20003f06270 */
[----:B------:R-:W-:Y:S01]  /*3e80*/  @!P4 IMAD.IADD R17, R17, 0x1, -R15 ;  /* 0x000000011111c824 */ /* 0x000fe200078e0a0f */
[----:B------:R-:W-:Y:S01]  /*3e90*/  IABS R18, R18 ;  /* 0x0000001200127213 */ /* 0x000fe20000000000 */
[----:B------:R-:W-:Y:S01]  /*3ea0*/  @!P3 IMAD.MOV R7, RZ, RZ, -R7 ;  /* 0x000000ffff07b224 */ /* 0x000fe200078e0a07 */
[----:B------:R-:W-:Y:S01]  /*3eb0*/  STL [R1+0x214], R9 ;  /* 0x0002140901007387 */ /* 0x000fe20000100800 */
[----:B------:R-:W-:Y:S01]  /*3ec0*/  VIADD R0, R24, 0x17e ;  /* 0x0000017e18007836 */ /* 0x000fe20000000000 */
[----:B------:R-:W-:Y:S01]  /*3ed0*/  ISETP.GE.AND P2, PT, R6, RZ, PT ;  /* 0x000000ff0600720c */ /* 0x000fe20003f46270 */
[----:B------:R-:W-:Y:S01]  /*3ee0*/  VIADD R4, R24, 0x180 ;  /* 0x0000018018047836 */ /* 0x000fe20000000000 */
[----:B------:R0:W-:Y:S01]  /*3ef0*/  STL [R1+0x218], R5 ;  /* 0x0002180501007387 */ /* 0x0001e20000100800 */
[C---:B------:R-:W-:Y:S01]  /*3f00*/  ISETP.GT.U32.AND P3, PT, R15.reuse, R17, PT ;  /* 0x000000110f00720c */ /* 0x040fe20003f64070 */
[----:B------:R-:W-:Y:S01]  /*3f10*/  IMAD.MOV.U32 R8, RZ, RZ, R19 ;  /* 0x000000ffff087224 */ /* 0x000fe200078e0013 */
[----:B------:R-:W-:Y:S01]  /*3f20*/  IABS R6, R0 ;  /* 0x0000000000067213 */ /* 0x000fe20000000000 */
[----:B------:R1:W-:Y:S01]  /*3f30*/  STL [R1+0x21c], R7 ;  /* 0x00021c0701007387 */ /* 0x0003e20000100800 */
[----:B------:R-:W-:Y:S01]  /*3f40*/  @!P5 IMAD.IADD R20, R20, 0x1, -R15 ;  /* 0x000000011414d824 */ /* 0x000fe200078e0a0f */
[----:B------:R-:W-:Y:S01]  /*3f50*/  ISETP.GE.AND P4, PT, R4, RZ, PT ;  /* 0x000000ff0400720c */ /* 0x000fe20003f86270 */
[----:B------:R-:W-:Y:S01]  /*3f60*/  @!P6 IMAD.MOV R8, RZ, RZ, -R8 ;  /* 0x000000ffff08e224 */ /* 0x000fe200078e0a08 */
[----:B------:R-:W-:Y:S01]  /*3f70*/  ISETP.GE.AND P6, PT, R0, RZ, PT ;  /* 0x000000ff0000720c */ /* 0x000fe20003fc6270 */
[----:B------:R-:W-:Y:S01]  /*3f80*/  IMAD.MOV.U32 R10, RZ, RZ, R6 ;  /* 0x000000ffff0a7224 */ /* 0x000fe200078e0006 */
[----:B0-----:R-:W-:Y:S01]  /*3f90*/  IABS R5, R4 ;  /* 0x0000000400057213 */ /* 0x001fe20000000000 */
[----:B------:R-:W-:Y:S01]  /*3fa0*/  VIADD R0, R24, 0x17c ;  /* 0x0000017c18007836 */ /* 0x000fe20000000000 */
[----:B------:R-:W-:Y:S01]  /*3fb0*/  ISETP.GT.U32.AND P5, PT, R15, R20, PT ;  /* 0x000000140f00720c */ /* 0x000fe20003fa4070 */
[C---:B------:R-:W-:Y:S01]  /*3fc0*/  IMAD.HI.U32 R4, R21.reuse, R10, RZ ;  /* 0x0000000a15047227 */ /* 0x040fe200078e00ff */
[----:B------:R0:W-:Y:S03]  /*3fd0*/  STL [R1+0x220], R8 ;  /* 0x0002200801007387 */ /* 0x0001e60000100800 */
[----:B-1----:R-:W-:-:S04]  /*3fe0*/  IMAD.HI.U32 R7, R21, R18, RZ ;  /* 0x0000001215077227 */ /* 0x002fc800078e00ff */
[----:B------:R-:W-:Y:S02]  /*3ff0*/  IMAD.MOV R7, RZ, RZ, -R7 ;  /* 0x000000ffff077224 */ /* 0x000fe400078e0a07 */
[----:B------:R-:W-:-:S04]  /*4000*/  IMAD.HI.U32 R6, R21, R5, RZ ;  /* 0x0000000515067227 */ /* 0x000fc800078e00ff */
[----:B------:R-:W-:Y:S01]  /*4010*/  IMAD R18, R15, R7, R18 ;  /* 0x000000070f127224 */ /* 0x000fe200078e0212 */
[----:B------:R-:W-:Y:S01]  /*4020*/  IABS R7, R0 ;  /* 0x0000000000077213 */ /* 0x000fe20000000000 */
[----:B------:R-:W-:Y:S02]  /*4030*/  @!P3 IMAD.IADD R17, R17, 0x1, -R15 ;  /* 0x000000011111b824 */ /* 0x000fe400078e0a0f */
[----:B------:R-:W-:Y:S01]  /*4040*/  IMAD.MOV R4, RZ, RZ, -R4 ;  /* 0x000000ffff047224 */ /* 0x000fe200078e0a04 */
[C---:B------:R-:W-:Y:S01]  /*4050*/  ISETP.GT.U32.AND P3, PT, R15.reuse, R18, PT ;  /* 0x000000120f00720c */ /* 0x040fe20003f64070 */
[----:B------:R-:W-:Y:S02]  /*4060*/  IMAD.MOV R6, RZ, RZ, -R6 ;  /* 0x000000ffff067224 */ /* 0x000fe400078e0a06 */
[----:B------:R-:W-:Y:S02]  /*4070*/  IMAD R10, R15, R4, R10 ;  /* 0x000000040f0a7224 */ /* 0x000fe400078e020a */
[----:B------:R-:W-:-:S02]  /*4080*/  IMAD.MOV.U32 R22, RZ, RZ, R17 ;  /* 0x000000ffff167224 */ /* 0x000fc400078e0011 */
[C---:B------:R-:W-:Y:S02]  /*4090*/  IMAD R5, R15.reuse, R6, R5 ;  /* 0x000000060f057224 */ /* 0x040fe400078e0205 */
[----:B------:R-:W-:Y:S01]  /*40a0*/  @!P1 IMAD.MOV R22, RZ, RZ, -R22 ;  /* 0x000000ffff169224 */ /* 0x000fe200078e0a16 */
[C---:B------:R-:W-:Y:S01]  /*40b0*/  ISETP.GT.U32.AND P1, PT, R15.reuse, R10, PT ;  /* 0x0000000a0f00720c */ /* 0x040fe20003f24070 */
[--C-:B------:R-:W-:Y:S01]  /*40c0*/  @!P5 IMAD.IADD R20, R20, 0x1, -R15.reuse ;  /* 0x000000011414d824 */ /* 0x100fe200078e0a0f */
[----:B------:R-:W-:Y:S01]  /*40d0*/  ISETP.GT.U32.AND P5, PT, R15, R5, PT ;  /* 0x000000050f00720c */ /* 0x000fe20003fa4070 */
[----:B------:R-:W-:Y:S01]  /*40e0*/  @!P3 IMAD.IADD R18, R18, 0x1, -R15 ;  /* 0x000000011212b824 */ /* 0x000fe200078e0a0f */
[----:B------:R-:W-:Y:S01]  /*40f0*/  STL [R1+0x224], R22 ;  /* 0x0002241601007387 */ /* 0x000fe20000100800 */
[----:B------:R-:W-:-:S03]  /*4100*/  IMAD.HI.U32 R17, R21, R7, RZ ;  /* 0x0000000715117227 */ /* 0x000fc600078e00ff */
[----:B------:R-:W-:Y:S01]  /*4110*/  ISETP.GT.U32.AND P3, PT, R15, R18, PT ;  /* 0x000000120f00720c */ /* 0x000fe20003f64070 */
[----:B------:R-:W-:Y:S02]  /*4120*/  VIADD R9, R24, 0x178 ;  /* 0x0000017818097836 */ /* 0x000fe40000000000 */
[----:B------:R-:W-:Y:S02]  /*4130*/  IMAD.MOV R17, RZ, RZ, -R17 ;  /* 0x000000ffff117224 */ /* 0x000fe400078e0a11 */
[--C-:B------:R-:W-:Y:S01]  /*4140*/  @!P1 IMAD.IADD R10, R10, 0x1, -R15.reuse ;  /* 0x000000010a0a9824 */ /* 0x100fe200078e0a0f */
[----:B------:R-:W-:Y:S01]  /*4150*/  IABS R16, R9 ;  /* 0x0000000900107213 */ /* 0x000fe20000000000 */
[----:B------:R-:W-:Y:S02]  /*4160*/  @!P5 IMAD.IADD R5, R5, 0x1, -R15 ;  /* 0x000000010505d824 */ /* 0x000fe400078e0a0f */
[----:B------:R-:W-:Y:S01]  /*4170*/  @!P2 IMAD.MOV R20, RZ, RZ, -R20 ;  /* 0x000000ffff14a224 */ /* 0x000fe200078e0a14 */
[----:B------:R-:W-:Y:S01]  /*4180*/  ISETP.GE.AND P2, PT, R0, RZ, PT ;  /* 0x000000ff0000720c */ /* 0x000fe20003f46270 */
[C---:B0-----:R-:W-:Y:S01]  /*4190*/  VIADD R8, R24.reuse, 0x17a ;  /* 0x0000017a18087836 */ /* 0x041fe20000000000 */
[C---:B------:R-:W-:Y:S01]  /*41a0*/  ISETP.GT.U32.AND P1, PT, R15.reuse, R10, PT ;  /* 0x0000000a0f00720c */ /* 0x040fe20003f24070 */
[----:B------:R-:W-:Y:S01]  /*41b0*/  VIADD R4, R24, 0x176 ;  /* 0x0000017618047836 */ /* 0x000fe20000000000 */
[C---:B------:R-:W-:Y:S01]  /*41c0*/  ISETP.GT.U32.AND P5, PT, R15.reuse, R5, PT ;  /* 0x000000050f00720c */ /* 0x040fe20003fa4070 */
[----:B------:R-:W-:Y:S01]  /*41d0*/  IMAD R0, R15, R17, R7 ;  /* 0x000000110f007224 */ /* 0x000fe200078e0207 */
[----:B------:R-:W-:Y:S01]  /*41e0*/  IABS R19, R8 ;  /* 0x0000000800137213 */ /* 0x000fe20000000000 */
[----:B------:R-:W-:Y:S01]  /*41f0*/  @!P3 IMAD.IADD R18, R18, 0x1, -R15 ;  /* 0x000000011212b824 */ /* 0x000fe200078e0a0f */
[----:B------:R-:W-:Y:S01]  /*4200*/  IABS R6, R4 ;  /* 0x0000000400067213 */ /* 0x000fe20000000000 */
[----:B------:R-:W-:Y:S01]  /*4210*/  IMAD.HI.U32 R7, R21, R16, RZ ;  /* 0x0000001015077227 */ /* 0x000fe200078e00ff */
[----:B------:R-:W-:Y:S01]  /*4220*/  ISETP.GT.U32.AND P3, PT, R15, R0, PT ;  /* 0x000000000f00720c */ /* 0x000fe20003f64070 */
[----:B------:R0:W-:Y:S02]  /*4230*/  STL [R1+0x228], R20 ;  /* 0x0002281401007387 */ /* 0x0001e40000100800 */
[----:B------:R-:W-:-:S04]  /*4240*/  IMAD.HI.U32 R17, R21, R6, RZ ;  /* 0x0000000615117227 */ /* 0x000fc800078e00ff */
[----:B------:R-:W-:Y:S02]  /*4250*/  IMAD.MOV R7, RZ, RZ, -R7 ;  /* 0x000000ffff077224 */ /* 0x000fe400078e0a07 */
[----:B------:R-:W-:Y:S02]  /*4260*/  IMAD.MOV R17, RZ, RZ, -R17 ;  /* 0x000000ffff117224 */ /* 0x000fe400078e0a11 */
[----:B0-----:R-:W-:-:S04]  /*4270*/  IMAD.HI.U32 R20, R21, R19, RZ ;  /* 0x0000001315147227 */ /* 0x001fc800078e00ff */
[----:B------:R-:W-:Y:S02]  /*4280*/  IMAD.MOV R20, RZ, RZ, -R20 ;  /* 0x000000ffff147224 */ /* 0x000fe400078e0a14 */
[C---:B------:R-:W-:Y:S02]  /*4290*/  IMAD R16, R15.reuse, R7, R16 ;  /* 0x000000070f107224 */ /* 0x040fe400078e0210 */
[--C-:B------:R-:W-:Y:S02]  /*42a0*/  @!P1 IMAD.IADD R10, R10, 0x1, -R15.reuse ;  /* 0x000000010a0a9824 */ /* 0x100fe400078e0a0f */
[----:B------:R-:W-:Y:S01]  /*42b0*/  VIADD R7, R24, 0x174 ;  /* 0x0000017418077836 */ /* 0x000fe20000000000 */
[----:B------:R-:W-:Y:S01]  /*42c0*/  ISETP.GT.U32.AND P1, PT, R15, R16, PT ;  /* 0x000000100f00720c */ /* 0x000fe20003f24070 */
[----:B------:R-:W-:Y:S01]  /*42d0*/  @!P5 IMAD.IADD R5, R5, 0x1, -R15 ;  /* 0x000000010505d824 */ /* 0x000fe200078e0a0f */
[----:B------:R-:W-:Y:S01]  /*42e0*/  ISETP.GE.AND P5, PT, R8, RZ, PT ;  /* 0x000000ff0800720c */ /* 0x000fe20003fa6270 */
[----:B------:R-:W-:-:S02]  /*42f0*/  IMAD.MOV.U32 R22, RZ, RZ, R18 ;  /* 0x000000ffff167224 */ /* 0x000fc400078e0012 */
[C---:B------:R-:W-:Y:S02]  /*4300*/  IMAD R8, R15.reuse, R20, R19 ;  /* 0x000000140f087224 */ /* 0x040fe400078e0213 */
[C---:B------:R-:W-:Y:S01]  /*4310*/  IMAD R6, R15.reuse, R17, R6 ;  /* 0x000000110f067224 */ /* 0x040fe200078e0206 */
[----:B------:R-:W-:Y:S01]  /*4320*/  IABS R17, R7 ;  /* 0x0000000700117213 */ /* 0x000fe20000000000 */
[----:B------:R-:W-:Y:S02]  /*4330*/  IMAD.MOV.U32 R18, RZ, RZ, R10 ;  /* 0x000000ffff127224 */ /* 0x000fe400078e000a */
[----:B------:R-:W-:Y:S02]  /*4340*/  @!P3 IMAD.IADD R0, R0, 0x1, -R15 ;  /* 0x000000010000b824 */ /* 0x000fe400078e0a0f */
[----:B------:R-:W-:Y:S01]  /*4350*/  @!P0 IMAD.MOV R22, RZ, RZ, -R22 ;  /* 0x000000ffff168224 */ /* 0x000fe200078e0a16 */
[C---:B------:R-:W-:Y:S01]  /*4360*/  ISETP.GT.U32.AND P0, PT, R15.reuse, R8, PT ;  /* 0x000000080f00720c */ /* 0x040fe20003f04070 */
[----:B------:R-:W-:Y:S01]  /*4370*/  IMAD.MOV.U32 R19, RZ, RZ, R5 ;  /* 0x000000ffff137224 */ /* 0x000fe200078e0005 */
[C---:B------:R-:W-:Y:S01]  /*4380*/  ISETP.GT.U32.AND P3, PT, R15.reuse, R0, PT ;  /* 0x000000000f00720c */ /* 0x040fe20003f64070 */
[----:B------:R-:W-:Y:S01]  /*4390*/  @!P6 IMAD.MOV R18, RZ, RZ, -R18 ;  /* 0x000000ffff12e224 */ /* 0x000fe200078e0a12 */
[----:B------:R-:W-:Y:S01]  /*43a0*/  ISETP.GT.U32.AND P6, PT, R15, R6, PT ;  /* 0x000000060f00720c */ /* 0x000fe20003fc4070 */
[----:B------:R-:W-:Y:S01]  /*43b0*/  IMAD.MOV.U32 R5, RZ, RZ, R17 ;  /* 0x000000ffff057224 */ /* 0x000fe200078e0011 */
[----:B------:R-:W-:Y:S01]  /*43c0*/  STL [R1+0x230], R22 ;  /* 0x0002301601007387 */ /* 0x000fe20000100800 */
[----:B------:R-:W-:Y:S01]  /*43d0*/  @!P4 IMAD.MOV R19, RZ, RZ, -R19 ;  /* 0x000000ffff13c224 */ /* 0x000fe200078e0a13 */
[----:B------:R-:W-:Y:S01]  /*43e0*/  ISETP.GE.AND P4, PT, R9, RZ, PT ;  /* 0x000000ff0900720c */ /* 0x000fe20003f86270 */
[----:B------:R-:W-:-:S02]  /*43f0*/  VIADD R9, R24, 0x172 ;  /* 0x0000017218097836 */ /* 0x000fc40000000000 */
[----:B------:R-:W-:Y:S01]  /*4400*/  IMAD.HI.U32 R10, R21, R5, RZ ;  /* 0x00000005150a7227 */ /* 0x000fe200078e00ff */
[----:B------:R-:W-:Y:S02]  /*4410*/  STL [R1+0x234], R19 ;  /* 0x0002341301007387 */ /* 0x000fe40000100800 */
[----:B------:R-:W-:Y:S01]  /*4420*/  IABS R17, R9 ;  /* 0x0000000900117213 */ /* 0x000fe20000000000 */
[--C-:B------:R-:W-:Y:S01]  /*4430*/  @!P1 IMAD.IADD R16, R16, 0x1, -R15.reuse ;  /* 0x0000000110109824 */ /* 0x100fe200078e0a0f */
[----:B------:R0:W-:Y:S01]  /*4440*/  STL [R1+0x238], R18 ;  /* 0x0002381201007387 */ /* 0x0001e20000100800 */
[----:B------:R-:W-:Y:S02]  /*4450*/  IMAD.MOV R10, RZ, RZ, -R10 ;  /* 0x000000ffff0a7224 */ /* 0x000fe400078e0a0a */
[--C-:B------:R-:W-:Y:S01]  /*4460*/  @!P0 IMAD.IADD R8, R8, 0x1, -R15.reuse ;  /* 0x0000000108088824 */ /* 0x100fe200078e0a0f */
[----:B------:R-:W-:Y:S01]  /*4470*/  ISETP.GE.AND P0, PT, R7, RZ, PT ;  /* 0x000000ff0700720c */ /* 0x000fe20003f06270 */
[--C-:B------:R-:W-:Y:S01]  /*4480*/  @!P6 IMAD.IADD R6, R6, 0x1, -R15.reuse ;  /* 0x000000010606e824 */ /* 0x100fe200078e0a0f */
[C---:B------:R-:W-:Y:S01]  /*4490*/  ISETP.GT.U32.AND P6, PT, R15.reuse, R16, PT ;  /* 0x000000100f00720c */ /* 0x040fe20003fc4070 */
[----:B------:R-:W-:Y:S01]  /*44a0*/  @!P3 IMAD.IADD R0, R0, 0x1, -R15 ;  /* 0x000000010000b824 */ /* 0x000fe200078e0a0f */
[C---:B------:R-:W-:Y:S01]  /*44b0*/  ISETP.GT.U32.AND P1, PT, R15.reuse, R8, PT ;  /* 0x000000080f00720c */ /* 0x040fe20003f24070 */
[----:B------:R-:W-:Y:S01]  /*44c0*/  IMAD R5, R15, R10, R5 ;  /* 0x0000000a0f057224 */ /* 0x000fe200078e0205 */
[----:B------:R-:W-:Y:S01]  /*44d0*/  ISETP.GE.AND P3, PT, R4, RZ, PT ;  /* 0x000000ff0400720c */ /* 0x000fe20003f66270 */
[----:B------:R-:W-:-:S04]  /*44e0*/  IMAD.HI.U32 R10, R21, R17, RZ ;  /* 0x00000011150a7227 */ /* 0x000fc800078e00ff */
[----:B0-----:R-:W-:Y:S02]  /*44f0*/  IMAD.MOV.U32 R18, RZ, RZ, R0 ;  /* 0x000000ffff127224 */ /* 0x001fe400078e0000 */
[----:B------:R-:W-:Y:S02]  /*4500*/  IMAD.MOV R10, RZ, RZ, -R10 ;  /* 0x000000ffff0a7224 */ /* 0x000fe400078e0a0a */
[----:B------:R-:W-:Y:S01]  /*4510*/  @!P2 IMAD.MOV R18, RZ, RZ, -R18 ;  /* 0x000000ffff12a224 */ /* 0x000fe200078e0a12 */
[C---:B------:R-:W-:Y:S01]  /*4520*/  ISETP.GT.U32.AND P2, PT, R15.reuse, R6, PT ;  /* 0x000000060f00720c */ /* 0x040fe20003f44070 */
[C---:B------:R-:W-:Y:S02]  /*4530*/  IMAD R17, R15.reuse, R10, R17 ;  /* 0x0000000a0f117224 */ /* 0x040fe400078e0211 */
[----:B------:R-:W-:Y:S01]  /*4540*/  @!P6 IMAD.IADD R16, R16, 0x1, -R15 ;  /* 0x000000011010e824 */ /* 0x000fe200078e0a0f */
[----:B------:R0:W-:Y:S01]  /*4550*/  STL [R1+0x280], R18 ;  /* 0x0002801201007387 */ /* 0x0001e20000100800 */
[C---:B------:R-:W-:Y:S01]  /*4560*/  VIADD R7, R24.reuse, 0x16c ;  /* 0x0000016c18077836 */ /* 0x040fe20000000000 */
[----:B------:R-:W-:Y:S01]  /*4570*/  ISETP.GT.U32.AND P6, PT, R15, R17, PT ;  /* 0x000000110f00720c */ /* 0x000fe20003fc4070 */
[----:B------:R-:W-:-:S02]  /*4580*/  VIADD R4, R24, 0x170 ;  /* 0x0000017018047836 */ /* 0x000fc40000000000 */
[--C-:B------:R-:W-:Y:S01]  /*4590*/  @!P1 IMAD.IADD R8, R8, 0x1, -R15.reuse ;  /* 0x0000000108089824 */ /* 0x100fe200078e0a0f */
[----:B------:R-:W-:Y:S01]  /*45a0*/  ISETP.GT.U32.AND P1, PT, R15, R5, PT ;  /* 0x000000050f00720c */ /* 0x000fe20003f24070 */
[----:B------:R-:W-:Y:S01]  /*45b0*/  VIADD R0, R24, 0x16e ;  /* 0x0000016e18007836 */ /* 0x000fe20000000000 */
[----:B------:R-:W-:Y:S01]  /*45c0*/  IABS R19, R7 ;  /* 0x0000000700137213 */ /* 0x000fe20000000000 */
[----:B------:R-:W-:Y:S01]  /*45d0*/  @!P2 IMAD.IADD R6, R6, 0x1, -R15 ;  /* 0x000000010606a824 */ /* 0x000fe200078e0a0f */
[----:B0-----:R-:W-:Y:S01]  /*45e0*/  IABS R18, R4 ;  /* 0x0000000400127213 */ /* 0x001fe20000000000 */
[----:B------:R-:W-:Y:S01]  /*45f0*/  IMAD.MOV.U32 R22, RZ, RZ, R8 ;  /* 0x000000ffff167224 */ /* 0x000fe200078e0008 */
[----:B------:R-:W-:Y:S01]  /*4600*/  ISETP.GE.AND P2, PT, R9, RZ, PT ;  /* 0x000000ff0900720c */ /* 0x000fe20003f46270 */
[----:B------:R-:W-:Y:S01]  /*4610*/  IMAD.MOV.U32 R9, RZ, RZ, R19 ;  /* 0x000000ffff097224 */ /* 0x000fe200078e0013 */
[----:B------:R-:W-:Y:S01]  /*4620*/  IABS R10, R0 ;  /* 0x00000000000a7213 */ /* 0x000fe20000000000 */
[----:B------:R-:W-:-:S04]  /*4630*/  IMAD.HI.U32 R19, R21, R18, RZ ;  /* 0x0000001215137227 */ /* 0x000fc800078e00ff */
[----:B------:R-:W-:Y:S02]  /*4640*/  @!P6 IMAD.IADD R17, R17, 0x1, -R15 ;  /* 0x000000011111e824 */ /* 0x000fe400078e0a0f */
[----:B------:R-:W-:-:S03]  /*4650*/  IMAD.HI.U32 R20, R21, R10, RZ ;  /* 0x0000000a15147227 */ /* 0x000fc600078e00ff */
[----:B------:R-:W-:Y:S01]  /*4660*/  ISETP.GT.U32.AND P6, PT, R15, R17, PT ;  /* 0x000000110f00720c */ /* 0x000fe20003fc4070 */
[----:B------:R-:W-:Y:S02]  /*4670*/  IMAD.MOV R19, RZ, RZ, -R19 ;  /* 0x000000ffff137224 */ /* 0x000fe400078e0a13 */
[----:B------:R-:W-:Y:S01]  /*4680*/  @!P1 IMAD.IADD R5, R5, 0x1, -R15 ;  /* 0x0000000105059824 */ /* 0x000fe200078e0a0f */
[----:B------:R-:W-:Y:S01]  /*4690*/  ISETP.GE.AND P1, PT, R4, RZ, PT ;  /* 0x000000ff0400720c */ /* 0x000fe20003f26270 */
[----:B------:R-:W-:-:S04]  /*46a0*/  IMAD.HI.U32 R4, R21, R9, RZ ;  /* 0x0000000915047227 */ /* 0x000fc800078e00ff */
[----:B------:R-:W-:Y:S02]  /*46b0*/  IMAD.MOV R8, RZ, RZ, -R20 ;  /* 0x000000ffff087224 */ /* 0x000fe400078e0a14 */
[C---:B------:R-:W-:Y:S02]  /*46c0*/  IMAD R18, R15.reuse, R19, R18 ;  /* 0x000000130f127224 */ /* 0x040fe400078e0212 */
[----:B------:R-:W-:Y:S01]  /*46d0*/  @!P5 IMAD.MOV R22, RZ, RZ, -R22 ;  /* 0x000000ffff16d224 */ /* 0x000fe200078e0a16 */
[C---:B------:R-:W-:Y:S01]  /*46e0*/  ISETP.GT.U32.AND P5, PT, R15.reuse, R5, PT ;  /* 0x000000050f00720c */ /* 0x040fe20003fa4070 */
[----:B------:R-:W-:Y:S02]  /*46f0*/  IMAD.MOV R4, RZ, RZ, -R4 ;  /* 0x000000ffff047224 */ /* 0x000fe400078e0a04 */
[C---:B------:R-:W-:Y:S01]  /*4700*/  IMAD R10, R15.reuse, R8, R10 ;  /* 0x000000080f0a7224 */ /* 0x040fe200078e020a */
[----:B------:R0:W-:Y:S01]  /*4710*/  STL [R1+0x240], R22 ;  /* 0x0002401601007387 */ /* 0x0001e20000100800 */
[----:B------:R-:W-:Y:S01]  /*4720*/  @!P4 IMAD.MOV R16, RZ, RZ, -R16 ;  /* 0x000000ffff10c224 */ /* 0x000fe200078e0a10 */
[C---:B------:R-:W-:Y:S01]  /*4730*/  ISETP.GT.U32.AND P4, PT, R15.reuse, R18, PT ;  /* 0x000000120f00720c */ /* 0x040fe20003f84070 */
[----:B------:R-:W-:-:S02]  /*4740*/  IMAD R9, R15, R4, R9 ;  /* 0x000000040f097224 */ /* 0x000fc400078e0209 */
[----:B------:R-:W-:Y:S01]  /*4750*/  @!P3 IMAD.MOV R6, RZ, RZ, -R6 ;  /* 0x000000ffff06b224 */ /* 0x000fe200078e0a06 */
[----:B------:R-:W-:Y:S01]  /*4760*/  ISETP.GT.U32.AND P3, PT, R15, R10, PT ;  /* 0x0000000a0f00720c */ /* 0x000fe20003f64070 */
[--C-:B------:R-:W-:Y:S01]  /*4770*/  @!P6 IMAD.IADD R17, R17, 0x1, -R15.reuse ;  /* 0x000000011111e824 */ /* 0x100fe200078e0a0f */
[----:B------:R-:W-:Y:S01]  /*4780*/  ISETP.GT.U32.AND P6, PT, R15, R9, PT ;  /* 0x000000090f00720c */ /* 0x000fe20003fc4070 */
[----:B------:R-:W-:Y:S01]  /*4790*/  VIADD R19, R24, 0x16a ;  /* 0x0000016a18137836 */ /* 0x000fe20000000000 */
[----:B------:R-:W-:Y:S01]  /*47a0*/  STL [R1+0x27c], R16 ;  /* 0x00027c1001007387 */ /* 0x000fe20000100800 */
[--C-:B------:R-:W-:Y:S01]  /*47b0*/  @!P5 IMAD.IADD R5, R5, 0x1, -R15.reuse ;  /* 0x000000010505d824 */ /* 0x100fe200078e0a0f */
[----:B------:R-:W-:Y:S01]  /*47c0*/  ISETP.GE.AND P5, PT, R0, RZ, PT ;  /* 0x000000ff0000720c */ /* 0x000fe20003fa6270 */
[----:B------:R-:W-:Y:S01]  /*47d0*/  VIADD R0, R24, 0x168 ;  /* 0x0000016818007836 */ /* 0x000fe20000000000 */
[----:B------:R-:W-:Y:S01]  /*47e0*/  IABS R4, R19 ;  /* 0x0000001300047213 */ /* 0x000fe20000000000 */
[----:B------:R-:W-:Y:S01]  /*47f0*/  @!P4 IMAD.IADD R18, R18, 0x1, -R15 ;  /* 0x000000011212c824 */ /* 0x000fe200078e0a0f */
[----:B------:R1:W-:Y:S01]  /*4800*/  STL [R1+0x284], R6 ;  /* 0x0002840601007387 */ /* 0x0003e20000100800 */
[----:B------:R-:W-:Y:S01]  /*4810*/  ISETP.GE.AND P4, PT, R7, RZ, PT ;  /* 0x000000ff0700720c */ /* 0x000fe20003f86270 */
[----:B------:R-:W-:-:S02]  /*4820*/  VIADD R8, R24, 0x166 ;  /* 0x0000016618087836 */ /* 0x000fc40000000000 */
[--C-:B------:R-:W-:Y:S01]  /*4830*/  @!P3 IMAD.IADD R10, R10, 0x1, -R15.reuse ;  /* 0x000000010a0ab824 */ /* 0x100fe200078e0a0f */
[----:B------:R-:W-:Y:S01]  /*4840*/  ISETP.GT.U32.AND P3, PT, R15, R18, PT ;  /* 0x000000120f00720c */ /* 0x000fe20003f64070 */
[----:B------:R-:W-:Y:S01]  /*4850*/  IMAD.HI.U32 R7, R21, R4, RZ ;  /* 0x0000000415077227 */ /* 0x000fe200078e00ff */
[----:B0-----:R-:W-:Y:S02]  /*4860*/  IABS R22, R8 ;  /* 0x0000000800167213 */ /* 0x001fe40000000000 */
[----:B-1----:R-:W-:Y:S01]  /*4870*/  IABS R6, R0 ;  /* 0x0000000000067213 */ /* 0x002fe20000000000 */
[----:B------:R-:W-:Y:S01]  /*4880*/  @!P6 IMAD.IADD R9, R9, 0x1, -R15 ;  /* 0x000000010909e824 */ /* 0x000fe200078e0a0f */
[----:B------:R-:W-:Y:S01]  /*4890*/  ISETP.GT.U32.AND P6, PT, R15, R10, PT ;  /* 0x0000000a0f00720c */ /* 0x000fe20003fc4070 */
[----:B------:R-:W-:Y:S02]  /*48a0*/  IMAD.MOV.U32 R16, RZ, RZ, R5 ;  /* 0x000000ffff107224 */ /* 0x000fe400078e0005 */
[----:B------:R-:W-:-:S02]  /*48b0*/  IMAD.MOV R7, RZ, RZ, -R7 ;  /* 0x000000ffff077224 */ /* 0x000fc400078e0a07 */
[----:B------:R-:W-:-:S04]  /*48c0*/  IMAD.HI.U32 R5, R21, R6, RZ ;  /* 0x0000000615057227 */ /* 0x000fc800078e00ff */
[C---:B------:R-:W-:Y:S02]  /*48d0*/  IMAD R4, R15.reuse, R7, R4 ;  /* 0x000000070f047224 */ /* 0x040fe400078e0204 */
[----:B------:R-:W-:Y:S02]  /*48e0*/  IMAD.MOV R5, RZ, RZ, -R5 ;  /* 0x000000ffff057224 */ /* 0x000fe400078e0a05 */
[--C-:B------:R-:W-:Y:S01]  /*48f0*/  @!P3 IMAD.IADD R18, R18, 0x1, -R15.reuse ;  /* 0x000000011212b824 */ /* 0x100fe200078e0a0f */
[C---:B------:R-:W-:Y:S01]  /*4900*/  ISETP.GT.U32.AND P3, PT, R15.reuse, R4, PT ;  /* 0x000000040f00720c */ /* 0x040fe20003f64070 */
[C---:B------:R-:W-:Y:S02]  /*4910*/  IMAD R6, R15.reuse, R5, R6 ;  /* 0x000000050f067224 */ /* 0x040fe400078e0206 */
[--C-:B------:R-:W-:Y:S02]  /*4920*/  @!P6 IMAD.IADD R10, R10, 0x1, -R15.reuse ;  /* 0x000000010a0ae824 */ /* 0x100fe400078e0a0f */
[----:B------:R-:W-:Y:S01]  /*4930*/  @!P0 IMAD.MOV R16, RZ, RZ, -R16 ;  /* 0x000000ffff108224 */ /* 0x000fe200078e0a10 */
[C---:B------:R-:W-:Y:S01]  /*4940*/  ISETP.GT.U32.AND P6, PT, R15.reuse, R6, PT ;  /* 0x000000060f00720c */ /* 0x040fe20003fc4070 */
[----:B------:R-:W-:Y:S01]  /*4950*/  VIADD R7, R24, 0x164 ;  /* 0x0000016418077836 */ /* 0x000fe20000000000 */
[----:B------:R-:W-:Y:S01]  /*4960*/  ISETP.GT.U32.AND P0, PT, R15, R9, PT ;  /* 0x000000090f00720c */ /* 0x000fe20003f04070 */
[----:B------:R-:W-:Y:S01]  /*4970*/  IMAD.HI.U32 R23, R21, R22, RZ ;  /* 0x0000001615177227 */ /* 0x000fe200078e00ff */
[----:B------:R0:W-:Y:S02]  /*4980*/  STL [R1+0x308], R16 ;  /* 0x0003081001007387 */ /* 0x0001e40000100800 */
[----:B------:R-:W-:Y:S01]  /*4990*/  IABS R5, R7 ;  /* 0x0000000700057213 */ /* 0x000fe20000000000 */
[----:B------:R-:W-:Y:S01]  /*49a0*/  @!P3 IMAD.IADD R4, R4, 0x1, -R15 ;  /* 0x000000010404b824 */ /* 0x000fe200078e0a0f */
[----:B------:R-:W-:Y:S01]  /*49b0*/  ISETP.GE.AND P3, PT, R0, RZ, PT ;  /* 0x000000ff0000720c */ /* 0x000fe20003f66270 */
[----:B------:R-:W-:-:S02]  /*49c0*/  IMAD.MOV R23, RZ, RZ, -R23 ;  /* 0x000000ffff177224 */ /* 0x000fc400078e0a17 */
[----:B------:R-:W-:-:S04]  /*49d0*/  IMAD.HI.U32 R20, R21, R5, RZ ;  /* 0x0000000515147227 */ /* 0x000fc800078e00ff */
[----:B------:R-:W-:Y:S01]  /*49e0*/  @!P6 IMAD.IADD R6, R6, 0x1, -R15 ;  /* 0x000000010606e824 */ /* 0x000fe200078e0a0f */
[----:B------:R-:W-:Y:S01]  /*49f0*/  ISETP.GT.U32.AND P6, PT, R15, R4, PT ;  /* 0x000000040f00720c */ /* 0x000fe20003fc4070 */
[----:B------:R-:W-:Y:S02]  /*4a00*/  @!P2 IMAD.MOV R17, RZ, RZ, -R17 ;  /* 0x000000ffff11a224 */ /* 0x000fe400078e0a11 */
[----:B------:R-:W-:Y:S01]  /*4a10*/  @!P0 IMAD.IADD R9, R9, 0x1, -R15 ;  /* 0x0000000109098824 */ /* 0x000fe200078e0a0f */
[----:B------:R-:W-:Y:S01]  /*4a20*/  ISETP.GE.AND P0, PT, R19, RZ, PT ;  /* 0x000000ff1300720c */ /* 0x000fe20003f06270 */
[C---:B------:R-:W-:Y:S01]  /*4a30*/  IMAD R0, R15.reuse, R23, R22 ;  /* 0x000000170f007224 */ /* 0x040fe200078e0216 */
[----:B------:R1:W-:Y:S01]  /*4a40*/  STL [R1+0x278], R17 ;  /* 0x0002781101007387 */ /* 0x0003e20000100800 */
[----:B------:R-:W-:Y:S01]  /*4a50*/  IMAD.MOV R20, RZ, RZ, -R20 ;  /* 0x000000ffff147224 */ /* 0x000fe200078e0a14 */
[----:B------:R-:W-:Y:S01]  /*4a60*/  ISETP.GT.U32.AND P2, PT, R15, R6, PT ;  /* 0x000000060f00720c */ /* 0x000fe20003f44070 */
[----:B------:R-:W-:-:S02]  /*4a70*/  IMAD.MOV.U32 R25, RZ, RZ, R18 ;  /* 0x000000ffff197224 */ /* 0x000fc400078e0012 */
[----:B0-----:R-:W-:Y:S02]  /*4a80*/  VIADD R16, R24, 0x162 ;  /* 0x0000016218107836 */ /* 0x001fe40000000000 */
[----:B------:R-:W-:Y:S01]  /*4a90*/  @!P1 IMAD.MOV R25, RZ, RZ, -R25 ;  /* 0x000000ffff199224 */ /* 0x000fe200078e0a19 */
[C---:B------:R-:W-:Y:S01]  /*4aa0*/  ISETP.GT.U32.AND P1, PT, R15.reuse, R0, PT ;  /* 0x000000000f00720c */ /* 0x040fe20003f24070 */
[----:B------:R-:W-:Y:S01]  /*4ab0*/  @!P6 IMAD.IADD R4, R4, 0x1, -R15 ;  /* 0x000000010404e824 */ /* 0x000fe200078e0a0f */
[----:B------:R-:W-:Y:S01]  /*4ac0*/  IABS R19, R16 ;  /* 0x0000001000137213 */ /* 0x000fe20000000000 */
[----:B-1----:R-:W-:Y:S01]  /*4ad0*/  IMAD.MOV.U32 R17, RZ, RZ, R10 ;  /* 0x000000ffff117224 */ /* 0x002fe200078e000a */
[----:B------:R-:W-:Y:S01]  /*4ae0*/  STL [R1+0x274], R25 ;  /* 0x0002741901007387 */ /* 0x000fe20000100800 */
[----:B------:R-:W-:Y:S02]  /*4af0*/  IMAD.MOV.U32 R10, RZ, RZ, R9 ;  /* 0x000000ffff0a7224 */ /* 0x000fe400078e0009 */
[----:B------:R-:W-:-:S02]  /*4b00*/  IMAD R9, R15, R20, R5 ;  /* 0x000000140f097224 */ /* 0x000fc400078e0205 */
[----:B------:R-:W-:Y:S02]  /*4b10*/  VIADD R5, R24, 0x160 ;  /* 0x0000016018057836 */ /* 0x000fe40000000000 */
[----:B------:R-:W-:Y:S01]  /*4b20*/  @!P5 IMAD.MOV R17, RZ, RZ, -R17 ;  /* 0x000000ffff11d224 */ /* 0x000fe200078e0a11 */
[----:B------:R-:W-:Y:S01]  /*4b30*/  ISETP.GT.U32.AND P6, PT, R15, R9, PT ;  /* 0x000000090f00720c */ /* 0x000fe20003fc4070 */
[----:B------:R-:W-:Y:S01]  /*4b40*/  @!P4 IMAD.MOV R10, RZ, RZ, -R10 ;  /* 0x000000ffff0ac224 */ /* 0x000fe200078e0a0a */
[----:B------:R-:W-:Y:S01]  /*4b50*/  ISETP.GE.AND P5, PT, R8, RZ, PT ;  /* 0x000000ff0800720c */ /* 0x000fe20003fa6270 */
[----:B------:R-:W-:Y:S01]  /*4b60*/  @!P1 IMAD.IADD R0, R0, 0x1, -R15 ;  /* 0x0000000100009824 */ /* 0x000fe200078e0a0f */
[----:B------:R-:W-:Y:S01]  /*4b70*/  IABS R22, R5 ;  /* 0x0000000500167213 */ /* 0x000fe20000000000 */
[----:B------:R-:W-:Y:S01]  /*4b80*/  IMAD.HI.U32 R8, R21, R19, RZ ;  /* 0x0000001315087227 */ /* 0x000fe200078e00ff */
[----:B------:R-:W-:Y:S01]  /*4b90*/  STL [R1+0x29c], R17 ;  /* 0x00029c1101007387 */ /* 0x000fe20000100800 */
[----:B------:R-:W-:-:S02]  /*4ba0*/  ISETP.GE.AND P4, PT, R7, RZ, PT ;  /* 0x000000ff0700720c */ /* 0x000fc40003f86270 */
[----:B------:R-:W-:Y:S01]  /*4bb0*/  IMAD.MOV R8, RZ, RZ, -R8 ;  /* 0x000000ffff087224 */ /* 0x000fe200078e0a08 */
[----:B------:R0:W-:Y:S01]  /*4bc0*/  STL [R1+0x2d4], R10 ;  /* 0x0002d40a01007387 */ /* 0x0001e20000100800 */
[--C-:B------:R-:W-:Y:S01]  /*4bd0*/  @!P2 IMAD.IADD R6, R6, 0x1, -R15.reuse ;  /* 0x000000010606a824 */ /* 0x100fe200078e0a0f */
[----:B------:R-:W-:Y:S01]  /*4be0*/  ISETP.GE.AND P1, PT, R5, RZ, PT ;  /* 0x000000ff0500720c */ /* 0x000fe20003f26270 */
[----:B------:R-:W-:Y:S01]  /*4bf0*/  @!P6 IMAD.IADD R9, R9, 0x1, -R15 ;  /* 0x000000010909e824 */ /* 0x000fe200078e0a0f */
[C---:B------:R-:W-:Y:S01]  /*4c00*/  ISETP.GT.U32.AND P6, PT, R15.reuse, R0, PT ;  /* 0x000000000f00720c */ /* 0x040fe20003fc4070 */
[C---:B------:R-:W-:Y:S01]  /*4c10*/  IMAD R23, R15.reuse, R8, R19 ;  /* 0x000000080f177224 */ /* 0x040fe200078e0213 */
[----:B------:R-:W-:Y:S01]  /*4c20*/  ISETP.GE.AND P2, PT, R16, RZ, PT ;  /* 0x000000ff1000720c */ /* 0x000fe20003f46270 */
[----:B------:R-:W-:Y:S02]  /*4c30*/  @!P3 IMAD.MOV R6, RZ, RZ, -R6 ;  /* 0x000000ffff06b224 */ /* 0x000fe400078e0a06 */
[----:B------:R-:W-:Y:S01]  /*4c40*/  VIADD R8, R24, 0x15e ;  /* 0x0000015e18087836 */ /* 0x000fe20000000000 */
[----:B------:R-:W-:Y:S01]  /*4c50*/  ISETP.GT.U32.AND P3, PT, R15, R23, PT ;  /* 0x000000170f00720c */ /* 0x000fe20003f64070 */
[----:B0-----:R-:W-:-:S02]  /*4c60*/  IMAD.MOV.U32 R10, RZ, RZ, R4 ;  /* 0x000000ffff0a7224 */ /* 0x001fc400078e0004 */
[----:B------:R-:W-:Y:S01]  /*4c70*/  IMAD.HI.U32 R4, R21, R22, RZ ;  /* 0x0000001615047227 */ /* 0x000fe200078e00ff */
[----:B------:R-:W-:-:S03]  /*4c80*/  IABS R17, R8 ;  /* 0x0000000800117213 */ /* 0x000fc60000000000 */
[----:B------:R-:W-:Y:S02]  /*4c90*/  IMAD.MOV R4, RZ, RZ, -R4 ;  /* 0x000000ffff047224 */ /* 0x000fe400078e0a04 */
[----:B------:R-:W-:Y:S01]  /*4ca0*/  @!P0 IMAD.MOV R10, RZ, RZ, -R10 ;  /* 0x000000ffff0a8224 */ /* 0x000fe200078e0a0a */
[C---:B------:R-:W-:Y:S01]  /*4cb0*/  ISETP.GT.U32.AND P0, PT, R15.reuse, R9, PT ;  /* 0x000000090f00720c */ /* 0x040fe20003f04070 */
[C---:B------:R-:W-:Y:S02]  /*4cc0*/  IMAD R22, R15.reuse, R4, R22 ;  /* 0x000000040f167224 */ /* 0x040fe400078e0216 */
[--C-:B------:R-:W-:Y:S01]  /*4cd0*/  @!P6 IMAD.IADD R0, R0, 0x1, -R15.reuse ;  /* 0x000000010000e824 */ /* 0x100fe200078e0a0f */
[----:B------:R0:W-:Y:S01]  /*4ce0*/  STL [R1+0x2dc], R10 ;  /* 0x0002dc0a01007387 */ /* 0x0001e20000100800 */
[----:B------:R-:W-:Y:S01]  /*4cf0*/  VIADD R7, R24, 0x15c ;  /* 0x0000015c18077836 */ /* 0x000fe20000000000 */
[----:B------:R-:W-:Y:S01]  /*4d00*/  ISETP.GT.U32.AND P6, PT, R15, R22, PT ;  /* 0x000000160f00720c */ /* 0x000fe20003fc4070 */
[----:B------:R-:W-:Y:S01]  /*4d10*/  @!P3 IMAD.IADD R23, R23, 0x1, -R15 ;  /* 0x000000011717b824 */ /* 0x000fe200078e0a0f */
[----:B------:R1:W-:Y:S01]  /*4d20*/  STL [R1+0x2d8], R6 ;  /* 0x0002d80601007387 */ /* 0x0003e20000100800 */
[----:B------:R-:W-:Y:S01]  /*4d30*/  IMAD.HI.U32 R4, R21, R17, RZ ;  /* 0x0000001115047227 */ /* 0x000fe200078e00ff */
[----:B------:R-:W-:-:S02]  /*4d40*/  IABS R20, R7 ;  /* 0x0000000700147213 */ /* 0x000fc40000000000 */
[----:B------:R-:W-:Y:S01]  /*4d50*/  ISETP.GE.AND P3, PT, R7, RZ, PT ;  /* 0x000000ff0700720c */ /* 0x000fe20003f66270 */
[--C-:B------:R-:W-:Y:S01]  /*4d60*/  @!P0 IMAD.IADD R9, R9, 0x1, -R15.reuse ;  /* 0x0000000109098824 */ /* 0x100fe200078e0a0f */
[----:B------:R-:W-:Y:S01]  /*4d70*/  ISETP.GE.AND P0, PT, R8, RZ, PT ;  /* 0x000000ff0800720c */ /* 0x000fe20003f06270 */
[----:B------:R-:W-:Y:S02]  /*4d80*/  IMAD.MOV R8, RZ, RZ, -R4 ;  /* 0x000000ffff087224 */ /* 0x000fe400078e0a04 */
[----:B0-----:R-:W-:Y:S02]  /*4d90*/  IMAD.MOV.U32 R10, RZ, RZ, R0 ;  /* 0x000000ffff0a7224 */ /* 0x001fe400078e0000 */
[----:B------:R-:W-:Y:S01]  /*4da0*/  @!P6 IMAD.IADD R22, R22, 0x1, -R15 ;  /* 0x000000011616e824 */ /* 0x000fe200078e0a0f */
[----:B------:R-:W-:Y:S01]  /*4db0*/  ISETP.GT.U32.AND P6, PT, R15, R23, PT ;  /* 0x000000170f00720c */ /* 0x000fe20003fc4070 */
[----:B-1----:R-:W-:-:S04]  /*4dc0*/  IMAD.HI.U32 R6, R21, R20, RZ ;  /* 0x0000001415067227 */ /* 0x002fc800078e00ff */
[C---:B------:R-:W-:Y:S02]  /*4dd0*/  VIADD R5, R24.reuse, 0x15a ;  /* 0x0000015a18057836 */ /* 0x040fe40000000000 */
[----:B------:R-:W-:Y:S02]  /*4de0*/  IMAD.MOV R6, RZ, RZ, -R6 ;  /* 0x000000ffff067224 */ /* 0x000fe400078e0a06 */
[C---:B------:R-:W-:Y:S01]  /*4df0*/  IMAD R17, R15.reuse, R8, R17 ;  /* 0x000000080f117224 */ /* 0x040fe200078e0211 */
[----:B------:R-:W-:Y:S01]  /*4e00*/  IABS R19, R5 ;  /* 0x0000000500137213 */ /* 0x000fe20000000000 */
[----:B------:R-:W-:Y:S02]  /*4e10*/  IMAD.MOV.U32 R0, RZ, RZ, R9 ;  /* 0x000000ffff007224 */ /* 0x000fe400078e0009 */
[C---:B------:R-:W-:Y:S02]  /*4e20*/  IMAD R20, R15.reuse, R6, R20 ;  /* 0x000000060f147224 */ /* 0x040fe400078e0214 */
[----:B------:R-:W-:Y:S01]  /*4e30*/  @!P4 IMAD.MOV R0, RZ, RZ, -R0 ;  /* 0x000000ffff00c224 */ /* 0x000fe200078e0a00 */
[C---:B------:R-:W-:Y:S01]  /*4e40*/  ISETP.GT.U32.AND P4, PT, R15.reuse, R17, PT ;  /* 0x000000110f00720c */ /* 0x040fe20003f84070 */
[----:B------:R-:W-:Y:S01]  /*4e50*/  @!P5 IMAD.MOV R10, RZ, RZ, -R10 ;  /* 0x000000ffff0ad224 */ /* 0x000fe200078e0a0a */
[----:B------:R-:W-:Y:S01]  /*4e60*/  ISETP.GT.U32.AND P5, PT, R15, R22, PT ;  /* 0x000000160f00720c */ /* 0x000fe20003fa4070 */
[----:B------:R-:W-:Y:S01]  /*4e70*/  @!P6 IMAD.IADD R23, R23, 0x1, -R15 ;  /* 0x000000011717e824 */ /* 0x000fe200078e0a0f */
[----:B------:R-:W-:Y:S01]  /*4e80*/  ISETP.GT.U32.AND P6, PT, R15, R20, PT ;  /* 0x000000140f00720c */ /* 0x000fe20003fc4070 */
[----:B------:R-:W-:Y:S01]  /*4e90*/  IMAD.HI.U32 R4, R21, R19, RZ ;  /* 0x0000001315047227 */ /* 0x000fe200078e00ff */
[----:B------:R0:W-:Y:S03]  /*4ea0*/  STL [R1+0x2e0], R10 ;  /* 0x0002e00a01007387 */ /* 0x0001e60000100800 */
[----:B------:R-:W-:Y:S01]  /*4eb0*/  IMAD.MOV R4, RZ, RZ, -R4 ;  /* 0x000000ffff047224 */ /* 0x000fe200078e0a04 */
[----:B------:R1:W-:Y:S01]  /*4ec0*/  STL [R1+0x2e4], R0 ;  /* 0x0002e40001007387 */ /* 0x0003e20000100800 */
[----:B------:R-:W-:-:S02]  /*4ed0*/  VIADD R8, R24, 0x158 ;  /* 0x0000015818087836 */ /* 0x000fc40000000000 */
[----:B------:R-:W-:Y:S02]  /*4ee0*/  IMAD R19, R15, R4, R19 ;  /* 0x000000040f137224 */ /* 0x000fe400078e0213 */
[--C-:B------:R-:W-:Y:S01]  /*4ef0*/  @!P4 IMAD.IADD R17, R17, 0x1, -R15.reuse ;  /* 0x000000011111c824 */ /* 0x100fe200078e0a0f */
[----:B0-----:R-:W-:Y:S01]  /*4f00*/  IABS R10, R8 ;  /* 0x00000008000a7213 */ /* 0x001fe20000000000 */
[--C-:B------:R-:W-:Y:S01]  /*4f10*/  @!P5 IMAD.IADD R22, R22, 0x1, -R15.reuse ;  /* 0x000000011616d824 */ /* 0x100fe200078e0a0f */
[C---:B------:R-:W-:Y:S01]  /*4f20*/  ISETP.GT.U32.AND P5, PT, R15.reuse, R19, PT ;  /* 0x000000130f00720c */ /* 0x040fe20003fa4070 */
[----:B------:R-:W-:Y:S01]  /*4f30*/  @!P6 IMAD.IADD R20, R20, 0x1, -R15 ;  /* 0x000000011414e824 */ /* 0x000fe200078e0a0f */
[----:B------:R-:W-:Y:S01]  /*4f40*/  ISETP.GT.U32.AND P6, PT, R15, R17, PT ;  /* 0x000000110f00720c */ /* 0x000fe20003fc4070 */
[----:B------:R-:W-:Y:S01]  /*4f50*/  IMAD.HI.U32 R18, R21, R10, RZ ;  /* 0x0000000a15127227 */ /* 0x000fe200078e00ff */
[----:B------:R-:W-:-:S03]  /*4f60*/  ISETP.GE.AND P4, PT, R5, RZ, PT ;  /* 0x000000ff0500720c */ /* 0x000fc60003f86270 */
[C---:B------:R-:W-:Y:S02]  /*4f70*/  VIADD R4, R24.reuse, 0x156 ;  /* 0x0000015618047836 */ /* 0x040fe40000000000 */
[----:B------:R-:W-:Y:S02]  /*4f80*/  IMAD.MOV R18, RZ, RZ, -R18 ;  /* 0x000000ffff127224 */ /* 0x000fe400078e0a12 */
[----:B------:R-:W-:Y:S01]  /*4f90*/  VIADD R16, R24, 0x152 ;  /* 0x0000015218107836 */ /* 0x000fe20000000000 */
[----:B-1----:R-:W-:Y:S01]  /*4fa0*/  IABS R0, R4 ;  /* 0x0000000400007213 */ /* 0x002fe20000000000 */
[----:B------:R-:W-:Y:S02]  /*4fb0*/  IMAD R10, R15, R18, R10 ;  /* 0x000000120f0a7224 */ /* 0x000fe400078e020a */
[--C-:B------:R-:W-:Y:S01]  /*4fc0*/  @!P5 IMAD.IADD R19, R19, 0x1, -R15.reuse ;  /* 0x000000011313d824 */ /* 0x100fe200078e0a0f */
[----:B------:R-:W-:Y:S01]  /*4fd0*/  ISETP.GT.U32.AND P5, PT, R15, R20, PT ;  /* 0x000000140f00720c */ /* 0x000fe20003fa4070 */
[----:B------:R-:W-:Y:S01]  /*4fe0*/  @!P6 IMAD.IADD R17, R17, 0x1, -R15 ;  /* 0x000000011111e824 */ /* 0x000fe200078e0a0f */
[----:B------:R-:W-:Y:S01]  /*4ff0*/  ISETP.GT.U32.AND P6, PT, R15, R10, PT ;  /* 0x0000000a0f00720c */ /* 0x000fe20003fc4070 */
[----:B------:R-:W-:Y:S01]  /*5000*/  IMAD.HI.U32 R5, R21, R0, RZ ;  /* 0x0000000015057227 */ /* 0x000fe200078e00ff */
[----:B------:R-:W-:-:S03]  /*5010*/  IABS R6, R16 ;  /* 0x0000001000067213 */ /* 0x000fc60000000000 */
[----:B------:R-:W-:Y:S02]  /*5020*/  IMAD.MOV.U32 R25, RZ, RZ, R22 ;  /* 0x000000ffff197224 */ /* 0x000fe400078e0016 */
[----:B------:R-:W-:Y:S02]  /*5030*/  IMAD.MOV R5, RZ, RZ, -R5 ;  /* 0x000000ffff057224 */ /* 0x000fe400078e0a05 */
[----:B------:R-:W-:Y:S02]  /*5040*/  VIADD R9, R24, 0x154 ;  /* 0x0000015418097836 */ /* 0x000fe40000000000 */
[----:B------:R-:W-:Y:S02]  /*5050*/  IMAD.MOV.U32 R26, RZ, RZ, R23 ;  /* 0x000000ffff1a7224 */ /* 0x000fe400078e0017 */
[----:B------:R-:W-:Y:S01]  /*5060*/  @!P1 IMAD.MOV R25, RZ, RZ, -R25 ;  /* 0x000000ffff199224 */ /* 0x000fe200078e0a19 */
[----:B------:R-:W-:Y:S01]  /*5070*/  ISETP.GE.AND P1, PT, R8, RZ, PT ;  /* 0x000000ff0800720c */ /* 0x000fe20003f26270 */
[----:B------:R-:W-:Y:S01]  /*5080*/  IMAD R0, R15, R5, R0 ;  /* 0x000000050f007224 */ /* 0x000fe200078e0200 */
[----:B------:R-:W-:Y:S01]  /*5090*/  IABS R7, R9 ;  /* 0x0000000900077213 */ /* 0x000fe20000000000 */
[----:B------:R-:W-:-:S04]  /*50a0*/  IMAD.HI.U32 R8, R21, R6, RZ ;  /* 0x0000000615087227 */ /* 0x000fc800078e00ff */
[----:B------:R-:W-:Y:S01]  /*50b0*/  @!P2 IMAD.MOV R26, RZ, RZ, -R26 ;  /* 0x000000ffff1aa224 */ /* 0x000fe200078e0a1a */
[C---:B------:R-:W-:Y:S01]  /*50c0*/  ISETP.GT.U32.AND P2, PT, R15.reuse, R19, PT ;  /* 0x000000130f00720c */ /* 0x040fe20003f44070 */
[----:B------:R-:W-:Y:S02]  /*50d0*/  IMAD.MOV R8, RZ, RZ, -R8 ;  /* 0x000000ffff087224 */ /* 0x000fe400078e0a08 */
[--C-:B------:R-:W-:Y:S01]  /*50e0*/  @!P5 IMAD.IADD R20, R20, 0x1, -R15.reuse ;  /* 0x000000011414d824 */ /* 0x100fe200078e0a0f */
[----:B------:R-:W-:Y:S01]  /*50f0*/  ISETP.GT.U32.AND P5, PT, R15, R0, PT ;  /* 0x000000000f00720c */ /* 0x000fe20003fa4070 */
[----:B------:R-:W-:Y:S01]  /*5100*/  @!P6 IMAD.IADD R10, R10, 0x1, -R15 ;  /* 0x000000010a0ae824 */ /* 0x000fe200078e0a0f */
[----:B------:R-:W-:Y:S01]  /*5110*/  STL [R1+0x2e8], R26 ;  /* 0x0002e81a01007387 */ /* 0x000fe20000100800 */
[----:B------:R-:W-:Y:S02]  /*5120*/  IMAD.MOV.U32 R22, RZ, RZ, R17 ;  /* 0x000000ffff167224 */ /* 0x000fe400078e0011 */
[----:B------:R-:W-:Y:S01]  /*5130*/  IMAD.HI.U32 R18, R21, R7, RZ ;  /* 0x0000000715127227 */ /* 0x000fe200078e00ff */
[----:B------:R-:W-:Y:S03]  /*5140*/  STL [R1+0x2ec], R25 ;  /* 0x0002ec1901007387 */ /* 0x000fe60000100800 */
[----:B------:R-:W-:-:S02]  /*5150*/  IMAD R6, R15, R8, R6 ;  /* 0x000000080f067224 */ /* 0x000fc400078e0206 */
[----:B------:R-:W-:Y:S01]  /*5160*/  @!P0 IMAD.MOV R22, RZ, RZ, -R22 ;  /* 0x000000ffff168224 */ /* 0x000fe200078e0a16 */
[C---:B------:R-:W-:Y:S01]  /*5170*/  ISETP.GT.U32.AND P0, PT, R15.reuse, R10, PT ;  /* 0x0000000a0f00720c */ /* 0x040fe20003f04070 */
[----:B------:R-:W-:Y:S02]  /*5180*/  IMAD.MOV R18, RZ, RZ, -R18 ;  /* 0x000000ffff127224 */ /* 0x000fe400078e0a12 */
[----:B------:R-:W-:Y:S01]  /*5190*/  @!P3 IMAD.MOV R20, RZ, RZ, -R20 ;  /* 0x000000ffff14b224 */ /* 0x000fe200078e0a14 */
[----:B------:R-:W-:Y:S01]  /*51a0*/  ISETP.GT.U32.AND P3, PT, R15, R6, PT ;  /* 0x000000060f00720c */ /* 0x000fe20003f64070 */
[----:B------:R-:W-:Y:S01]  /*51b0*/  VIADD R5, R24, 0x150 ;  /* 0x0000015018057836 */ /* 0x000fe20000000000 */
[----:B------:R-:W-:Y:S01]  /*51c0*/  STL [R1+0x2f0], R22 ;  /* 0x0002f01601007387 */ /* 0x000fe20000100800 */
[----:B------:R-:W-:Y:S01]  /*51d0*/  @!P2 IMAD.IADD R19, R19, 0x1, -R15 ;  /* 0x000000011313a824 */ /* 0x000fe200078e0a0f */
[----:B------:R-:W-:Y:S01]  /*51e0*/  ISETP.GE.AND P2, PT, R4, RZ, PT ;  /* 0x000000ff0400720c */ /* 0x000fe20003f46270 */
[C---:B------:R-:W-:Y:S01]  /*51f0*/  IMAD R7, R15.reuse, R18, R7 ;  /* 0x000000120f077224 */ /* 0x040fe200078e0207 */
[----:B------:R-:W-:Y:S01]  /*5200*/  IABS R4, R5 ;  /* 0x0000000500047213 */ /* 0x000fe20000000000 */
[----:B------:R-:W-:Y:S01]  /*5210*/  VIADD R8, R24, 0x14e ;  /* 0x0000014e18087836 */ /* 0x000fe20000000000 */
[----:B------:R-:W-:Y:S01]  /*5220*/  STL [R1+0x2f4], R20 ;  /* 0x0002f41401007387 */ /* 0x000fe20000100800 */
[----:B------:R-:W-:Y:S01]  /*5230*/  @!P5 IMAD.IADD R0, R0, 0x1, -R15 ;  /* 0x000000010000d824 */ /* 0x000fe200078e0a0f */
[C---:B------:R-:W-:Y:S01]  /*5240*/  ISETP.GT.U32.AND P6, PT, R15.reuse, R7, PT ;  /* 0x000000070f00720c */ /* 0x040fe20003fc4070 */
[----:B------:R-:W-:Y:S01]  /*5250*/  @!P4 IMAD.MOV R19, RZ, RZ, -R19 ;  /* 0x000000ffff13c224 */ /* 0x000fe200078e0a13 */
[----:B------:R-:W-:Y:S01]  /*5260*/  IABS R18, R8 ;  /* 0x0000000800127213 */ /* 0x000fe20000000000 */
[----:B------:R-:W-:Y:S01]  /*5270*/  @!P0 IMAD.IADD R10, R10, 0x1, -R15 ;  /* 0x000000010a0a8824 */ /* 0x000fe200078e0a0f */
[----:B------:R-:W-:Y:S01]  /*5280*/  ISETP.GT.U32.AND P5, PT, R15, R0, PT ;  /* 0x000000000f00720c */ /* 0x000fe20003fa4070 */
[----:B------:R-:W-:Y:S01]  /*5290*/  IMAD.HI.U32 R17, R21, R4, RZ ;  /* 0x0000000415117227 */ /* 0x000fe200078e00ff */
[----:B------:R0:W-:Y:S01]  /*52a0*/  STL [R1+0x300], R19 ;  /* 0x0003001301007387 */ /* 0x0001e20000100800 */
[----:B------:R-:W-:-:S02]  /*52b0*/  ISETP.GE.AND P4, PT, R9, RZ, PT ;  /* 0x000000ff0900720c */ /* 0x000fc40003f86270 */
[----:B------:R-:W-:Y:S01]  /*52c0*/  @!P3 IMAD.IADD R6, R6, 0x1, -R15 ;  /* 0x000000010606b824 */ /* 0x000fe200078e0a0f */
[----:B------:R-:W-:Y:S01]  /*52d0*/  ISETP.GE.AND P0, PT, R16, RZ, PT ;  /* 0x000000ff1000720c */ /* 0x000fe20003f06270 */
[----:B------:R-:W-:Y:S01]  /*52e0*/  IMAD.MOV R17, RZ, RZ, -R17 ;  /* 0x000000ffff117224 */ /* 0x000fe200078e0a11 */
[----:B------:R-:W-:Y:S01]  /*52f0*/  ISETP.GE.AND P3, PT, R5, RZ, PT ;  /* 0x000000ff0500720c */ /* 0x000fe20003f66270 */
[----:B------:R-:W-:Y:S02]  /*5300*/  IMAD.MOV.U32 R9, RZ, RZ, R18 ;  /* 0x000000ffff097224 */ /* 0x000fe400078e0012 */
[----:B------:R-:W-:Y:S02]  /*5310*/  IMAD R4, R15, R17, R4 ;  /* 0x000000110f047224 */ /* 0x000fe400078e0204 */
[----:B0-----:R-:W-:Y:S02]  /*5320*/  IMAD.MOV.U32 R19, RZ, RZ, R10 ;  /* 0x000000ffff137224 */ /* 0x001fe400078e000a */
[----:B------:R-:W-:-:S04]  /*5330*/  IMAD.HI.U32 R16, R21, R9, RZ ;  /* 0x0000000915107227 */ /* 0x000fc800078e00ff */
[----:B------:R-:W-:Y:S01]  /*5340*/  @!P1 IMAD.MOV R19, RZ, RZ, -R19 ;  /* 0x000000ffff139224 */ /* 0x000fe200078e0a13 */
[----:B------:R-:W-:Y:S01]  /*5350*/  ISETP.GT.U32.AND P1, PT, R15, R6, PT ;  /* 0x000000060f00720c */ /* 0x000fe20003f24070 */
[--C-:B------:R-:W-:Y:S02]  /*5360*/  @!P6 IMAD.IADD R7, R7, 0x1, -R15.reuse ;  /* 0x000000010707e824 */ /* 0x100fe400078e0a0f */
[----:B------:R-:W-:Y:S01]  /*5370*/  @!P5 IMAD.IADD R0, R0, 0x1, -R15 ;  /* 0x000000010000d824 */ /* 0x000fe200078e0a0f */
[C---:B------:R-:W-:Y:S01]  /*5380*/  ISETP.GT.U32.AND P5, PT, R15.reuse, R4, PT ;  /* 0x000000040f00720c */ /* 0x040fe20003fa4070 */
[----:B------:R-:W-:Y:S01]  /*5390*/  IMAD.MOV R16, RZ, RZ, -R16 ;  /* 0x000000ffff107224 */ /* 0x000fe200078e0a10 */
[C---:B------:R-:W-:Y:S01]  /*53a0*/  ISETP.GT.U32.AND P6, PT, R15.reuse, R7, PT ;  /* 0x000000070f00720c */ /* 0x040fe20003fc4070 */
[----:B------:R-:W-:Y:S01]  /*53b0*/  IMAD.MOV.U32 R17, RZ, RZ, R0 ;  /* 0x000000ffff117224 */ /* 0x000fe200078e0000 */
[----:B------:R-:W-:Y:S01]  /*53c0*/  STL [R1+0x304], R19 ;  /* 0x0003041301007387 */ /* 0x000fe20000100800 */
[----:B------:R-:W-:-:S02]  /*53d0*/  IMAD R5, R15, R16, R9 ;  /* 0x000000100f057224 */ /* 0x000fc400078e0209 */
[----:B------:R-:W-:Y:S02]  /*53e0*/  VIADD R18, R24, 0x14c ;  /* 0x0000014c18127836 */ /* 0x000fe40000000000 */
[----:B------:R-:W-:Y:S01]  /*53f0*/  @!P1 IMAD.IADD R6, R6, 0x1, -R15 ;  /* 0x0000000106069824 */ /* 0x000fe200078e0a0f */
[----:B------:R-:W-:Y:S01]  /*5400*/  ISETP.GT.U32.AND P1, PT, R15, R5, PT ;  /* 0x000000050f00720c */ /* 0x000fe20003f24070 */
[----:B------:R-:W-:Y:S01]  /*5410*/  @!P2 IMAD.MOV R17, RZ, RZ, -R17 ;  /* 0x000000ffff11a224 */ /* 0x000fe200078e0a11 */
[----:B------:R-:W-:Y:S01]  /*5420*/  ISETP.GE.AND P2, PT, R18, RZ, PT ;  /* 0x000000ff1200720c */ /* 0x000fe20003f46270 */
[--C-:B------:R-:W-:Y:S01]  /*5430*/  @!P5 IMAD.IADD R4, R4, 0x1, -R15.reuse ;  /* 0x000000010404d824 */ /* 0x100fe200078e0a0f */
[----:B------:R-:W-:Y:S01]  /*5440*/  IABS R18, R18 ;  /* 0x0000001200127213 */ /* 0x000fe20000000000 */
[----:B------:R-:W-:Y:S01]  /*5450*/  @!P6 IMAD.IADD R7, R7, 0x1, -R15 ;  /* 0x000000010707e824 */ /* 0x000fe200078e0a0f */
[----:B------:R-:W-:Y:S01]  /*5460*/  ISETP.GE.AND P6, PT, R8, RZ, PT ;  /* 0x000000ff0800720c */ /* 0x000fe20003fc6270 */
[----:B------:R-:W-:Y:S01]  /*5470*/  IMAD.MOV.U32 R8, RZ, RZ, R6 ;  /* 0x000000ffff087224 */ /* 0x000fe200078e0006 */
[----:B------:R-:W-:Y:S01]  /*5480*/  ISETP.GT.U32.AND P5, PT, R15, R4, PT ;  /* 0x000000040f00720c */ /* 0x000fe20003fa4070 */
[----:B------:R-:W-:Y:S01]  /*5490*/  @!P4 IMAD.MOV R7, RZ, RZ, -R7 ;  /* 0x000000ffff07c224 */ /* 0x000fe200078e0a07 */
[----:B------:R0:W-:Y:S01]  /*54a0*/  STL [R1+0x358], R17 ;  /* 0x0003581101007387 */ /* 0x0001e20000100800 */
[----:B------:R-:W-:-:S02]  /*54b0*/  @!P0 IMAD.MOV R8, RZ, RZ, -R8 ;  /* 0x000000ffff088224 */ /* 0x000fc400078e0a08 */
[--C-:B------:R-:W-:Y:S01]  /*54c0*/  @!P1 IMAD.IADD R5, R5, 0x1, -R15.reuse ;  /* 0x0000000105059824 */ /* 0x100fe200078e0a0f */
[----:B------:R-:W-:Y:S01]  /*54d0*/  STL [R1+0x35c], R7 ;  /* 0x00035c0701007387 */ /* 0x000fe20000100800 */
[C---:B------:R-:W-:Y:S02]  /*54e0*/  VIADD R0, R24.reuse, 0x148 ;  /* 0x0000014818007836 */ /* 0x040fe40000000000 */
[C---:B------:R-:W-:Y:S01]  /*54f0*/  VIADD R10, R24.reuse, 0x14a ;  /* 0x0000014a180a7836 */ /* 0x040fe20000000000 */
[----:B------:R1:W-:Y:S01]  /*5500*/  STL [R1+0x364], R8 ;  /* 0x0003640801007387 */ /* 0x0003e20000100800 */
[----:B------:R-:W-:Y:S01]  /*5510*/  ISETP.GT.U32.AND P1, PT, R15, R5, PT ;  /* 0x000000050f00720c */ /* 0x000fe20003f24070 */
[----:B------:R-:W-:Y:S01]  /*5520*/  VIADD R9, R24, 0x146 ;  /* 0x0000014618097836 */ /* 0x000fe20000000000 */
[----:B------:R-:W-:Y:S01]  /*5530*/  ISETP.GE.AND P0, PT, R0, RZ, PT ;  /* 0x000000ff0000720c */ /* 0x000fe20003f06270 */
[----:B------:R-:W-:Y:S01]  /*5540*/  @!P5 IMAD.IADD R4, R4, 0x1, -R15 ;  /* 0x000000010404d824 */ /* 0x000fe200078e0a0f */
[----:B------:R-:W-:Y:S01]  /*5550*/  IABS R0, R0 ;  /* 0x0000000000007213 */ /* 0x000fe20000000000 */
[----:B0-----:R-:W-:Y:S01]  /*5560*/  VIADD R17, R24, 0x142 ;  /* 0x0000014218117836 */ /* 0x001fe20000000000 */
[----:B------:R-:W-:Y:S01]  /*5570*/  ISETP.GE.AND P4, PT, R10, RZ, PT ;  /* 0x000000ff0a00720c */ /* 0x000fe20003f86270 */
[----:B------:R-:W-:Y:S01]  /*5580*/  IMAD.MOV.U32 R16, RZ, RZ, R4 ;  /* 0x000000ffff107224 */ /* 0x000fe200078e0004 */
[----:B------:R-:W-:Y:S01]  /*5590*/  IABS R10, R10 ;  /* 0x0000000a000a7213 */ /* 0x000fe20000000000 */
[----:B-1----:R-:W-:Y:S01]  /*55a0*/  IMAD.HI.U32 R8, R21, R18, RZ ;  /* 0x0000001215087227 */ /* 0x002fe200078e00ff */
[----:B------:R-:W-:-:S02]  /*55b0*/  ISETP.GE.AND P5, PT, R9, RZ, PT ;  /* 0x000000ff0900720c */ /* 0x000fc40003fa6270 */
[----:B------:R-:W-:Y:S01]  /*55c0*/  IABS R9, R9 ;  /* 0x0000000900097213 */ /* 0x000fe20000000000 */
[----:B------:R-:W-:Y:S01]  /*55d0*/  IMAD.MOV R8, RZ, RZ, -R8 ;  /* 0x000000ffff087224 */ /* 0x000fe200078e0a08 */
[----:B------:R-:W-:Y:S01]  /*55e0*/  IABS R20, R17 ;  /* 0x0000001100147213 */ /* 0x000fe20000000000 */
[----:B------:R-:W-:-:S04]  /*55f0*/  IMAD.HI.U32 R6, R21, R0, RZ ;  /* 0x0000000015067227 */ /* 0x000fc800078e00ff */
[C---:B------:R-:W-:Y:S02]  /*5600*/  IMAD R18, R15.reuse, R8, R18 ;  /* 0x000000080f127224 */ /* 0x040fe400078e0212 */
[----:B------:R-:W-:Y:S02]  /*5610*/  IMAD.MOV R6, RZ, RZ, -R6 ;  /* 0x000000ffff067224 */ /* 0x000fe400078e0a06 */
[----:B------:R-:W-:Y:S01]  /*5620*/  @!P3 IMAD.MOV R16, RZ, RZ, -R16 ;  /* 0x000000ffff10b224 */ /* 0x000fe200078e0a10 */
[----:B------:R-:W-:Y:S01]  /*5630*/  ISETP.GT.U32.AND P3, PT, R15, R18, PT ;  /* 0x000000120f00720c */ /* 0x000fe20003f64070 */
[----:B------:R-:W-:Y:S02]  /*5640*/  @!P1 IMAD.IADD R5, R5, 0x1, -R15 ;  /* 0x0000000105059824 */ /* 0x000fe400078e0a0f */
[----:B------:R-:W-:Y:S01]  /*5650*/  IMAD R0, R15, R6, R0 ;  /* 0x000000060f007224 */ /* 0x000fe200078e0200 */
[----:B------:R0:W-:Y:S01]  /*5660*/  STL [R1+0x360], R16 ;  /* 0x0003601001007387 */ /* 0x0001e20000100800 */
[----:B------:R-:W-:-:S02]  /*5670*/  IMAD.MOV.U32 R8, RZ, RZ, R5 ;  /* 0x000000ffff087224 */ /* 0x000fc400078e0005 */
[----:B------:R-:W-:-:S04]  /*5680*/  IMAD.HI.U32 R7, R21, R10, RZ ;  /* 0x0000000a15077227 */ /* 0x000fc800078e00ff */
[----:B------:R-:W-:Y:S01]  /*5690*/  @!P6 IMAD.MOV R8, RZ, RZ, -R8 ;  /* 0x000000ffff08e224 */ /* 0x000fe200078e0a08 */
[C---:B------:R-:W-:Y:S01]  /*56a0*/  ISETP.GT.U32.AND P6, PT, R15.reuse, R0, PT ;  /* 0x000000000f00720c */ /* 0x040fe20003fc4070 */
[----:B------:R-:W-:Y:S02]  /*56b0*/  IMAD.MOV R7, RZ, RZ, -R7 ;  /* 0x000000ffff077224 */ /* 0x000fe400078e0a07 */
[----:B------:R-:W-:Y:S01]  /*56c0*/  @!P3 IMAD.IADD R18, R18, 0x1, -R15 ;  /* 0x000000011212b824 */ /* 0x000fe200078e0a0f */
[----:B------:R1:W-:Y:S01]  /*56d0*/  STL [R1+0x3a0], R8 ;  /* 0x0003a00801007387 */ /* 0x0003e20000100800 */
[----:B------:R-:W-:Y:S02]  /*56e0*/  IMAD R10, R15, R7, R10 ;  /* 0x000000070f0a7224 */ /* 0x000fe400078e020a */
[----:B------:R-:W-:Y:S01]  /*56f0*/  IMAD.HI.U32 R4, R21, R9, RZ ;  /* 0x0000000915047227 */ /* 0x000fe200078e00ff */
[C---:B------:R-:W-:Y:S02]  /*5700*/  ISETP.GT.U32.AND P3, PT, R15.reuse, R18, PT ;  /* 0x000000120f00720c */ /* 0x040fe40003f64070 */
[----:B------:R-:W-:Y:S01]  /*5710*/  ISETP.GT.U32.AND P1, PT, R15, R10, PT ;  /* 0x0000000a0f00720c */ /* 0x000fe20003f24070 */
[----:B------:R-:W-:-:S02]  /*5720*/  IMAD.MOV R4, RZ, RZ, -R4 ;  /* 0x000000ffff047224 */ /* 0x000fc400078e0a04 */
[----:B------:R-:W-:Y:S02]  /*5730*/  @!P6 IMAD.IADD R0, R0, 0x1, -R15 ;  /* 0x000000010000e824 */ /* 0x000fe400078e0a0f */
[----:B------:R-:W-:Y:S02]  /*5740*/  IMAD R9, R15, R4, R9 ;  /* 0x000000040f097224 */ /* 0x000fe400078e0209 */
[----:B------:R-:W-:Y:S01]  /*5750*/  IMAD.HI.U32 R5, R21, R20, RZ ;  /* 0x0000001415057227 */ /* 0x000fe200078e00ff */
[----:B------:R-:W-:-:S03]  /*5760*/  ISETP.GT.U32.AND P6, PT, R15, R0, PT ;  /* 0x000000000f00720c */ /* 0x000fc60003fc4070 */
[----:B------:R-:W-:Y:S02]  /*5770*/  VIADD R23, R24, 0x144 ;  /* 0x0000014418177836 */ /* 0x000fe40000000000 */
[----:B------:R-:W-:Y:S02]  /*5780*/  @!P1 IMAD.IADD R10, R10, 0x1, -R15 ;  /* 0x000000010a0a9824 */ /* 0x000fe400078e0a0f */
[----:B------:R-:W-:Y:S01]  /*5790*/  IMAD.MOV R5, RZ, RZ, -R5 ;  /* 0x000000ffff057224 */ /* 0x000fe200078e0a05 */
[----:B------:R-:W-:Y:S01]  /*57a0*/  IABS R4, R23 ;  /* 0x0000001700047213 */ /* 0x000fe20000000000 */
[----:B------:R-:W-:Y:S01]  /*57b0*/  @!P3 IMAD.IADD R18, R18, 0x1, -R15 ;  /* 0x000000011212b824 */ /* 0x000fe200078e0a0f */
[C---:B------:R-:W-:Y:S01]  /*57c0*/  ISETP.GT.U32.AND P3, PT, R15.reuse, R9, PT ;  /* 0x000000090f00720c */ /* 0x040fe20003f64070 */
[C---:B------:R-:W-:Y:S01]  /*57d0*/  IMAD R20, R15.reuse, R5, R20 ;  /* 0x000000050f147224 */ /* 0x040fe200078e0214 */
[----:B------:R-:W-:Y:S01]  /*57e0*/  ISETP.GT.U32.AND P1, PT, R15, R10, PT ;  /* 0x0000000a0f00720c */ /* 0x000fe20003f24070 */
[----:B0-----:R-:W-:-:S04]  /*57f0*/  IMAD.HI.U32 R16, R21, R4, RZ ;  /* 0x0000000415107227 */ /* 0x001fc800078e00ff */
[--C-:B------:R-:W-:Y:S01]  /*5800*/  @!P6 IMAD.IADD R0, R0, 0x1, -R15.reuse ;  /* 0x000000010000e824 */ /* 0x100fe200078e0a0f */
[----:B------:R-:W-:Y:S01]  /*5810*/  ISETP.GT.U32.AND P6, PT, R15, R20, PT ;  /* 0x000000140f00720c */ /* 0x000fe20003fc4070 */
[----:B------:R-:W-:Y:S02]  /*5820*/  IMAD.MOV R16, RZ, RZ, -R16 ;  /* 0x000000ffff107224 */ /* 0x000fe400078e0a10 */
[----:B------:R-:W-:Y:S02]  /*5830*/  IMAD.MOV.U32 R25, RZ, RZ, R18 ;  /* 0x000000ffff197224 */ /* 0x000fe400078e0012 */
[C---:B-1----:R-:W-:Y:S02]  /*5840*/  VIADD R8, R24.reuse, 0x140 ;  /* 0x0000014018087836 */ /* 0x042fe40000000000 */
[----:B------:R-:W-:Y:S01]  /*5850*/  @!P3 IMAD.IADD R9, R9, 0x1, -R15 ;  /* 0x000000010909b824 */ /* 0x000fe200078e0a0f */
[----:B------:R-:W-:Y:S01]  /*5860*/  ISETP.GE.AND P3, PT, R23, RZ, PT ;  /* 0x000000ff1700720c */ /* 0x000fe20003f66270 */
[C---:B------:R-:W-:Y:S01]  /*5870*/  IMAD R4, R15.reuse, R16, R4 ;  /* 0x000000100f047224 */ /* 0x040fe200078e0204 */
[----:B------:R-:W-:Y:S01]  /*5880*/  IABS R6, R8 ;  /* 0x0000000800067213 */ /* 0x000fe20000000000 */
[----:B------:R-:W-:Y:S01]  /*5890*/  @!P2 IMAD.MOV R25, RZ, RZ, -R25 ;  /* 0x000000ffff19a224 */ /* 0x000fe200078e0a19 */
[----:B------:R-:W-:Y:S01]  /*58a0*/  ISETP.GT.U32.AND P2, PT, R15, R9, PT ;  /* 0x000000090f00720c */ /* 0x000fe20003f44070 */
[----:B------:R-:W-:-:S02]  /*58b0*/  VIADD R7, R24, 0x13e ;  /* 0x0000013e18077836 */ /* 0x000fc40000000000 */
[----:B------:R-:W-:Y:S01]  /*58c0*/  VIADD R5, R24, 0x13c ;  /* 0x0000013c18057836 */ /* 0x000fe20000000000 */
[----:B------:R0:W-:Y:S01]  /*58d0*/  STL [R1+0x354], R25 ;  /* 0x0003541901007387 */ /* 0x0001e20000100800 */
[--C-:B------:R-:W-:Y:S01]  /*58e0*/  @!P1 IMAD.IADD R10, R10, 0x1, -R15.reuse ;  /* 0x000000010a0a9824 */ /* 0x100fe200078e0a0f */
[----:B------:R-:W-:Y:S01]  /*58f0*/  ISETP.GT.U32.AND P1, PT, R15, R4, PT ;  /* 0x000000040f00720c */ /* 0x000fe20003f24070 */
[----:B------:R-:W-:Y:S01]  /*5900*/  @!P6 IMAD.IADD R20, R20, 0x1, -R15 ;  /* 0x000000011414e824 */ /* 0x000fe200078e0a0f */
[----:B------:R-:W-:Y:S01]  /*5910*/  IABS R19, R7 ;  /* 0x0000000700137213 */ /* 0x000fe20000000000 */
[----:B------:R-:W-:Y:S01]  /*5920*/  IMAD.HI.U32 R22, R21, R6, RZ ;  /* 0x0000000615167227 */ /* 0x000fe200078e00ff */
[----:B------:R-:W-:-:S03]  /*5930*/  IABS R18, R5 ;  /* 0x0000000500127213 */ /* 0x000fc60000000000 */
[----:B------:R-:W-:-:S04]  /*5940*/  IMAD.HI.U32 R16, R21, R19, RZ ;  /* 0x0000001315107227 */ /* 0x000fc800078e00ff */
[----:B0-----:R-:W-:Y:S02]  /*5950*/  IMAD.MOV.U32 R25, RZ, RZ, R10 ;  /* 0x000000ffff197224 */ /* 0x001fe400078e000a */
[----:B------:R-:W-:Y:S02]  /*5960*/  IMAD.MOV R22, RZ, RZ, -R22 ;  /* 0x000000ffff167224 */ /* 0x000fe400078e0a16 */
[----:B------:R-:W-:Y:S01]  /*5970*/  @!P4 IMAD.MOV R25, RZ, RZ, -R25 ;  /* 0x000000ffff19c224 */ /* 0x000fe200078e0a19 */
[----:B------:R-:W-:Y:S01]  /*5980*/  ISETP.GT.U32.AND P4, PT, R15, R20, PT ;  /* 0x000000140f00720c */ /* 0x000fe20003f84070 */
[----:B------:R-:W-:-:S03]  /*5990*/  IMAD.HI.U32 R10, R21, R18, RZ ;  /* 0x00000012150a7227 */ /* 0x000fc600078e00ff */
[----:B------:R-:W-:Y:S01]  /*59a0*/  STL [R1+0x388], R25 ;  /* 0x0003881901007387 */ /* 0x000fe20000100800 */
[----:B------:R-:W-:Y:S02]  /*59b0*/  IMAD.MOV R16, RZ, RZ, -R16 ;  /* 0x000000ffff107224 */ /* 0x000fe400078e0a10 */
[----:B------:R-:W-:Y:S02]  /*59c0*/  IMAD R6, R15, R22, R6 ;  /* 0x000000160f067224 */ /* 0x000fe400078e0206 */
[--C-:B------:R-:W-:Y:S02]  /*59d0*/  @!P2 IMAD.IADD R9, R9, 0x1, -R15.reuse ;  /* 0x000000010909a824 */ /* 0x100fe400078e0a0f */
[----:B------:R-:W-:Y:S01]  /*59e0*/  IMAD.MOV R10, RZ, RZ, -R10 ;  /* 0x000000ffff0a7224 */ /* 0x000fe200078e0a0a */
[----:B------:R-:W-:Y:S01]  /*59f0*/  ISETP.GT.U32.AND P2, PT, R15, R6, PT ;  /* 0x000000060f00720c */ /* 0x000fe20003f44070 */
[----:B------:R-:W-:Y:S01]  /*5a00*/  @!P1 IMAD.IADD R4, R4, 0x1, -R15 ;  /* 0x0000000104049824 */ /* 0x000fe200078e0a0f */
[----:B------:R-:W-:Y:S01]  /*5a10*/  ISETP.GE.AND P1, PT, R17, RZ, PT ;  /* 0x000000ff1100720c */ /* 0x000fe20003f26270 */
[----:B------:R-:W-:-:S02]  /*5a20*/  IMAD R19, R15, R16, R19 ;  /* 0x000000100f137224 */ /* 0x000fc400078e0213 */
[----:B------:R-:W-:Y:S01]  /*5a30*/  IMAD.MOV.U32 R16, RZ, RZ, R9 ;  /* 0x000000ffff107224 */ /* 0x000fe200078e0009 */
[C---:B------:R-:W-:Y:S01]  /*5a40*/  ISETP.GT.U32.AND P6, PT, R15.reuse, R4, PT ;  /* 0x000000040f00720c */ /* 0x040fe20003fc4070 */
[C---:B------:R-:W-:Y:S02]  /*5a50*/  IMAD R18, R15.reuse, R10, R18 ;  /* 0x0000000a0f127224 */ /* 0x040fe400078e0212 */
[----:B------:R-:W-:Y:S01]  /*5a60*/  @!P0 IMAD.MOV R0, RZ, RZ, -R0 ;  /* 0x000000ffff008224 */ /* 0x000fe200078e0a00 */
[----:B------:R-:W-:Y:S01]  /*5a70*/  ISETP.GE.AND P0, PT, R8, RZ, PT ;  /* 0x000000ff0800720c */ /* 0x000fe20003f06270 */
[----:B------:R-:W-:Y:S01]  /*5a80*/  @!P5 IMAD.MOV R16, RZ, RZ, -R16 ;  /* 0x000000ffff10d224 */ /* 0x000fe200078e0a10 */
[C---:B------:R-:W-:Y:S01]  /*5a90*/  ISETP.GT.U32.AND P5, PT, R15.reuse, R19, PT ;  /* 0x000000130f00720c */ /* 0x040fe20003fa4070 */
[----:B------:R-:W-:Y:S01]  /*5aa0*/  @!P4 IMAD.IADD R20, R20, 0x1, -R15 ;  /* 0x000000011414c824 */ /* 0x000fe200078e0a0f */
[----:B------:R-:W-:Y:S01]  /*5ab0*/  ISETP.GT.U32.AND P4, PT, R15, R18, PT ;  /* 0x000000120f00720c */ /* 0x000fe20003f84070 */
[----:B------:R0:W-:Y:S01]  /*5ac0*/  STL [R1+0x39c], R0 ;  /* 0x00039c0001007387 */ /* 0x0001e20000100800 */
[----:B------:R-:W-:-:S02]  /*5ad0*/  VIADD R8, R24, 0x138 ;  /* 0x0000013818087836 */ /* 0x000fc40000000000 */
[--C-:B------:R-:W-:Y:S01]  /*5ae0*/  @!P2 IMAD.IADD R6, R6, 0x1, -R15.reuse ;  /* 0x000000010606a824 */ /* 0x100fe200078e0a0f */
[----:B------:R-:W-:Y:S01]  /*5af0*/  ISETP.GE.AND P2, PT, R5, RZ, PT ;  /* 0x000000ff0500720c */ /* 0x000fe20003f46270 */
[--C-:B------:R-:W-:Y:S01]  /*5b00*/  @!P6 IMAD.IADD R4, R4, 0x1, -R15.reuse ;  /* 0x000000010404e824 */ /* 0x100fe200078e0a0f */
[----:B------:R-:W-:Y:S01]  /*5b10*/  IABS R5, R8 ;  /* 0x0000000800057213 */ /* 0x000fe20000000000 */
[C---:B------:R-:W-:Y:S01]  /*5b20*/  VIADD R17, R24.reuse, 0x136 ;  /* 0x0000013618117836 */ /* 0x040fe20000000000 */
[----:B------:R-:W-:Y:S01]  /*5b30*/  ISETP.GE.AND P6, PT, R7, RZ, PT ;  /* 0x000000ff0700720c */ /* 0x000fe20003fc6270 */
[----:B------:R-:W-:Y:S01]  /*5b40*/  IMAD.MOV.U32 R10, RZ, RZ, R4 ;  /* 0x000000ffff0a7224 */ /* 0x000fe200078e0004 */
[----:B------:R1:W-:Y:S01]  /*5b50*/  STL [R1+0x398], R16 ;  /* 0x0003981001007387 */ /* 0x0003e20000100800 */
[----:B0-----:R-:W-:Y:S02]  /*5b60*/  VIADD R0, R24, 0x13a ;  /* 0x0000013a18007836 */ /* 0x001fe40000000000 */
[--C-:B------:R-:W-:Y:S01]  /*5b70*/  @!P5 IMAD.IADD R19, R19, 0x1, -R15.reuse ;  /* 0x000000011313d824 */ /* 0x100fe200078e0a0f */
[----:B------:R-:W-:Y:S01]  /*5b80*/  ISETP.GT.U32.AND P5, PT, R15, R6, PT ;  /* 0x000000060f00720c */ /* 0x000fe20003fa4070 */
[----:B------:R-:W-:Y:S01]  /*5b90*/  @!P4 IMAD.IADD R18, R18, 0x1, -R15 ;  /* 0x000000011212c824 */ /* 0x000fe200078e0a0f */
[----:B------:R-:W-:Y:S01]  /*5ba0*/  IABS R9, R0 ;  /* 0x0000000000097213 */ /* 0x000fe20000000000 */
[----:B------:R-:W-:-:S02]  /*5bb0*/  IMAD.MOV.U32 R4, RZ, RZ, R5 ;  /* 0x000000ffff047224 */ /* 0x000fc400078e0005 */
[----:B------:R-:W-:Y:S01]  /*5bc0*/  @!P3 IMAD.MOV R10, RZ, RZ, -R10 ;  /* 0x000000ffff0ab224 */ /* 0x000fe200078e0a0a */
[----:B------:R-:W-:Y:S01]  /*5bd0*/  ISETP.GT.U32.AND P4, PT, R15, R18, PT ;  /* 0x000000120f00720c */ /* 0x000fe20003f84070 */
[----:B------:R-:W-:Y:S01]  /*5be0*/  IMAD.HI.U32 R7, R21, R9, RZ ;  /* 0x0000000915077227 */ /* 0x000fe200078e00ff */
[----:B------:R-:W-:Y:S02]  /*5bf0*/  ISETP.GT.U32.AND P3, PT, R15, R19, PT ;  /* 0x000000130f00720c */ /* 0x000fe40003f64070 */
[----:B------:R0:W-:Y:S01]  /*5c00*/  STL [R1+0x38c], R10 ;  /* 0x00038c0a01007387 */ /* 0x0001e20000100800 */
[----:B------:R-:W-:Y:S01]  /*5c10*/  IMAD.MOV R7, RZ, RZ, -R7 ;  /* 0x000000ffff077224 */ /* 0x000fe200078e0a07 */
[----:B-1----:R-:W-:Y:S01]  /*5c20*/  IABS R16, R17 ;  /* 0x0000001100107213 */ /* 0x002fe20000000000 */
[----:B------:R-:W-:-:S04]  /*5c30*/  IMAD.HI.U32 R5, R21, R4, RZ ;  /* 0x0000000415057227 */ /* 0x000fc800078e00ff */
[C---:B------:R-:W-:Y:S02]  /*5c40*/  IMAD R9, R15.reuse, R7, R9 ;  /* 0x000000070f097224 */ /* 0x040fe400078e0209 */
[----:B------:R-:W-:Y:S02]  /*5c50*/  IMAD.MOV R5, RZ, RZ, -R5 ;  /* 0x000000ffff057224 */ /* 0x000fe400078e0a05 */
[--C-:B------:R-:W-:Y:S01]  /*5c60*/  @!P5 IMAD.IADD R6, R6, 0x1, -R15.reuse ;  /* 0x000000010606d824 */ /* 0x100fe200078e0a0f */
[C---:B------:R-:W-:Y:S01]  /*5c70*/  ISETP.GT.U32.AND P5, PT, R15.reuse, R9, PT ;  /* 0x000000090f00720c */ /* 0x040fe20003fa4070 */
[C---:B------:R-:W-:Y:S02]  /*5c80*/  IMAD R4, R15.reuse, R5, R4 ;  /* 0x000000050f047224 */ /* 0x040fe400078e0204 */
[----:B------:R-:W-:Y:S02]  /*5c90*/  @!P4 IMAD.IADD R18, R18, 0x1, -R15 ;  /* 0x000000011212c824 */ /* 0x000fe400078e0a0f */
[----:B0-----:R-:W-:Y:S01]  /*5ca0*/  VIADD R10, R24, 0x134 ;  /* 0x00000134180a7836 */ /* 0x001fe20000000000 */
[----:B------:R-:W-:Y:S01]  /*5cb0*/  ISETP.GT.U32.AND P4, PT, R15, R4, PT ;  /* 0x000000040f00720c */ /* 0x000fe20003f84070 */
[----:B------:R-:W-:-:S03]  /*5cc0*/  IMAD.HI.U32 R5, R21, R16, RZ ;  /* 0x0000001015057227 */ /* 0x000fc600078e00ff */
[----:B------:R-:W-:Y:S01]  /*5cd0*/  IABS R23, R10 ;  /* 0x0000000a00177213 */ /* 0x000fe20000000000 */
[--C-:B------:R-:W-:Y:S01]  /*5ce0*/  @!P3 IMAD.IADD R19, R19, 0x1, -R15.reuse ;  /* 0x000000011313b824 */ /* 0x100fe200078e0a0f */
[----:B------:R-:W-:Y:S01]  /*5cf0*/  ISETP.GE.AND P3, PT, R0, RZ, PT ;  /* 0x000000ff0000720c */ /* 0x000fe20003f66270 */
[----:B------:R-:W-:Y:S01]  /*5d00*/  @!P5 IMAD.IADD R9, R9, 0x1, -R15 ;  /* 0x000000010909d824 */ /* 0x000fe200078e0a0f */
[----:B------:R-:W-:Y:S01]  /*5d10*/  ISETP.GE.AND P5, PT, R8, RZ, PT ;  /* 0x000000ff0800720c */ /* 0x000fe20003fa6270 */
[----:B------:R-:W-:-:S04]  /*5d20*/  IMAD.HI.U32 R7, R21, R23, RZ ;  /* 0x0000001715077227 */ /* 0x000fc800078e00ff */
[----:B------:R-:W-:Y:S02]  /*5d30*/  VIADD R0, R24, 0x132 ;  /* 0x0000013218007836 */ /* 0x000fe40000000000 */
[----:B------:R-:W-:Y:S02]  /*5d40*/  IMAD.MOV R5, RZ, RZ, -R5 ;  /* 0x000000ffff057224 */ /* 0x000fe400078e0a05 */
[----:B------:R-:W-:Y:S01]  /*5d50*/  @!P4 IMAD.IADD R4, R4, 0x1, -R15 ;  /* 0x000000010404c824 */ /* 0x000fe200078e0a0f */
[----:B------:R-:W-:Y:S01]  /*5d60*/  ISETP.GT.U32.AND P4, PT, R15, R9, PT ;  /* 0x000000090f00720c */ /* 0x000fe20003f84070 */
[----:B------:R-:W-:Y:S02]  /*5d70*/  IMAD.MOV.U32 R22, RZ, RZ, R6 ;  /* 0x000000ffff167224 */ /* 0x000fe400078e0006 */
[----:B------:R-:W-:Y:S02]  /*5d80*/  @!P1 IMAD.MOV R20, RZ, RZ, -R20 ;  /* 0x000000ffff149224 */ /* 0x000fe400078e0a14 */
[----:B------:R-:W-:-:S02]  /*5d90*/  IMAD.MOV R7, RZ, RZ, -R7 ;  /* 0x000000ffff077224 */ /* 0x000fc400078e0a07 */
[----:B------:R-:W-:Y:S01]  /*5da0*/  VIADD R8, R24, 0x130 ;  /* 0x0000013018087836 */ /* 0x000fe20000000000 */
[----:B------:R0:W-:Y:S01]  /*5db0*/  STL [R1+0x390], R20 ;  /* 0x0003901401007387 */ /* 0x0001e20000100800 */
[C---:B------:R-:W-:Y:S01]  /*5dc0*/  IMAD R16, R15.reuse, R5, R16 ;  /* 0x000000050f107224 */ /* 0x040fe200078e0210 */
[----:B------:R-:W-:Y:S01]  /*5dd0*/  IABS R5, R0 ;  /* 0x0000000000057213 */ /* 0x000fe20000000000 */
[----:B------:R-:W-:Y:S01]  /*5de0*/  @!P0 IMAD.MOV R22, RZ, RZ, -R22 ;  /* 0x000000ffff168224 */ /* 0x000fe200078e0a16 */
[C---:B------:R-:W-:Y:S01]  /*5df0*/  ISETP.GT.U32.AND P0, PT, R15.reuse, R4, PT ;  /* 0x000000040f00720c */ /* 0x040fe20003f04070 */
[----:B------:R-:W-:Y:S01]  /*5e00*/  IMAD R23, R15, R7, R23 ;  /* 0x000000070f177224 */ /* 0x000fe200078e0217 */
[----:B------:R-:W-:Y:S01]  /*5e10*/  IABS R7, R8 ;  /* 0x0000000800077213 */ /* 0x000fe20000000000 */
[----:B------:R-:W-:Y:S01]  /*5e20*/  IMAD.HI.U32 R6, R21, R5, RZ ;  /* 0x0000000515067227 */ /* 0x000fe200078e00ff */
[----:B------:R-:W-:Y:S01]  /*5e30*/  STL [R1+0x3bc], R22 ;  /* 0x0003bc1601007387 */ /* 0x000fe20000100800 */
[----:B------:R-:W-:-:S02]  /*5e40*/  ISETP.GT.U32.AND P1, PT, R15, R16, PT ;  /* 0x000000100f00720c */ /* 0x000fc40003f24070 */
[----:B0-----:R-:W-:Y:S02]  /*5e50*/  IMAD.MOV.U32 R20, RZ, RZ, R18 ;  /* 0x000000ffff147224 */ /* 0x001fe400078e0012 */
[----:B------:R-:W-:Y:S01]  /*5e60*/  @!P6 IMAD.MOV R19, RZ, RZ, -R19 ;  /* 0x000000ffff13e224 */ /* 0x000fe200078e0a13 */
[----:B------:R-:W-:Y:S01]  /*5e70*/  ISETP.GT.U32.AND P6, PT, R15, R23, PT ;  /* 0x000000170f00720c */ /* 0x000fe20003fc4070 */
[----:B------:R-:W-:Y:S01]  /*5e80*/  @!P2 IMAD.MOV R20, RZ, RZ, -R20 ;  /* 0x000000ffff14a224 */ /* 0x000fe200078e0a14 */
[----:B------:R-:W-:Y:S01]  /*5e90*/  ISETP.GE.AND P2, PT, R17, RZ, PT ;  /* 0x000000ff1100720c */ /* 0x000fe20003f46270 */
[----:B------:R-:W-:Y:S01]  /*5ea0*/  IMAD.HI.U32 R18, R21, R7, RZ ;  /* 0x0000000715127227 */ /* 0x000fe200078e00ff */
[----:B------:R-:W-:Y:S03]  /*5eb0*/  STL [R1+0x3a8], R19 ;  /* 0x0003a81301007387 */ /* 0x000fe60000100800 */
[----:B------:R-:W-:Y:S01]  /*5ec0*/  @!P4 IMAD.IADD R9, R9, 0x1, -R15 ;  /* 0x000000010909c824 */ /* 0x000fe200078e0a0f */
[----:B------:R0:W-:Y:S01]  /*5ed0*/  STL [R1+0x3b8], R20 ;  /* 0x0003b81401007387 */ /* 0x0001e20000100800 */
[----:B------:R-:W-:Y:S01]  /*5ee0*/  IMAD.MOV R6, RZ, RZ, -R6 ;  /* 0x000000ffff067224 */ /* 0x000fe200078e0a06 */
[----:B------:R-:W-:Y:S01]  /*5ef0*/  ISETP.GE.AND P4, PT, R10, RZ, PT ;  /* 0x000000ff0a00720c */ /* 0x000fe20003f86270 */
[----:B------:R-:W-:-:S02]  /*5f00*/  IMAD.MOV R18, RZ, RZ, -R18 ;  /* 0x000000ffff127224 */ /* 0x000fc400078e0a12 */
[----:B------:R-:W-:Y:S01]  /*5f10*/  @!P0 IMAD.IADD R4, R4, 0x1, -R15 ;  /* 0x0000000104048824 */ /* 0x000fe200078e0a0f */
[----:B------:R-:W-:Y:S01]  /*5f20*/  ISETP.GE.AND P0, PT, R0, RZ, PT ;  /* 0x000000ff0000720c */ /* 0x000fe20003f06270 */
[C---:B------:R-:W-:Y:S02]  /*5f30*/  IMAD R5, R15.reuse, R6, R5 ;  /* 0x000000060f057224 */ /* 0x040fe400078e0205 */
[C---:B------:R-:W-:Y:S02]  /*5f40*/  IMAD R7, R15.reuse, R18, R7 ;  /* 0x000000120f077224 */ /* 0x040fe400078e0207 */
[----:B0-----:R-:W-:Y:S02]  /*5f50*/  IMAD.MOV.U32 R20, RZ, RZ, R9 ;  /* 0x000000ffff147224 */ /* 0x001fe400078e0009 */
[----:B------:R-:W-:Y:S02]  /*5f60*/  IMAD.MOV.U32 R19, RZ, RZ, R4 ;  /* 0x000000ffff137224 */ /* 0x000fe400078e0004 */
[----:B------:R-:W-:Y:S01]  /*5f70*/  @!P3 IMAD.MOV R20, RZ, RZ, -R20 ;  /* 0x000000ffff14b224 */ /* 0x000fe200078e0a14 */
[----:B------:R-:W-:Y:S01]  /*5f80*/  ISETP.GT.U32.AND P3, PT, R15, R5, PT ;  /* 0x000000050f00720c */ /* 0x000fe20003f64070 */
[----:B------:R-:W-:-:S02]  /*5f90*/  @!P6 IMAD.IADD R23, R23, 0x1, -R15 ;  /* 0x000000011717e824 */ /* 0x000fc400078e0a0f */
[----:B------:R-:W-:Y:S01]  /*5fa0*/  @!P5 IMAD.MOV R19, RZ, RZ, -R19 ;  /* 0x000000ffff13d224 */ /* 0x000fe200078e0a13 */
[C---:B------:R-:W-:Y:S01]  /*5fb0*/  ISETP.GT.U32.AND P5, PT, R15.reuse, R7, PT ;  /* 0x000000070f00720c */ /* 0x040fe20003fa4070 */
[C---:B------:R-:W-:Y:S01]  /*5fc0*/  VIADD R0, R24.reuse, 0x12e ;  /* 0x0000012e18007836 */ /* 0x040fe20000000000 */
[----:B------:R-:W-:Y:S01]  /*5fd0*/  ISETP.GT.U32.AND P6, PT, R15, R23, PT ;  /* 0x000000170f00720c */ /* 0x000fe20003fc4070 */
[----:B------:R-:W-:Y:S01]  /*5fe0*/  VIADD R6, R24, 0x12c ;  /* 0x0000012c18067836 */ /* 0x000fe20000000000 */
[----:B------:R0:W-:Y:S01]  /*5ff0*/  STL [R1+0x3ac], R20 ;  /* 0x0003ac1401007387 */ /* 0x0001e20000100800 */
[--C-:B------:R-:W-:Y:S01]  /*6000*/  @!P1 IMAD.IADD R16, R16, 0x1, -R15.reuse ;  /* 0x0000000110109824 */ /* 0x100fe200078e0a0f */
[----:B------:R-:W-:Y:S01]  /*6010*/  IABS R9, R0 ;  /* 0x0000000000097213 */ /* 0x000fe20000000000 */
[----:B------:R-:W-:Y:S01]  /*6020*/  VIADD R18, R24, 0x12a ;  /* 0x0000012a18127836 */ /* 0x000fe20000000000 */
[----:B------:R-:W-:Y:S01]  /*6030*/  IABS R4, R6 ;  /* 0x0000000600047213 */ /* 0x000fe20000000000 */
[--C-:B------:R-:W-:Y:S01]  /*6040*/  @!P3 IMAD.IADD R5, R5, 0x1, -R15.reuse ;  /* 0x000000010505b824 */ /* 0x100fe200078e0a0f */
[----:B------:R-:W-:Y:S01]  /*6050*/  ISETP.GT.U32.AND P1, PT, R15, R16, PT ;  /* 0x000000100f00720c */ /* 0x000fe20003f24070 */
[----:B------:R-:W-:Y:S01]  /*6060*/  IMAD.HI.U32 R10, R21, R9, RZ ;  /* 0x00000009150a7227 */ /* 0x000fe200078e00ff */
[----:B------:R-:W-:Y:S02]  /*6070*/  STL [R1+0x3b4], R19 ;  /* 0x0003b41301007387 */ /* 0x000fe40000100800 */
[----:B------:R-:W-:Y:S01]  /*6080*/  ISETP.GT.U32.AND P3, PT, R15, R5, PT ;  /* 0x000000050f00720c */ /* 0x000fe20003f64070 */
[----:B------:R-:W-:-:S02]  /*6090*/  @!P5 IMAD.IADD R7, R7, 0x1, -R15 ;  /* 0x000000010707d824 */ /* 0x000fc400078e0a0f */
[----:B------:R-:W-:Y:S01]  /*60a0*/  @!P6 IMAD.IADD R23, R23, 0x1, -R15 ;  /* 0x000000011717e824 */ /* 0x000fe200078e0a0f */
[----:B------:R-:W-:Y:S01]  /*60b0*/  ISETP.GE.AND P6, PT, R0, RZ, PT ;  /* 0x000000ff0000720c */ /* 0x000fe20003fc6270 */
[----:B------:R-:W-:Y:S01]  /*60c0*/  IMAD.HI.U32 R0, R21, R4, RZ ;  /* 0x0000000415007227 */ /* 0x000fe200078e00ff */
[----:B------:R-:W-:-:S03]  /*60d0*/  ISETP.GT.U32.AND P5, PT, R15, R7, PT ;  /* 0x000000070f00720c */ /* 0x000fc60003fa4070 */
[----:B------:R-:W-:Y:S02]  /*60e0*/  IMAD.MOV R10, RZ, RZ, -R10 ;  /* 0x000000ffff0a7224 */ /* 0x000fe400078e0a0a */
[----:B------:R-:W-:Y:S02]  /*60f0*/  IMAD.MOV R0, RZ, RZ, -R0 ;  /* 0x000000ffff007224 */ /* 0x000fe400078e0a00 */
[C---:B------:R-:W-:Y:S02]  /*6100*/  IMAD R9, R15.reuse, R10, R9 ;  /* 0x0000000a0f097224 */ /* 0x040fe400078e0209 */
[----:B------:R-:W-:Y:S02]  /*6110*/  IMAD R4, R15, R0, R4 ;  /* 0x000000000f047224 */ /* 0x000fe400078e0204 */
[--C-:B------:R-:W-:Y:S01]  /*6120*/  @!P3 IMAD.IADD R5, R5, 0x1, -R15.reuse ;  /* 0x000000010505b824 */ /* 0x100fe200078e0a0f */
[----:B------:R-:W-:Y:S01]  /*6130*/  ISETP.GT.U32.AND P3, PT, R15, R9, PT ;  /* 0x000000090f00720c */ /* 0x000fe20003f64070 */
[--C-:B------:R-:W-:Y:S01]  /*6140*/  @!P1 IMAD.IADD R16, R16, 0x1, -R15.reuse ;  /* 0x0000000110109824 */ /* 0x100fe200078e0a0f */
[----:B------:R-:W-:Y:S01]  /*6150*/  ISETP.GE.AND P1, PT, R8, RZ, PT ;  /* 0x000000ff0800720c */ /* 0x000fe20003f26270 */
[----:B------:R-:W-:Y:S01]  /*6160*/  @!P5 IMAD.IADD R7, R7, 0x1, -R15 ;  /* 0x000000010707d824 */ /* 0x000fe200078e0a0f */
[----:B------:R-:W-:Y:S01]  /*6170*/  ISETP.GT.U32.AND P5, PT, R15, R4, PT ;  /* 0x000000040f00720c */ /* 0x000fe20003fa4070 */
[----:B------:R-:W-:Y:S01]  /*6180*/  IMAD.MOV.U32 R17, RZ, RZ, R16 ;  /* 0x000000ffff117224 */ /* 0x000fe200078e0010 */
[----:B------:R-:W-:Y:S01]  /*6190*/  IABS R8, R18 ;  /* 0x0000001200087213 */ /* 0x000fe20000000000 */
[----:B------:R-:W-:-:S02]  /*61a0*/  VIADD R10, R24, 0x128 ;  /* 0x00000128180a7836 */ /* 0x000fc40000000000 */
[----:B------:R-:W-:Y:S01]  /*61b0*/  @!P2 IMAD.MOV R17, RZ, RZ, -R17 ;  /* 0x000000ffff11a224 */ /* 0x000fe200078e0a11 */
[----:B------:R-:W-:Y:S01]  /*61c0*/  ISETP.GE.AND P2, PT, R6, RZ, PT ;  /* 0x000000ff0600720c */ /* 0x000fe20003f46270 */
[----:B------:R-:W-:Y:S01]  /*61d0*/  IMAD.HI.U32 R6, R21, R8, RZ ;  /* 0x0000000815067227 */ /* 0x000fe200078e00ff */
[----:B0-----:R-:W-:Y:S02]  /*61e0*/  IABS R20, R10 ;  /* 0x0000000a00147213 */ /* 0x001fe40000000000 */
[----:B------:R0:W-:Y:S01]  /*61f0*/  STL [R1+0x3b0], R17 ;  /* 0x0003b01101007387 */ /* 0x0001e20000100800 */
[----:B------:R-:W-:Y:S02]  /*6200*/  @!P3 IMAD.IADD R9, R9, 0x1, -R15 ;  /* 0x000000010909b824 */ /* 0x000fe400078e0a0f */
[----:B------:R-:W-:Y:S02]  /*6210*/  VIADD R16, R24, 0x126 ;  /* 0x0000012618107836 */ /* 0x000fe40000000000 */
[----:B------:R-:W-:-:S02]  /*6220*/  IMAD.MOV R6, RZ, RZ, -R6 ;  /* 0x000000ffff067224 */ /* 0x000fc400078e0a06 */
[----:B------:R-:W-:Y:S01]  /*6230*/  @!P5 IMAD.IADD R4, R4, 0x1, -R15 ;  /* 0x000000010404d824 */ /* 0x000fe200078e0a0f */
[----:B------:R-:W-:Y:S01]  /*6240*/  ISETP.GT.U32.AND P5, PT, R15, R9, PT ;  /* 0x000000090f00720c */ /* 0x000fe20003fa4070 */
[----:B------:R-:W-:Y:S01]  /*6250*/  VIADD R0, R24, 0x124 ;  /* 0x0000012418007836 */ /* 0x000fe20000000000 */
[----:B0-----:R-:W-:Y:S01]  /*6260*/  IABS R17, R16 ;  /* 0x0000001000117213 */ /* 0x001fe20000000000 */
[----:B------:R-:W-:-:S04]  /*6270*/  IMAD.HI.U32 R25, R21, R20, RZ ;  /* 0x0000001415197227 */ /* 0x000fc800078e00ff */
[C---:B------:R-:W-:Y:S01]  /*6280*/  IMAD R8, R15.reuse, R6, R8 ;  /* 0x000000060f087224 */ /* 0x040fe200078e0208 */
[----:B------:R-:W-:Y:S01]  /*6290*/  IABS R6, R0 ;  /* 0x0000000000067213 */ /* 0x000fe20000000000 */
[----:B------:R-:W-:Y:S02]  /*62a0*/  IMAD.MOV R25, RZ, RZ, -R25 ;  /* 0x000000ffff197224 */ /* 0x000fe400078e0a19 */
[----:B------:R-:W-:Y:S01]  /*62b0*/  @!P4 IMAD.MOV R23, RZ, RZ, -R23 ;  /* 0x000000ffff17c224 */ /* 0x000fe200078e0a17 */
[----:B------:R-:W-:Y:S01]  /*62c0*/  ISETP.GT.U32.AND P3, PT, R15, R8, PT ;  /* 0x000000080f00720c */ /* 0x000fe20003f64070 */
[----:B------:R-:W-:Y:S01]  /*62d0*/  IMAD.HI.U32 R22, R21, R17, RZ ;  /* 0x0000001115167227 */ /* 0x000fe200078e00ff */
[----:B------:R-:W-:Y:S02]  /*62e0*/  ISETP.GE.AND P4, PT, R18, RZ, PT ;  /* 0x000000ff1200720c */ /* 0x000fe40003f86270 */
[----:B------:R0:W-:Y:S01]  /*62f0*/  STL [R1+0x394], R23 ;  /* 0x0003941701007387 */ /* 0x0001e20000100800 */
[----:B------:R-:W-:-:S02]  /*6300*/  IMAD R18, R15, R25, R20 ;  /* 0x000000190f127224 */ /* 0x000fc400078e0214 */
[----:B------:R-:W-:Y:S02]  /*6310*/  IMAD.MOV R22, RZ, RZ, -R22 ;  /* 0x000000ffff167224 */ /* 0x000fe400078e0a16 */
[----:B------:R-:W-:Y:S02]  /*6320*/  IMAD.MOV.U32 R26, RZ, RZ, R5 ;  /* 0x000000ffff1a7224 */ /* 0x000fe400078e0005 */
[----:B------:R-:W-:Y:S01]  /*6330*/  @!P5 IMAD.IADD R9, R9, 0x1, -R15 ;  /* 0x000000010909d824 */ /* 0x000fe200078e0a0f */
[C---:B------:R-:W-:Y:S01]  /*6340*/  ISETP.GT.U32.AND P5, PT, R15.reuse, R18, PT ;  /* 0x000000120f00720c */ /* 0x040fe20003fa4070 */
[----:B------:R-:W-:Y:S01]  /*6350*/  @!P0 IMAD.MOV R26, RZ, RZ, -R26 ;  /* 0x000000ffff1a8224 */ /* 0x000fe200078e0a1a */
[C---:B------:R-:W-:Y:S01]  /*6360*/  ISETP.GT.U32.AND P0, PT, R15.reuse, R4, PT ;  /* 0x000000040f00720c */ /* 0x040fe20003f04070 */
[----:B0-----:R-:W-:Y:S02]  /*6370*/  IMAD.MOV.U32 R23, RZ, RZ, R6 ;  /* 0x000000ffff177224 */ /* 0x001fe400078e0006 */
[----:B------:R-:W-:Y:S01]  /*6380*/  IMAD R6, R15, R22, R17 ;  /* 0x000000160f067224 */ /* 0x000fe200078e0211 */
[----:B------:R-:W-:Y:S01]  /*6390*/  STL [R1+0x384], R26 ;  /* 0x0003841a01007387 */ /* 0x000fe20000100800 */
[----:B------:R-:W-:-:S04]  /*63a0*/  IMAD.HI.U32 R5, R21, R23, RZ ;  /* 0x0000001715057227 */ /* 0x000fc800078e00ff */
[----:B------:R-:W-:Y:S02]  /*63b0*/  IMAD.MOV.U32 R22, RZ, RZ, R7 ;  /* 0x000000ffff167224 */ /* 0x000fe400078e0007 */
[----:B------:R-:W-:Y:S02]  /*63c0*/  IMAD.MOV.U32 R17, RZ, RZ, R9 ;  /* 0x000000ffff117224 */ /* 0x000fe400078e0009 */
[----:B------:R-:W-:Y:S02]  /*63d0*/  IMAD.MOV R5, RZ, RZ, -R5 ;  /* 0x000000ffff057224 */ /* 0x000fe400078e0a05 */
[----:B------:R-:W-:Y:S02]  /*63e0*/  @!P3 IMAD.IADD R8, R8, 0x1, -R15 ;  /* 0x000000010808b824 */ /* 0x000fe400078e0a0f */
[----:B------:R-:W-:Y:S01]  /*63f0*/  @!P1 IMAD.MOV R22, RZ, RZ, -R22 ;  /* 0x000000ffff169224 */ /* 0x000fe200078e0a16 */
[----:B------:R-:W-:Y:S01]  /*6400*/  ISETP.GE.AND P1, PT, R10, RZ, PT ;  /* 0x000000ff0a00720c */ /* 0x000fe20003f26270 */
[----:B------:R-:W-:Y:S01]  /*6410*/  @!P6 IMAD.MOV R17, RZ, RZ, -R17 ;  /* 0x000000ffff11e224 */ /* 0x000fe200078e0a11 */
[C---:B------:R-:W-:Y:S01]  /*6420*/  ISETP.GT.U32.AND P6, PT, R15.reuse, R6, PT ;  /* 0x000000060f00720c */ /* 0x040fe20003fc4070 */
[----:B------:R-:W-:Y:S01]  /*6430*/  VIADD R19, R24, 0x122 ;  /* 0x0000012218137836 */ /* 0x000fe20000000000 */
[C---:B------:R-:W-:Y:S01]  /*6440*/  ISETP.GT.U32.AND P3, PT, R15.reuse, R8, PT ;  /* 0x000000080f00720c */ /* 0x040fe20003f64070 */
[C---:B------:R-:W-:Y:S01]  /*6450*/  IMAD R10, R15.reuse, R5, R23 ;  /* 0x000000050f0a7224 */ /* 0x040fe200078e0217 */
[----:B------:R0:W-:Y:S01]  /*6460*/  STL [R1+0x380], R22 ;  /* 0x0003801601007387 */ /* 0x0001e20000100800 */
[--C-:B------:R-:W-:Y:S01]  /*6470*/  @!P5 IMAD.IADD R18, R18, 0x1, -R15.reuse ;  /* 0x000000011212d824 */ /* 0x100fe200078e0a0f */
[----:B------:R-:W-:Y:S01]  /*6480*/  IABS R20, R19 ;  /* 0x0000001300147213 */ /* 0x000fe20000000000 */
[----:B------:R-:W-:Y:S01]  /*6490*/  @!P0 IMAD.IADD R4, R4, 0x1, -R15 ;  /* 0x0000000104048824 */ /* 0x000fe200078e0a0f */
[----:B------:R-:W-:Y:S01]  /*64a0*/  ISETP.GT.U32.AND P5, PT, R15, R10, PT ;  /* 0x0000000a0f00720c */ /* 0x000fe20003fa4070 */
[----:B------:R-:W-:Y:S01]  /*64b0*/  VIADD R9, R24, 0x120 ;  /* 0x0000012018097836 */ /* 0x000fe20000000000 */
[----:B------:R1:W-:Y:S01]  /*64c0*/  STL [R1+0x37c], R17 ;  /* 0x00037c1101007387 */ /* 0x0003e20000100800 */
[----:B------:R-:W-:Y:S01]  /*64d0*/  IMAD.HI.U32 R7, R21, R20, RZ ;  /* 0x0000001415077227 */ /* 0x000fe200078e00ff */
[----:B------:R-:W-:-:S03]  /*64e0*/  ISETP.GE.AND P0, PT, R16, RZ, PT ;  /* 0x000000ff1000720c */ /* 0x000fc60003f06270 */
[----:B0-----:R-:W-:Y:S02]  /*64f0*/  IMAD.MOV.U32 R22, RZ, RZ, R4 ;  /* 0x000000ffff167224 */ /* 0x001fe400078e0004 */
[----:B------:R-:W-:Y:S01]  /*6500*/  @!P6 IMAD.IADD R6, R6, 0x1, -R15 ;  /* 0x000000010606e824 */ /* 0x000fe200078e0a0f */
[C---:B------:R-:W-:Y:S01]  /*6510*/  ISETP.GT.U32.AND P6, PT, R15.reuse, R18, PT ;  /* 0x000000120f00720c */ /* 0x040fe20003fc4070 */
[----:B------:R-:W-:Y:S02]  /*6520*/  IMAD.MOV R7, RZ, RZ, -R7 ;  /* 0x000000ffff077224 */ /* 0x000fe400078e0a07 */
[--C-:B------:R-:W-:Y:S01]  /*6530*/  @!P3 IMAD.IADD R8, R8, 0x1, -R15.reuse ;  /* 0x000000010808b824 */ /* 0x100fe200078e0a0f */
[----:B------:R-:W-:Y:S01]  /*6540*/  ISETP.GE.AND P3, PT, R0, RZ, PT ;  /* 0x000000ff0000720c */ /* 0x000fe20003f66270 */
[----:B------:R-:W-:Y:S01]  /*6550*/  @!P2 IMAD.MOV R22, RZ, RZ, -R22 ;  /* 0x000000ffff16a224 */ /* 0x000fe200078e0a16 */
[C---:B------:R-:W-:Y:S01]  /*6560*/  ISETP.GT.U32.AND P2, PT, R15.reuse, R6, PT ;  /* 0x000000060f00720c */ /* 0x040fe20003f44070 */
[----:B------:R-:W-:Y:S01]  /*6570*/  IMAD R0, R15, R7, R20 ;  /* 0x000000070f007224 */ /* 0x000fe200078e0214 */
[----:B------:R-:W-:Y:S01]  /*6580*/  IABS R20, R9 ;  /* 0x0000000900147213 */ /* 0x000fe20000000000 */
[----:B------:R-:W-:Y:S01]  /*6590*/  @!P5 IMAD.IADD R10, R10, 0x1, -R15 ;  /* 0x000000010a0ad824 */ /* 0x000fe200078e0a0f */
[----:B------:R0:W-:Y:S01]  /*65a0*/  STL [R1+0x378], R22 ;  /* 0x0003781601007387 */ /* 0x0001e20000100800 */
[----:B-1----:R-:W-:-:S02]  /*65b0*/  VIADD R17, R24, 0x11e ;  /* 0x0000011e18117836 */ /* 0x002fc40000000000 */
[----:B------:R-:W-:Y:S01]  /*65c0*/  IMAD.HI.U32 R23, R21, R20, RZ ;  /* 0x0000001415177227 */ /* 0x000fe200078e00ff */
[----:B------:R-:W-:-:S03]  /*65d0*/  ISETP.GT.U32.AND P5, PT, R15, R10, PT ;  /* 0x0000000a0f00720c */ /* 0x000fc60003fa4070 */
[----:B------:R-:W-:Y:S02]  /*65e0*/  IMAD.MOV R23, RZ, RZ, -R23 ;  /* 0x000000ffff177224 */ /* 0x000fe400078e0a17 */
[--C-:B------:R-:W-:Y:S01]  /*65f0*/  @!P2 IMAD.IADD R6, R6, 0x1, -R15.reuse ;  /* 0x000000010606a824 */ /* 0x100fe200078e0a0f */
[----:B------:R-:W-:Y:S01]  /*6600*/  ISETP.GE.AND P2, PT, R19, RZ, PT ;  /* 0x000000ff1300720c */ /* 0x000fe20003f46270 */
[--C-:B------:R-:W-:Y:S01]  /*6610*/  @!P6 IMAD.IADD R18, R18, 0x1, -R15.reuse ;  /* 0x000000011212e824 */ /* 0x100fe200078e0a0f */
[C---:B------:R-:W-:Y:S01]  /*6620*/  ISETP.GT.U32.AND P6, PT, R15.reuse, R0, PT ;  /* 0x000000000f00720c */ /* 0x040fe20003fc4070 */
[C---:B------:R-:W-:Y:S01]  /*6630*/  IMAD R19, R15.reuse, R23, R20 ;  /* 0x000000170f137224 */ /* 0x040fe200078e0214 */
[----:B0-----:R-:W-:Y:S01]  /*6640*/  IABS R22, R17 ;  /* 0x0000001100167213 */ /* 0x001fe20000000000 */
[----:B------:R-:W-:Y:S02]  /*6650*/  VIADD R4, R24, 0x11c ;  /* 0x0000011c18047836 */ /* 0x000fe40000000000 */
[----:B------:R-:W-:Y:S01]  /*6660*/  @!P5 IMAD.IADD R10, R10, 0x1, -R15 ;  /* 0x000000010a0ad824 */ /* 0x000fe200078e0a0f */
[----:B------:R-:W-:Y:S01]  /*6670*/  ISETP.GT.U32.AND P5, PT, R15, R19, PT ;  /* 0x000000130f00720c */ /* 0x000fe20003fa4070 */
[----:B------:R-:W-:Y:S01]  /*6680*/  VIADD R16, R24, 0x11a ;  /* 0x0000011a18107836 */ /* 0x000fe20000000000 */
[----:B------:R-:W-:Y:S01]  /*6690*/  IABS R7, R4 ;  /* 0x0000000400077213 */ /* 0x000fe20000000000 */
[----:B------:R-:W-:-:S03]  /*66a0*/  IMAD.HI.U32 R20, R21, R22, RZ ;  /* 0x0000001615147227 */ /* 0x000fc600078e00ff */
[----:B------:R-:W-:Y:S01]  /*66b0*/  IABS R5, R16 ;  /* 0x0000001000057213 */ /* 0x000fe20000000000 */
[----:B------:R-:W-:Y:S01]  /*66c0*/  @!P6 IMAD.IADD R0, R0, 0x1, -R15 ;  /* 0x000000010000e824 */ /* 0x000fe200078e0a0f */
[----:B------:R-:W-:Y:S01]  /*66d0*/  ISETP.GE.AND P6, PT, R9, RZ, PT ;  /* 0x000000ff0900720c */ /* 0x000fe20003fc6270 */
[----:B------:R-:W-:-:S04]  /*66e0*/  IMAD.HI.U32 R25, R21, R7, RZ ;  /* 0x0000000715197227 */ /* 0x000fc800078e00ff */
[----:B------:R-:W-:Y:S01]  /*66f0*/  @!P5 IMAD.IADD R19, R19, 0x1, -R15 ;  /* 0x000000011313d824 */ /* 0x000fe200078e0a0f */
[----:B------:R-:W-:Y:S01]  /*6700*/  ISETP.GT.U32.AND P5, PT, R15, R0, PT ;  /* 0x000000000f00720c */ /* 0x000fe20003fa4070 */
[----:B------:R-:W-:-:S04]  /*6710*/  IMAD.HI.U32 R23, R21, R5, RZ ;  /* 0x0000000515177227 */ /* 0x000fc800078e00ff */
[----:B------:R-:W-:Y:S02]  /*6720*/  IMAD.MOV R20, RZ, RZ, -R20 ;  /* 0x000000ffff147224 */ /* 0x000fe400078e0a14 */
[----:B------:R-:W-:Y:S02]  /*6730*/  IMAD.MOV R25, RZ, RZ, -R25 ;  /* 0x000000ffff197224 */ /* 0x000fe400078e0a19 */
[----:B------:R-:W-:Y:S02]  /*6740*/  IMAD.MOV R23, RZ, RZ, -R23 ;  /* 0x000000ffff177224 */ /* 0x000fe400078e0a17 */
[C---:B------:R-:W-:Y:S02]  /*6750*/  IMAD R20, R15.reuse, R20, R22 ;  /* 0x000000140f147224 */ /* 0x040fe400078e0216 */
[----:B------:R-:W-:Y:S02]  /*6760*/  IMAD R7, R15, R25, R7 ;  /* 0x000000190f077224 */ /* 0x000fe400078e0207 */
[----:B------:R-:W-:-:S02]  /*6770*/  IMAD.MOV.U32 R27, RZ, RZ, R8 ;  /* 0x000000ffff1b7224 */ /* 0x000fc400078e0008 */
[----:B------:R-:W-:Y:S02]  /*6780*/  IMAD.MOV.U32 R26, RZ, RZ, R18 ;  /* 0x000000ffff1a7224 */ /* 0x000fe400078e0012 */
[----:B------:R-:W-:Y:S02]  /*6790*/  VIADD R9, R24, 0x118 ;  /* 0x0000011818097836 */ /* 0x000fe40000000000 */
[C---:B------:R-:W-:Y:S02]  /*67a0*/  IMAD R5, R15.reuse, R23, R5 ;  /* 0x000000170f057224 */ /* 0x040fe400078e0205 */
[----:B------:R-:W-:Y:S01]  /*67b0*/  @!P4 IMAD.MOV R27, RZ, RZ, -R27 ;  /* 0x000000ffff1bc224 */ /* 0x000fe200078e0a1b */
[C---:B------:R-:W-:Y:S01]  /*67c0*/  ISETP.GT.U32.AND P4, PT, R15.reuse, R19, PT ;  /* 0x000000130f00720c */ /* 0x040fe20003f84070 */
[----:B------:R-:W-:Y:S01]  /*67d0*/  @!P1 IMAD.MOV R26, RZ, RZ, -R26 ;  /* 0x000000ffff1a9224 */ /* 0x000fe200078e0a1a */
[C---:B------:R-:W-:Y:S01]  /*67e0*/  ISETP.GT.U32.AND P1, PT, R15.reuse, R20, PT ;  /* 0x000000140f00720c */ /* 0x040fe20003f24070 */
[----:B------:R-:W-:Y:S01]  /*67f0*/  @!P0 IMAD.MOV R6, RZ, RZ, -R6 ;  /* 0x000000ffff068224 */ /* 0x000fe200078e0a06 */
[C---:B------:R-:W-:Y:S01]  /*6800*/  ISETP.GT.U32.AND P0, PT, R15.reuse, R7, PT ;  /* 0x000000070f00720c */ /* 0x040fe20003f04070 */
[----:B------:R-:W-:Y:S01]  /*6810*/  @!P5 IMAD.IADD R0, R0, 0x1, -R15 ;  /* 0x000000010000d824 */ /* 0x000fe200078e0a0f */
[----:B------:R-:W-:Y:S01]  /*6820*/  IABS R8, R9 ;  /* 0x0000000900087213 */ /* 0x000fe20000000000 */
[----:B------:R-:W-:Y:S01]  /*6830*/  VIADD R22, R24, 0x116 ;  /* 0x0000011618167836 */ /* 0x000fe20000000000 */
[----:B------:R-:W-:Y:S01]  /*6840*/  ISETP.GT.U32.AND P5, PT, R15, R5, PT ;  /* 0x000000050f00720c */ /* 0x000fe20003fa4070 */
[----:B------:R-:W-:Y:S01]  /*6850*/  IMAD.MOV.U32 R23, RZ, RZ, R10 ;  /* 0x000000ffff177224 */ /* 0x000fe200078e000a */
[----:B------:R-:W-:Y:S01]  /*6860*/  STL [R1+0x374], R27 ;  /* 0x0003741b01007387 */ /* 0x000fe20000100800 */
[----:B------:R-:W-:Y:S01]  /*6870*/  IMAD.HI.U32 R10, R21, R8, RZ ;  /* 0x00000008150a7227 */ /* 0x000fe200078e00ff */
[----:B------:R-:W-:-:S02]  /*6880*/  IABS R18, R22 ;  /* 0x0000001600127213 */ /* 0x000fc40000000000 */
[----:B------:R-:W-:Y:S01]  /*6890*/  STL [R1+0x370], R26 ;  /* 0x0003701a01007387 */ /* 0x000fe20000100800 */
[----:B------:R-:W-:Y:S02]  /*68a0*/  IMAD.MOV R10, RZ, RZ, -R10 ;  /* 0x000000ffff0a7224 */ /* 0x000fe400078e0a0a */
[--C-:B------:R-:W-:Y:S01]  /*68b0*/  @!P4 IMAD.IADD R19, R19, 0x1, -R15.reuse ;  /* 0x000000011313c824 */ /* 0x100fe200078e0a0f */
[----:B------:R0:W-:Y:S01]  /*68c0*/  STL [R1+0x36c], R6 ;  /* 0x00036c0601007387 */ /* 0x0001e20000100800 */
[--C-:B------:R-:W-:Y:S01]  /*68d0*/  @!P1 IMAD.IADD R20, R20, 0x1, -R15.reuse ;  /* 0x0000000114149824 */ /* 0x100fe200078e0a0f */
[----:B------:R-:W-:Y:S01]  /*68e0*/  ISETP.GE.AND P1, PT, R16, RZ, PT ;  /* 0x000000ff1000720c */ /* 0x000fe20003f26270 */
[--C-:B------:R-:W-:Y:S01]  /*68f0*/  @!P0 IMAD.IADD R7, R7, 0x1, -R15.reuse ;  /* 0x0000000107078824 */ /* 0x100fe200078e0a0f */
[----:B------:R-:W-:Y:S01]  /*6900*/  ISETP.GE.AND P4, PT, R4, RZ, PT ;  /* 0x000000ff0400720c */ /* 0x000fe20003f86270 */
[C---:B------:R-:W-:Y:S01]  /*6910*/  IMAD R8, R15.reuse, R10, R8 ;  /* 0x0000000a0f087224 */ /* 0x040fe200078e0208 */
[----:B------:R-:W-:Y:S01]  /*6920*/  ISETP.GT.U32.AND P0, PT, R15, R20, PT ;  /* 0x000000140f00720c */ /* 0x000fe20003f04070 */
[----:B------:R-:W-:Y:S01]  /*6930*/  @!P5 IMAD.IADD R5, R5, 0x1, -R15 ;  /* 0x000000010505d824 */ /* 0x000fe200078e0a0f */
[----:B------:R-:W-:Y:S01]  /*6940*/  ISETP.GT.U32.AND P5, PT, R15, R7, PT ;  /* 0x000000070f00720c */ /* 0x000fe20003fa4070 */
[----:B------:R-:W-:-:S02]  /*6950*/  IMAD.MOV.U32 R16, RZ, RZ, R19 ;  /* 0x000000ffff107224 */ /* 0x000fc400078e0013 */
[----:B0-----:R-:W-:Y:S02]  /*6960*/  IMAD.MOV.U32 R6, RZ, RZ, R18 ;  /* 0x000000ffff067224 */ /* 0x001fe400078e0012 */
[----:B------:R-:W-:Y:S01]  /*6970*/  @!P3 IMAD.MOV R23, RZ, RZ, -R23 ;  /* 0x000000ffff17b224 */ /* 0x000fe200078e0a17 */
[----:B------:R-:W-:Y:S01]  /*6980*/  ISETP.GE.AND P3, PT, R17, RZ, PT ;  /* 0x000000ff1100720c */ /* 0x000fe20003f66270 */
[----:B------:R-:W-:-:S03]  /*6990*/  IMAD.HI.U32 R4, R21, R6, RZ ;  /* 0x0000000615047227 */ /* 0x000fc600078e00ff */
[----:B------:R0:W-:Y:S01]  /*69a0*/  STL [R1+0x368], R23 ;  /* 0x0003681701007387 */ /* 0x0001e20000100800 */
[----:B------:R-:W-:Y:S01]  /*69b0*/  @!P6 IMAD.MOV R16, RZ, RZ, -R16 ;  /* 0x000000ffff10e224 */ /* 0x000fe200078e0a10 */
[----:B------:R-:W-:Y:S01]  /*69c0*/  ISETP.GT.U32.AND P6, PT, R15, R8, PT ;  /* 0x000000080f00720c */ /* 0x000fe20003fc4070 */
[----:B------:R-:W-:Y:S02]  /*69d0*/  IMAD.MOV R4, RZ, RZ, -R4 ;  /* 0x000000ffff047224 */ /* 0x000fe400078e0a04 */
[----:B------:R-:W-:Y:S02]  /*69e0*/  VIADD R17, R24, 0x114 ;  /* 0x0000011418117836 */ /* 0x000fe40000000000 */
[--C-:B------:R-:W-:Y:S01]  /*69f0*/  @!P0 IMAD.IADD R20, R20, 0x1, -R15.reuse ;  /* 0x0000000114148824 */ /* 0x100fe200078e0a0f */
[----:B------:R-:W-:Y:S01]  /*6a00*/  ISETP.GE.AND P0, PT, R9, RZ, PT ;  /* 0x000000ff0900720c */ /* 0x000fe20003f06270 */
[----:B------:R-:W-:Y:S02]  /*6a10*/  @!P5 IMAD.IADD R7, R7, 0x1, -R15 ;  /* 0x000000010707d824 */ /* 0x000fe400078e0a0f */
[----:B0-----:R-:W-:-:S02]  /*6a20*/  IMAD.MOV.U32 R23, RZ, RZ, R0 ;  /* 0x000000ffff177224 */ /* 0x001fc400078e0000 */
[C---:B------:R-:W-:Y:S01]  /*6a30*/  IMAD R0, R15.reuse, R4, R6 ;  /* 0x000000040f007224 */ /* 0x040fe200078e0206 */
[----:B------:R-:W-:Y:S01]  /*6a40*/  IABS R6, R17 ;  /* 0x0000001100067213 */ /* 0x000fe20000000000 */
        /* <DEDUP_REMOVED lines=8> */
[----:B------:R1:W-:Y:S01]  /*6ad0*/  STL [R1+0x34c], R16 ;  /* 0x00034c1001007387 */ /* 0x0003e20000100800 */
[----:B------:R-:W-:Y:S01]  /*6ae0*/  IMAD.MOV R19, RZ, RZ, -R19 ;  /* 0x000000ffff137224 */ /* 0x000fe200078e0a13 */
[----:B------:R-:W-:Y:S01]  /*6af0*/  ISETP.GE.AND P6, PT, R17, RZ, PT ;  /* 0x000000ff1100720c */ /* 0x000fe20003fc6270 */
[----:B------:R-:W-:-:S04]  /*6b00*/  IMAD.HI.U32 R18, R21, R4, RZ ;  /* 0x0000000415127227 */ /* 0x000fc800078e00ff */
[----:B0-----:R-:W-:Y:S02]  /*6b10*/  IMAD.MOV.U32 R23, RZ, RZ, R20 ;  /* 0x000000ffff177224 */ /* 0x001fe400078e0014 */
[C---:B------:R-:W-:Y:S02]  /*6b20*/  IMAD R6, R15.reuse, R19, R6 ;  /* 0x000000130f067224 */ /* 0x040fe400078e0206 */
[----:B-1----:R-:W-:Y:S02]  /*6b30*/  VIADD R16, R24, 0x110 ;  /* 0x0000011018107836 */ /* 0x002fe40000000000 */
[----:B------:R-:W-:Y:S01]  /*6b40*/  @!P3 IMAD.MOV R23, RZ, RZ, -R23 ;  /* 0x000000ffff17b224 */ /* 0x000fe200078e0a17 */
[----:B------:R-:W-:Y:S01]  /*6b50*/  ISETP.GT.U32.AND P3, PT, R15, R8, PT ;  /* 0x000000080f00720c */ /* 0x000fe20003f64070 */
[--C-:B------:R-:W-:Y:S01]  /*6b60*/  @!P2 IMAD.IADD R5, R5, 0x1, -R15.reuse ;  /* 0x000000010505a824 */ /* 0x100fe200078e0a0f */
[----:B------:R-:W-:Y:S01]  /*6b70*/  IABS R9, R16 ;  /* 0x0000001000097213 */ /* 0x000fe20000000000 */
[----:B------:R-:W-:Y:S01]  /*6b80*/  @!P5 IMAD.IADD R0, R0, 0x1, -R15 ;  /* 0x000000010000d824 */ /* 0x000fe200078e0a0f */
[----:B------:R-:W-:Y:S01]  /*6b90*/  STL [R1+0x348], R23 ;  /* 0x0003481701007387 */ /* 0x000fe20000100800 */
[----:B------:R-:W-:Y:S01]  /*6ba0*/  @!P4 IMAD.MOV R7, RZ, RZ, -R7 ;  /* 0x000000ffff07c224 */ /* 0x000fe200078e0a07 */
[C---:B------:R-:W-:Y:S01]  /*6bb0*/  ISETP.GT.U32.AND P4, PT, R15.reuse, R6, PT ;  /* 0x000000060f00720c */ /* 0x040fe20003f84070 */
[----:B------:R-:W-:Y:S01]  /*6bc0*/  IMAD.MOV R17, RZ, RZ, -R18 ;  /* 0x000000ffff117224 */ /* 0x000fe200078e0a12 */
[----:B------:R-:W-:Y:S01]  /*6bd0*/  ISETP.GT.U32.AND P5, PT, R15, R0, PT ;  /* 0x000000000f00720c */ /* 0x000fe20003fa4070 */
[----:B------:R-:W-:Y:S01]  /*6be0*/  IMAD.MOV.U32 R18, RZ, RZ, R5 ;  /* 0x000000ffff127224 */ /* 0x000fe200078e0005 */
[----:B------:R-:W-:Y:S01]  /*6bf0*/  STL [R1+0x32c], R7 ;  /* 0x00032c0701007387 */ /* 0x000fe20000100800 */
[----:B------:R-:W-:Y:S01]  /*6c00*/  IMAD.HI.U32 R5, R21, R9, RZ ;  /* 0x0000000915057227 */ /* 0x000fe200078e00ff */
[----:B------:R-:W-:-:S03]  /*6c10*/  ISETP.GE.AND P2, PT, R22, RZ, PT ;  /* 0x000000ff1600720c */ /* 0x000fc60003f46270 */
[----:B------:R-:W-:Y:S01]  /*6c20*/  @!P1 IMAD.MOV R18, RZ, RZ, -R18 ;  /* 0x000000ffff129224 */ /* 0x000fe200078e0a12 */
[----:B------:R-:W-:Y:S01]  /*6c30*/  ISETP.GE.AND P1, PT, R10, RZ, PT ;  /* 0x000000ff0a00720c */ /* 0x000fe20003f26270 */
[----:B------:R-:W-:Y:S02]  /*6c40*/  IMAD.MOV R5, RZ, RZ, -R5 ;  /* 0x000000ffff057224 */ /* 0x000fe400078e0a05 */
[----:B------:R-:W-:Y:S01]  /*6c50*/  @!P3 IMAD.IADD R8, R8, 0x1, -R15 ;  /* 0x000000010808b824 */ /* 0x000fe200078e0a0f */
[----:B------:R0:W-:Y:S01]  /*6c60*/  STL [R1+0x330], R18 ;  /* 0x0003301201007387 */ /* 0x0001e20000100800 */
[C---:B------:R-:W-:Y:S02]  /*6c70*/  IMAD R5, R15.reuse, R5, R9 ;  /* 0x000000050f057224 */ /* 0x040fe400078e0209 */
[----:B------:R-:W-:Y:S02]  /*6c80*/  @!P4 IMAD.IADD R6, R6, 0x1, -R15 ;  /* 0x000000010606c824 */ /* 0x000fe400078e0a0f */
[----:B------:R-:W-:-:S02]  /*6c90*/  IMAD R4, R15, R17, R4 ;  /* 0x000000110f047224 */ /* 0x000fc400078e0204 */
[----:B------:R-:W-:Y:S01]  /*6ca0*/  @!P5 IMAD.IADD R0, R0, 0x1, -R15 ;  /* 0x000000010000d824 */ /* 0x000fe200078e0a0f */
[----:B------:R-:W-:Y:S01]  /*6cb0*/  ISETP.GE.AND P5, PT, R16, RZ, PT ;  /* 0x000000ff1000720c */ /* 0x000fe20003fa6270 */
[C---:B------:R-:W-:Y:S01]  /*6cc0*/  VIADD R16, R24.reuse, 0x10e ;  /* 0x0000010e18107836 */ /* 0x040fe20000000000 */
[C---:B------:R-:W-:Y:S01]  /*6cd0*/  ISETP.GT.U32.AND P4, PT, R15.reuse, R6, PT ;  /* 0x000000060f00720c */ /* 0x040fe20003f84070 */
[----:B0-----:R-:W-:Y:S01]  /*6ce0*/  IMAD.MOV.U32 R18, RZ, RZ, R8 ;  /* 0x000000ffff127224 */ /* 0x001fe200078e0008 */
[C---:B------:R-:W-:Y:S01]  /*6cf0*/  ISETP.GT.U32.AND P3, PT, R15.reuse, R4, PT ;  /* 0x000000040f00720c */ /* 0x040fe20003f64070 */
[----:B------:R-:W-:Y:S01]  /*6d00*/  IMAD.MOV.U32 R17, RZ, RZ, R0 ;  /* 0x000000ffff117224 */ /* 0x000fe200078e0000 */
[----:B------:R-:W-:Y:S01]  /*6d10*/  IABS R25, R16 ;  /* 0x0000001000197213 */ /* 0x000fe20000000000 */
[----:B------:R-:W-:Y:S01]  /*6d20*/  @!P0 IMAD.MOV R18, RZ, RZ, -R18 ;  /* 0x000000ffff128224 */ /* 0x000fe200078e0a12 */
[----:B------:R-:W-:Y:S01]  /*6d30*/  ISETP.GT.U32.AND P0, PT, R15, R5, PT ;  /* 0x000000050f00720c */ /* 0x000fe20003f04070 */
[----:B------:R-:W-:-:S02]  /*6d40*/  VIADD R10, R24, 0x10c ;  /* 0x0000010c180a7836 */ /* 0x000fc40000000000 */
[----:B------:R-:W-:Y:S01]  /*6d50*/  @!P2 IMAD.MOV R17, RZ, RZ, -R17 ;  /* 0x000000ffff11a224 */ /* 0x000fe200078e0a11 */
[----:B------:R-:W-:Y:S01]  /*6d60*/  ISETP.GE.AND P2, PT, R16, RZ, PT ;  /* 0x000000ff1000720c */ /* 0x000fe20003f46270 */
[----:B------:R-:W-:Y:S01]  /*6d70*/  IMAD.HI.U32 R16, R21, R25, RZ ;  /* 0x0000001915107227 */ /* 0x000fe200078e00ff */
[----:B------:R-:W-:Y:S01]  /*6d80*/  IABS R26, R10 ;  /* 0x0000000a001a7213 */ /* 0x000fe20000000000 */
[----:B------:R0:W-:Y:S02]  /*6d90*/  STL [R1+0x334], R18 ;  /* 0x0003341201007387 */ /* 0x0001e40000100800 */
[--C-:B------:R-:W-:Y:S01]  /*6da0*/  @!P4 IMAD.IADD R6, R6, 0x1, -R15.reuse ;  /* 0x000000010606c824 */ /* 0x100fe200078e0a0f */
[----:B------:R-:W-:Y:S01]  /*6db0*/  ISETP.GE.AND P4, PT, R10, RZ, PT ;  /* 0x000000ff0a00720c */ /* 0x000fe20003f86270 */
[----:B------:R-:W-:Y:S01]  /*6dc0*/  IMAD.MOV R10, RZ, RZ, -R16 ;  /* 0x000000ffff0a7224 */ /* 0x000fe200078e0a10 */
[----:B------:R1:W-:Y:S01]  /*6dd0*/  STL [R1+0x33c], R17 ;  /* 0x00033c1101007387 */ /* 0x0003e20000100800 */
[----:B------:R-:W-:-:S02]  /*6de0*/  @!P0 IMAD.IADD R5, R5, 0x1, -R15 ;  /* 0x0000000105058824 */ /* 0x000fc400078e0a0f */
[----:B------:R-:W-:Y:S02]  /*6df0*/  @!P3 IMAD.IADD R4, R4, 0x1, -R15 ;  /* 0x000000010404b824 */ /* 0x000fe400078e0a0f */
[----:B------:R-:W-:Y:S01]  /*6e00*/  IMAD.HI.U32 R8, R21, R26, RZ ;  /* 0x0000001a15087227 */ /* 0x000fe200078e00ff */
[C---:B------:R-:W-:Y:S02]  /*6e10*/  ISETP.GT.U32.AND P0, PT, R15.reuse, R5, PT ;  /* 0x000000050f00720c */ /* 0x040fe40003f04070 */
[C---:B------:R-:W-:Y:S01]  /*6e20*/  ISETP.GT.U32.AND P3, PT, R15.reuse, R4, PT ;  /* 0x000000040f00720c */ /* 0x040fe20003f64070 */
[----:B------:R-:W-:Y:S02]  /*6e30*/  IMAD R25, R15, R10, R25 ;  /* 0x0000000a0f197224 */ /* 0x000fe400078e0219 */
[----:B0-----:R-:W-:Y:S02]  /*6e40*/  IMAD.MOV.U32 R18, RZ, RZ, R6 ;  /* 0x000000ffff127224 */ /* 0x001fe400078e0006 */
[----:B------:R-:W-:-:S02]  /*6e50*/  IMAD.MOV R8, RZ, RZ, -R8 ;  /* 0x000000ffff087224 */ /* 0x000fc400078e0a08 */
[----:B------:R-:W-:Y:S01]  /*6e60*/  @!P6 IMAD.MOV R18, RZ, RZ, -R18 ;  /* 0x000000ffff12e224 */ /* 0x000fe200078e0a12 */
[C---:B------:R-:W-:Y:S01]  /*6e70*/  ISETP.GT.U32.AND P6, PT, R15.reuse, R25, PT ;  /* 0x000000190f00720c */ /* 0x040fe20003fc4070 */
[----:B------:R-:W-:Y:S02]  /*6e80*/  VIADD R9, R24, 0x10a ;  /* 0x0000010a18097836 */ /* 0x000fe40000000000 */
[----:B------:R-:W-:Y:S01]  /*6e90*/  IMAD R26, R15, R8, R26 ;  /* 0x000000080f1a7224 */ /* 0x000fe200078e021a */
[----:B------:R0:W-:Y:S01]  /*6ea0*/  STL [R1+0x340], R18 ;  /* 0x0003401201007387 */ /* 0x0001e20000100800 */
[--C-:B------:R-:W-:Y:S01]  /*6eb0*/  @!P0 IMAD.IADD R5, R5, 0x1, -R15.reuse ;  /* 0x0000000105058824 */ /* 0x100fe200078e0a0f */
[----:B------:R-:W-:Y:S01]  /*6ec0*/  IABS R7, R9 ;  /* 0x0000000900077213 */ /* 0x000fe20000000000 */
[----:B------:R-:W-:Y:S01]  /*6ed0*/  @!P3 IMAD.IADD R4, R4, 0x1, -R15 ;  /* 0x000000010404b824 */ /* 0x000fe200078e0a0f */
[----:B------:R-:W-:Y:S01]  /*6ee0*/  ISETP.GT.U32.AND P0, PT, R15, R26, PT ;  /* 0x0000001a0f00720c */ /* 0x000fe20003f04070 */
[----:B------:R-:W-:Y:S01]  /*6ef0*/  VIADD R10, R24, 0x108 ;  /* 0x00000108180a7836 */ /* 0x000fe20000000000 */
[----:B------:R-:W-:Y:S01]  /*6f00*/  ISETP.GE.AND P3, PT, R9, RZ, PT ;  /* 0x000000ff0900720c */ /* 0x000fe20003f66270 */
[----:B------:R-:W-:-:S04]  /*6f10*/  IMAD.HI.U32 R0, R21, R7, RZ ;  /* 0x0000000715007227 */ /* 0x000fc800078e00ff */
[----:B------:R-:W-:Y:S02]  /*6f20*/  @!P6 IMAD.IADD R25, R25, 0x1, -R15 ;  /* 0x000000011919e824 */ /* 0x000fe400078e0a0f */
[----:B-1----:R-:W-:Y:S02]  /*6f30*/  IMAD.MOV.U32 R17, RZ, RZ, R4 ;  /* 0x000000ffff117224 */ /* 0x002fe400078e0004 */
[----:B------:R-:W-:Y:S01]  /*6f40*/  IMAD.MOV R0, RZ, RZ, -R0 ;  /* 0x000000ffff007224 */ /* 0x000fe200078e0a00 */
[C---:B------:R-:W-:Y:S01]  /*6f50*/  ISETP.GT.U32.AND P6, PT, R15.reuse, R25, PT ;  /* 0x000000190f00720c */ /* 0x040fe20003fc4070 */
[----:B------:R-:W-:Y:S02]  /*6f60*/  VIADD R9, R24, 0x106 ;  /* 0x0000010618097836 */ /* 0x000fe40000000000 */
[----:B------:R-:W-:Y:S01]  /*6f70*/  @!P1 IMAD.MOV R17, RZ, RZ, -R17 ;  /* 0x000000ffff119224 */ /* 0x000fe200078e0a11 */
[----:B------:R-:W-:Y:S01]  /*6f80*/  ISETP.GE.AND P1, PT, R10, RZ, PT ;  /* 0x000000ff0a00720c */ /* 0x000fe20003f26270 */
[----:B------:R-:W-:Y:S01]  /*6f90*/  IMAD R0, R15, R0, R7 ;  /* 0x000000000f007224 */ /* 0x000fe200078e0207 */
[----:B------:R-:W-:Y:S01]  /*6fa0*/  IABS R10, R10 ;  /* 0x0000000a000a7213 */ /* 0x000fe20000000000 */
[----:B------:R-:W-:Y:S01]  /*6fb0*/  @!P0 IMAD.IADD R26, R26, 0x1, -R15 ;  /* 0x000000011a1a8824 */ /* 0x000fe200078e0a0f */
[----:B------:R-:W-:Y:S01]  /*6fc0*/  IABS R6, R9 ;  /* 0x0000000900067213 */ /* 0x000fe20000000000 */
[----:B------:R-:W-:Y:S01]  /*6fd0*/  IMAD.MOV.U32 R22, RZ, RZ, R5 ;  /* 0x000000ffff167224 */ /* 0x000fe200078e0005 */
[----:B------:R1:W-:Y:S01]  /*6fe0*/  STL [R1+0x344], R17 ;  /* 0x0003441101007387 */ /* 0x0003e20000100800 */
        /* <DEDUP_REMOVED lines=8> */
[----:B------:R-:W-:Y:S01]  /*7070*/  @!P6 IMAD.IADD R25, R25, 0x1, -R15 ;  /* 0x000000011919e824 */ /* 0x000fe200078e0a0f */
[----:B------:R-:W-:Y:S01]  /*7080*/  ISETP.GE.AND P6, PT, R9, RZ, PT ;  /* 0x000000ff0900720c */ /* 0x000fe20003fc6270 */
[C---:B------:R-:W-:Y:S02]  /*7090*/  VIADD R20, R24.reuse, 0x104 ;  /* 0x0000010418147836 */ /* 0x040fe40000000000 */
[C---:B------:R-:W-:Y:S02]  /*70a0*/  IMAD R9, R15.reuse, R16, R10 ;  /* 0x000000100f097224 */ /* 0x040fe400078e020a */
[----:B------:R-:W-:Y:S01]  /*70b0*/  IMAD R6, R15, R7, R6 ;  /* 0x000000070f067224 */ /* 0x000fe200078e0206 */
[----:B0-----:R-:W-:Y:S01]  /*70c0*/  IABS R18, R20 ;  /* 0x0000001400127213 */ /* 0x001fe20000000000 */
[----:B------:R-:W-:-:S02]  /*70d0*/  VIADD R8, R24, 0x102 ;  /* 0x0000010218087836 */ /* 0x000fc40000000000 */
[--C-:B------:R-:W-:Y:S01]  /*70e0*/  @!P0 IMAD.IADD R26, R26, 0x1, -R15.reuse ;  /* 0x000000011a1a8824 */ /* 0x100fe200078e0a0f */
[C---:B------:R-:W-:Y:S01]  /*70f0*/  ISETP.GT.U32.AND P0, PT, R15.reuse, R9, PT ;  /* 0x000000090f00720c */ /* 0x040fe20003f04070 */
[----:B------:R-:W-:Y:S01]  /*7100*/  @!P5 IMAD.IADD R0, R0, 0x1, -R15 ;  /* 0x000000010000d824 */ /* 0x000fe200078e0a0f */
[----:B------:R-:W-:Y:S01]  /*7110*/  ISETP.GT.U32.AND P5, PT, R15, R6, PT ;  /* 0x000000060f00720c */ /* 0x000fe20003fa4070 */
[----:B-1----:R-:W-:Y:S01]  /*7120*/  IMAD.HI.U32 R17, R21, R18, RZ ;  /* 0x0000001215117227 */ /* 0x002fe200078e00ff */
[----:B------:R-:W-:-:S03]  /*7130*/  IABS R19, R8 ;  /* 0x0000000800137213 */ /* 0x000fc60000000000 */
[----:B------:R-:W-:Y:S02]  /*7140*/  IMAD.MOV R5, RZ, RZ, -R17 ;  /* 0x000000ffff057224 */ /* 0x000fe400078e0a11 */
[----:B------:R-:W-:-:S04]  /*7150*/  IMAD.HI.U32 R4, R21, R19, RZ ;  /* 0x0000001315047227 */ /* 0x000fc800078e00ff */
[C---:B------:R-:W-:Y:S02]  /*7160*/  VIADD R17, R24.reuse, 0xfe ;  /* 0x000000fe18117836 */ /* 0x040fe40000000000 */
[----:B------:R-:W-:Y:S02]  /*7170*/  IMAD.MOV R4, RZ, RZ, -R4 ;  /* 0x000000ffff047224 */ /* 0x000fe400078e0a04 */
[----:B------:R-:W-:Y:S01]  /*7180*/  VIADD R7, R24, 0x100 ;  /* 0x0000010018077836 */ /* 0x000fe20000000000 */
[----:B--2---:R-:W-:Y:S01]  /*7190*/  IABS R22, R17 ;  /* 0x0000001100167213 */ /* 0x004fe20000000000 */
[--C-:B------:R-:W-:Y:S01]  /*71a0*/  @!P0 IMAD.IADD R9, R9, 0x1, -R15.reuse ;  /* 0x0000000109098824 */ /* 0x100fe200078e0a0f */
[C---:B------:R-:W-:Y:S01]  /*71b0*/  ISETP.GT.U32.AND P0, PT, R15.reuse, R0, PT ;  /* 0x000000000f00720c */ /* 0x040fe20003f04070 */
[----:B------:R-:W-:Y:S02]  /*71c0*/  @!P5 IMAD.IADD R6, R6, 0x1, -R15 ;  /* 0x000000010606d824 */ /* 0x000fe400078e0a0f */
[C---:B------:R-:W-:Y:S01]  /*71d0*/  IMAD R19, R15.reuse, R4, R19 ;  /* 0x000000040f137224 */ /* 0x040fe200078e0213 */
[----:B------:R-:W-:Y:S01]  /*71e0*/  IABS R4, R7 ;  /* 0x0000000700047213 */ /* 0x000fe20000000000 */
[----:B------:R-:W-:Y:S01]  /*71f0*/  IMAD.MOV.U32 R28, RZ, RZ, R25 ;  /* 0x000000ffff1c7224 */ /* 0x000fe200078e0019 */
[----:B------:R-:W-:Y:S01]  /*7200*/  ISETP.GT.U32.AND P5, PT, R15, R6, PT ;  /* 0x000000060f00720c */ /* 0x000fe20003fa4070 */
[----:B------:R-:W-:-:S04]  /*7210*/  IMAD.HI.U32 R25, R21, R22, RZ ;  /* 0x0000001615197227 */ /* 0x000fc800078e00ff */
[----:B------:R-:W-:Y:S01]  /*7220*/  @!P2 IMAD.MOV R28, RZ, RZ, -R28 ;  /* 0x000000ffff1ca224 */ /* 0x000fe200078e0a1c */
[----:B------:R-:W-:Y:S01]  /*7230*/  ISETP.GT.U32.AND P2, PT, R15, R9, PT ;  /* 0x000000090f00720c */ /* 0x000fe20003f44070 */
[----:B------:R-:W-:-:S03]  /*7240*/  IMAD.HI.U32 R27, R21, R4, RZ ;  /* 0x00000004151b7227 */ /* 0x000fc600078e00ff */
[----:B------:R0:W-:Y:S01]  /*7250*/  STL [R1+0x328], R28 ;  /* 0x0003281c01007387 */ /* 0x0001e20000100800 */
[----:B------:R-:W-:Y:S02]  /*7260*/  IMAD.MOV R25, RZ, RZ, -R25 ;  /* 0x000000ffff197224 */ /* 0x000fe400078e0a19 */
[C---:B------:R-:W-:Y:S02]  /*7270*/  IMAD R18, R15.reuse, R5, R18 ;  /* 0x000000050f127224 */ /* 0x040fe400078e0212 */
[----:B------:R-:W-:Y:S02]  /*7280*/  IMAD.MOV R27, RZ, RZ, -R27 ;  /* 0x000000ffff1b7224 */ /* 0x000fe400078e0a1b */
[----:B------:R-:W-:Y:S01]  /*7290*/  @!P0 IMAD.IADD R0, R0, 0x1, -R15 ;  /* 0x0000000100008824 */ /* 0x000fe200078e0a0f */
[C---:B------:R-:W-:Y:S01]  /*72a0*/  ISETP.GT.U32.AND P0, PT, R15.reuse, R19, PT ;  /* 0x000000130f00720c */ /* 0x040fe20003f04070 */
[----:B------:R-:W-:Y:S02]  /*72b0*/  IMAD R22, R15, R25, R22 ;  /* 0x000000190f167224 */ /* 0x000fe400078e0216 */
[----:B------:R-:W-:-:S02]  /*72c0*/  VIADD R10, R24, 0xfc ;  /* 0x000000fc180a7836 */ /* 0x000fc40000000000 */
[----:B------:R-:W-:Y:S01]  /*72d0*/  @!P4 IMAD.MOV R26, RZ, RZ, -R26 ;  /* 0x000000ffff1ac224 */ /* 0x000fe200078e0a1a */
[C---:B------:R-:W-:Y:S01]  /*72e0*/  ISETP.GT.U32.AND P4, PT, R15.reuse, R18, PT ;  /* 0x000000120f00720c */ /* 0x040fe20003f84070 */
[C---:B------:R-:W-:Y:S01]  /*72f0*/  IMAD R4, R15.reuse, R27, R4 ;  /* 0x0000001b0f047224 */ /* 0x040fe200078e0204 */
[----:B------:R-:W-:Y:S01]  /*7300*/  IABS R23, R10 ;  /* 0x0000000a00177213 */ /* 0x000fe20000000000 */
[--C-:B------:R-:W-:Y:S01]  /*7310*/  @!P5 IMAD.IADD R6, R6, 0x1, -R15.reuse ;  /* 0x000000010606d824 */ /* 0x100fe200078e0a0f */
[----:B------:R-:W-:Y:S01]  /*7320*/  ISETP.GT.U32.AND P5, PT, R15, R22, PT ;  /* 0x000000160f00720c */ /* 0x000fe20003fa4070 */
[--C-:B------:R-:W-:Y:S01]  /*7330*/  @!P2 IMAD.IADD R9, R9, 0x1, -R15.reuse ;  /* 0x000000010909a824 */ /* 0x100fe200078e0a0f */
[----:B------:R-:W-:Y:S01]  /*7340*/  ISETP.GT.U32.AND P2, PT, R15, R4, PT ;  /* 0x000000040f00720c */ /* 0x000fe20003f44070 */
[----:B------:R-:W-:Y:S01]  /*7350*/  VIADD R5, R24, 0xfa ;  /* 0x000000fa18057836 */ /* 0x000fe20000000000 */
[----:B------:R1:W-:Y:S01]  /*7360*/  STL [R1+0x324], R26 ;  /* 0x0003241a01007387 */ /* 0x0003e20000100800 */
[----:B------:R-:W-:Y:S01]  /*7370*/  @!P0 IMAD.IADD R19, R19, 0x1, -R15 ;  /* 0x0000000113138824 */ /* 0x000fe200078e0a0f */
[----:B------:R-:W-:Y:S01]  /*7380*/  ISETP.GE.AND P0, PT, R8, RZ, PT ;  /* 0x000000ff0800720c */ /* 0x000fe20003f06270 */
[----:B0-----:R-:W-:Y:S01]  /*7390*/  IMAD.MOV.U32 R28, RZ, RZ, R9 ;  /* 0x000000ffff1c7224 */ /* 0x001fe200078e0009 */
[----:B------:R-:W-:Y:S01]  /*73a0*/  IABS R16, R5 ;  /* 0x0000000500107213 */ /* 0x000fe20000000000 */
[----:B------:R-:W-:Y:S01]  /*73b0*/  @!P4 IMAD.IADD R18, R18, 0x1, -R15 ;  /* 0x000000011212c824 */ /* 0x000fe200078e0a0f */
[----:B------:R-:W-:Y:S01]  /*73c0*/  ISETP.GE.AND P4, PT, R20, RZ, PT ;  /* 0x000000ff1400720c */ /* 0x000fe20003f86270 */
[----:B------:R-:W-:-:S02]  /*73d0*/  IMAD.MOV.U32 R9, RZ, RZ, R6 ;  /* 0x000000ffff097224 */ /* 0x000fc400078e0006 */
[----:B------:R-:W-:Y:S01]  /*73e0*/  @!P5 IMAD.IADD R22, R22, 0x1, -R15 ;  /* 0x000000011616d824 */ /* 0x000fe200078e0a0f */
[----:B------:R-:W-:Y:S01]  /*73f0*/  ISETP.GT.U32.AND P5, PT, R15, R19, PT ;  /* 0x000000130f00720c */ /* 0x000fe20003fa4070 */
[----:B-1----:R-:W-:-:S04]  /*7400*/  IMAD.HI.U32 R26, R21, R23, RZ ;  /* 0x00000017151a7227 */ /* 0x002fc800078e00ff */
[----:B------:R-:W-:Y:S02]  /*7410*/  IMAD.MOV R26, RZ, RZ, -R26 ;  /* 0x000000ffff1a7224 */ /* 0x000fe400078e0a1a */
[----:B------:R-:W-:Y:S01]  /*7420*/  @!P2 IMAD.IADD R4, R4, 0x1, -R15 ;  /* 0x000000010404a824 */ /* 0x000fe200078e0a0f */
[C---:B------:R-:W-:Y:S01]  /*7430*/  ISETP.GT.U32.AND P2, PT, R15.reuse, R18, PT ;  /* 0x000000120f00720c */ /* 0x040fe20003f44070 */
[----:B------:R-:W-:Y:S02]  /*7440*/  IMAD R23, R15, R26, R23 ;  /* 0x0000001a0f177224 */ /* 0x000fe400078e0217 */
[----:B------:R-:W-:-:S04]  /*7450*/  IMAD.HI.U32 R27, R21, R16, RZ ;  /* 0x00000010151b7227 */ /* 0x000fc800078e00ff */
[----:B------:R-:W-:Y:S01]  /*7460*/  @!P6 IMAD.MOV R9, RZ, RZ, -R9 ;  /* 0x000000ffff09e224 */ /* 0x000fe200078e0a09 */
[C---:B------:R-:W-:Y:S01]  /*7470*/  ISETP.GT.U32.AND P6, PT, R15.reuse, R23, PT ;  /* 0x000000170f00720c */ /* 0x040fe20003fc4070 */
[----:B------:R-:W-:Y:S02]  /*7480*/  IMAD.MOV R27, RZ, RZ, -R27 ;  /* 0x000000ffff1b7224 */ /* 0x000fe400078e0a1b */
[----:B------:R-:W-:Y:S02]  /*7490*/  VIADD R20, R24, 0xf8 ;  /* 0x000000f818147836 */ /* 0x000fe40000000000 */
[----:B------:R-:W-:Y:S01]  /*74a0*/  @!P3 IMAD.MOV R0, RZ, RZ, -R0 ;  /* 0x000000ffff00b224 */ /* 0x000fe200078e0a00 */
[C---:B------:R-:W-:Y:S01]  /*74b0*/  ISETP.GT.U32.AND P3, PT, R15.reuse, R22, PT ;  /* 0x000000160f00720c */ /* 0x040fe20003f64070 */
[----:B------:R-:W-:Y:S01]  /*74c0*/  @!P1 IMAD.MOV R28, RZ, RZ, -R28 ;  /* 0x000000ffff1c9224 */ /* 0x000fe200078e0a1c */
[C---:B------:R-:W-:Y:S01]  /*74d0*/  ISETP.GT.U32.AND P1, PT, R15.reuse, R4, PT ;  /* 0x000000040f00720c */ /* 0x040fe20003f24070 */
[----:B------:R-:W-:Y:S01]  /*74e0*/  IMAD R16, R15, R27, R16 ;  /* 0x0000001b0f107224 */ /* 0x000fe200078e0210 */
[----:B------:R-:W-:Y:S01]  /*74f0*/  IABS R6, R20 ;  /* 0x0000001400067213 */ /* 0x000fe20000000000 */
[----:B------:R0:W-:Y:S01]  /*7500*/  STL [R1+0x320], R0 ;  /* 0x0003200001007387 */ /* 0x0001e20000100800 */
[----:B------:R-:W-:-:S02]  /*7510*/  @!P5 IMAD.IADD R19, R19, 0x1, -R15 ;  /* 0x000000011313d824 */ /* 0x000fc400078e0a0f */
[--C-:B------:R-:W-:Y:S01]  /*7520*/  @!P2 IMAD.IADD R18, R18, 0x1, -R15.reuse ;  /* 0x000000011212a824 */ /* 0x100fe200078e0a0f */
[----:B------:R-:W-:Y:S01]  /*7530*/  STL [R1+0x31c], R28 ;  /* 0x00031c1c01007387 */ /* 0x000fe20000100800 */
[----:B------:R-:W-:Y:S01]  /*7540*/  ISETP.GT.U32.AND P5, PT, R15, R16, PT ;  /* 0x000000100f00720c */ /* 0x000fe20003fa4070 */
[----:B------:R-:W-:Y:S01]  /*7550*/  VIADD R8, R24, 0xf6 ;  /* 0x000000f618087836 */ /* 0x000fe20000000000 */
[----:B------:R-:W-:Y:S01]  /*7560*/  ISETP.GE.AND P2, PT, R7, RZ, PT ;  /* 0x000000ff0700720c */ /* 0x000fe20003f46270 */
[----:B------:R1:W-:Y:S01]  /*7570*/  STL [R1+0x318], R9 ;  /* 0x0003180901007387 */ /* 0x0003e20000100800 */
[--C-:B------:R-:W-:Y:S01]  /*7580*/  @!P6 IMAD.IADD R23, R23, 0x1, -R15.reuse ;  /* 0x000000011717e824 */ /* 0x100fe200078e0a0f */
[----:B------:R-:W-:Y:S01]  /*7590*/  ISETP.GE.AND P6, PT, R5, RZ, PT ;  /* 0x000000ff0500720c */ /* 0x000fe20003fc6270 */
[----:B------:R-:W-:Y:S01]  /*75a0*/  IMAD.MOV.U32 R26, RZ, RZ, R18 ;  /* 0x000000ffff1a7224 */ /* 0x000fe200078e0012 */
[----:B0-----:R-:W-:Y:S01]  /*75b0*/  IABS R0, R8 ;  /* 0x0000000800007213 */ /* 0x001fe20000000000 */
[----:B------:R-:W-:Y:S01]  /*75c0*/  @!P1 IMAD.IADD R4, R4, 0x1, -R15 ;  /* 0x0000000104049824 */ /* 0x000fe200078e0a0f */
[----:B------:R-:W-:Y:S01]  /*75d0*/  ISETP.GE.AND P1, PT, R17, RZ, PT ;  /* 0x000000ff1100720c */ /* 0x000fe20003f26270 */
[----:B------:R-:W-:Y:S01]  /*75e0*/  @!P4 IMAD.MOV R26, RZ, RZ, -R26 ;  /* 0x000000ffff1ac224 */ /* 0x000fe200078e0a1a */
[----:B------:R-:W-:Y:S01]  /*75f0*/  ISETP.GT.U32.AND P4, PT, R15, R23, PT ;  /* 0x000000170f00720c */ /* 0x000fe20003f84070 */
[----:B------:R-:W-:-:S03]  /*7600*/  IMAD.HI.U32 R7, R21, R0, RZ ;  /* 0x0000000015077227 */ /* 0x000fc600078e00ff */
[----:B------:R-:W-:Y:S01]  /*7610*/  STL [R1+0x314], R26 ;  /* 0x0003141a01007387 */ /* 0x000fe20000100800 */
[----:B-1----:R-:W-:-:S04]  /*7620*/  IMAD.HI.U32 R9, R21, R6, RZ ;  /* 0x0000000615097227 */ /* 0x002fc800078e00ff */
[----:B------:R-:W-:Y:S02]  /*7630*/  IMAD.MOV R5, RZ, RZ, -R9 ;  /* 0x000000ffff057224 */ /* 0x000fe400078e0a09 */
[----:B------:R-:W-:Y:S02]  /*7640*/  IMAD.MOV.U32 R25, RZ, RZ, R19 ;  /* 0x000000ffff197224 */ /* 0x000fe400078e0013 */
[C---:B------:R-:W-:Y:S02]  /*7650*/  IMAD R5, R15.reuse, R5, R6 ;  /* 0x000000050f057224 */ /* 0x040fe400078e0206 */
[--C-:B------:R-:W-:Y:S01]  /*7660*/  @!P5 IMAD.IADD R16, R16, 0x1, -R15.reuse ;  /* 0x000000011010d824 */ /* 0x100fe200078e0a0f */
[----:B------:R-:W-:Y:S01]  /*7670*/  ISETP.GE.AND P5, PT, R20, RZ, PT ;  /* 0x000000ff1400720c */ /* 0x000fe20003fa6270 */
[----:B------:R-:W-:Y:S01]  /*7680*/  @!P3 IMAD.IADD R22, R22, 0x1, -R15 ;  /* 0x000000011616b824 */ /* 0x000fe200078e0a0f */
[----:B------:R-:W-:Y:S01]  /*7690*/  ISETP.GE.AND P3, PT, R10, RZ, PT ;  /* 0x000000ff0a00720c */ /* 0x000fe20003f66270 */
[----:B------:R-:W-:Y:S01]  /*76a0*/  @!P2 IMAD.MOV R4, RZ, RZ, -R4 ;  /* 0x000000ffff04a224 */ /* 0x000fe200078e0a04 */
[----:B------:R-:W-:Y:S01]  /*76b0*/  ISETP.GT.U32.AND P2, PT, R15, R5, PT ;  /* 0x000000050f00720c */ /* 0x000fe20003f44070 */
[----:B------:R-:W-:-:S02]  /*76c0*/  IMAD.MOV R7, RZ, RZ, -R7 ;  /* 0x000000ffff077224 */ /* 0x000fc400078e0a07 */
[----:B------:R-:W-:Y:S01]  /*76d0*/  @!P0 IMAD.MOV R25, RZ, RZ, -R25 ;  /* 0x000000ffff198224 */ /* 0x000fe200078e0a19 */
[C---:B------:R-:W-:Y:S01]  /*76e0*/  ISETP.GT.U32.AND P0, PT, R15.reuse, R16, PT ;  /* 0x000000100f00720c */ /* 0x040fe20003f04070 */
[----:B------:R-:W-:Y:S02]  /*76f0*/  IMAD.MOV.U32 R9, RZ, RZ, R22 ;  /* 0x000000ffff097224 */ /* 0x000fe400078e0016 */
[----:B------:R-:W-:Y:S01]  /*7700*/  IMAD R0, R15, R7, R0 ;  /* 0x000000070f007224 */ /* 0x000fe200078e0200 */
[----:B------:R-:W-:Y:S01]  /*7710*/  STL [R1+0x310], R25 ;  /* 0x0003101901007387 */ /* 0x000fe20000100800 */
[----:B------:R-:W-:Y:S02]  /*7720*/  @!P1 IMAD.MOV R9, RZ, RZ, -R9 ;  /* 0x000000ffff099224 */ /* 0x000fe400078e0a09 */
[----:B------:R-:W-:Y:S01]  /*7730*/  VIADD R6, R24, 0xf4 ;  /* 0x000000f418067836 */ /* 0x000fe20000000000 */
[----:B------:R0:W-:Y:S01]  /*7740*/  STL [R1+0x30c], R4 ;  /* 0x00030c0401007387 */ /* 0x0001e20000100800 */
[--C-:B------:R-:W-:Y:S01]  /*7750*/  @!P4 IMAD.IADD R23, R23, 0x1, -R15.reuse ;  /* 0x000000011717c824 */ /* 0x100fe200078e0a0f */
[----:B------:R-:W-:Y:S01]  /*7760*/  ISETP.GT.U32.AND P1, PT, R15, R0, PT ;  /* 0x000000000f00720c */ /* 0x000fe20003f24070 */
[--C-:B------:R-:W-:Y:S01]  /*7770*/  @!P2 IMAD.IADD R5, R5, 0x1, -R15.reuse ;  /* 0x000000010505a824 */ /* 0x100fe200078e0a0f */
[----:B------:R1:W-:Y:S01]  /*7780*/  STL [R1+0x2c0], R9 ;  /* 0x0002c00901007387 */ /* 0x0003e20000100800 */
[----:B------:R-:W-:Y:S01]  /*7790*/  IABS R10, R6 ;  /* 0x00000006000a7213 */ /* 0x000fe20000000000 */
[----:B------:R-:W-:Y:S01]  /*77a0*/  @!P0 IMAD.IADD R16, R16, 0x1, -R15 ;  /* 0x0000000110108824 */ /* 0x000fe200078e0a0f */
[----:B------:R-:W-:Y:S01]  /*77b0*/  ISETP.GE.AND P0, PT, R6, RZ, PT ;  /* 0x000000ff0600720c */ /* 0x000fe20003f06270 */
[----:B------:R-:W-:Y:S01]  /*77c0*/  VIADD R17, R24, 0xf0 ;  /* 0x000000f018117836 */ /* 0x000fe20000000000 */
[----:B------:R-:W-:Y:S01]  /*77d0*/  ISETP.GE.AND P4, PT, R8, RZ, PT ;  /* 0x000000ff0800720c */ /* 0x000fe20003f86270 */
[----:B0-----:R-:W-:-:S02]  /*77e0*/  VIADD R4, R24, 0xf2 ;  /* 0x000000f218047836 */ /* 0x001fc40000000000 */
[----:B------:R-:W-:Y:S02]  /*77f0*/  IMAD.MOV.U32 R8, RZ, RZ, R16 ;  /* 0x000000ffff087224 */ /* 0x000fe400078e0010 */
[----:B-1----:R-:W-:Y:S01]  /*7800*/  IMAD.MOV.U32 R9, RZ, RZ, R23 ;  /* 0x000000ffff097224 */ /* 0x002fe200078e0017 */
[----:B------:R-:W-:Y:S01]  /*7810*/  IABS R7, R4 ;  /* 0x0000000400077213 */ /* 0x000fe20000000000 */
[----:B------:R-:W-:Y:S01]  /*7820*/  @!P1 IMAD.IADD R0, R0, 0x1, -R15 ;  /* 0x0000000100009824 */ /* 0x000fe200078e0a0f */
[----:B------:R-:W-:Y:S01]  /*7830*/  ISETP.GE.AND P2, PT, R4, RZ, PT ;  /* 0x000000ff0400720c */ /* 0x000fe20003f46270 */
[----:B------:R-:W-:Y:S01]  /*7840*/  @!P3 IMAD.MOV R9, RZ, RZ, -R9 ;  /* 0x000000ffff09b224 */ /* 0x000fe200078e0a09 */
[C---:B------:R-:W-:Y:S01]  /*7850*/  ISETP.GT.U32.AND P3, PT, R15.reuse, R5, PT ;  /* 0x000000050f00720c */ /* 0x040fe20003f64070 */
[----:B------:R-:W-:Y:S01]  /*7860*/  IMAD.MOV.U32 R6, RZ, RZ, R7 ;  /* 0x000000ffff067224 */ /* 0x000fe200078e0007 */
[----:B------:R-:W-:Y:S01]  /*7870*/  ISETP.GT.U32.AND P1, PT, R15, R0, PT ;  /* 0x000000000f00720c */ /* 0x000fe20003f24070 */
[----:B------:R-:W-:Y:S01]  /*7880*/  IMAD.HI.U32 R7, R21, R10, RZ ;  /* 0x0000000a15077227 */ /* 0x000fe200078e00ff */
[----:B------:R0:W-:Y:S03]  /*7890*/  STL [R1+0x2c4], R9 ;  /* 0x0002c40901007387 */ /* 0x0001e60000100800 */
[----:B------:R-:W-:-:S02]  /*78a0*/  IMAD.MOV R7, RZ, RZ, -R7 ;  /* 0x000000ffff077224 */ /* 0x000fc400078e0a07 */
[----:B------:R-:W-:-:S04]  /*78b0*/  IMAD.HI.U32 R4, R21, R6, RZ ;  /* 0x0000000615047227 */ /* 0x000fc800078e00ff */
[----:B------:R-:W-:Y:S02]  /*78c0*/  IMAD R10, R15, R7, R10 ;  /* 0x000000070f0a7224 */ /* 0x000fe400078e020a */
[----:B------:R-:W-:Y:S02]  /*78d0*/  @!P3 IMAD.IADD R5, R5, 0x1, -R15 ;  /* 0x000000010505b824 */ /* 0x000fe400078e0a0f */
[----:B------:R-:W-:Y:S01]  /*78e0*/  IMAD.MOV R4, RZ, RZ, -R4 ;  /* 0x000000ffff047224 */ /* 0x000fe200078e0a04 */
[C---:B------:R-:W-:Y:S01]  /*78f0*/  ISETP.GT.U32.AND P3, PT, R15.reuse, R10, PT ;  /* 0x0000000a0f00720c */ /* 0x040fe20003f64070 */
[----:B------:R-:W-:Y:S02]  /*7900*/  IMAD.MOV.U32 R18, RZ, RZ, R5 ;  /* 0x000000ffff127224 */ /* 0x000fe400078e0005 */
[----:B------:R-:W-:Y:S02]  /*7910*/  IMAD R6, R15, R4, R6 ;  /* 0x000000040f067224 */ /* 0x000fe400078e0206 */
[----:B------:R-:W-:-:S02]  /*7920*/  @!P1 IMAD.IADD R0, R0, 0x1, -R15 ;  /* 0x0000000100009824 */ /* 0x000fc400078e0a0f */
[----:B------:R-:W-:Y:S01]  /*7930*/  @!P5 IMAD.MOV R18, RZ, RZ, -R18 ;  /* 0x000000ffff12d224 */ /* 0x000fe200078e0a12 */
[----:B------:R-:W-:Y:S01]  /*7940*/  ISETP.GT.U32.AND P5, PT, R15, R6, PT ;  /* 0x000000060f00720c */ /* 0x000fe20003fa4070 */
[----:B------:R-:W-:Y:S01]  /*7950*/  @!P6 IMAD.MOV R8, RZ, RZ, -R8 ;  /* 0x000000ffff08e224 */ /* 0x000fe200078e0a08 */
[----:B------:R-:W-:Y:S01]  /*7960*/  ISETP.GE.AND P6, PT, R17, RZ, PT ;  /* 0x000000ff1100720c */ /* 0x000fe20003fc6270 */
[----:B0-----:R-:W-:Y:S01]  /*7970*/  IMAD.MOV.U32 R9, RZ, RZ, R0 ;  /* 0x000000ffff097224 */ /* 0x001fe200078e0000 */
[----:B------:R-:W-:Y:S01]  /*7980*/  IABS R17, R17 ;  /* 0x0000001100117213 */ /* 0x000fe20000000000 */
[----:B------:R-:W-:Y:S01]  /*7990*/  @!P3 IMAD.IADD R10, R10, 0x1, -R15 ;  /* 0x000000010a0ab824 */ /* 0x000fe200078e0a0f */
[----:B------:R0:W-:Y:S01]  /*79a0*/  STL [R1+0x2c8], R8 ;  /* 0x0002c80801007387 */ /* 0x0001e20000100800 */
[----:B------:R-:W-:Y:S02]  /*79b0*/  @!P4 IMAD.MOV R9, RZ, RZ, -R9 ;  /* 0x000000ffff09c224 */ /* 0x000fe400078e0a09 */
[----:B------:R-:W-:Y:S01]  /*79c0*/  VIADD R16, R24, 0xec ;  /* 0x000000ec18107836 */ /* 0x000fe20000000000 */
[----:B------:R-:W-:Y:S01]  /*79d0*/  ISETP.GT.U32.AND P4, PT, R15, R10, PT ;  /* 0x0000000a0f00720c */ /* 0x000fe20003f84070 */
[----:B------:R-:W-:Y:S01]  /*79e0*/  IMAD.HI.U32 R7, R21, R17, RZ ;  /* 0x0000001115077227 */ /* 0x000fe200078e00ff */
[----:B------:R-:W-:Y:S02]  /*79f0*/  STL [R1+0x2cc], R18 ;  /* 0x0002cc1201007387 */ /* 0x000fe40000100800 */
[----:B------:R-:W-:Y:S01]  /*7a00*/  ISETP.GE.AND P3, PT, R16, RZ, PT ;  /* 0x000000ff1000720c */ /* 0x000fe20003f66270 */
[C---:B------:R-:W-:Y:S01]  /*7a10*/  VIADD R4, R24.reuse, 0xea ;  /* 0x000000ea18047836 */ /* 0x040fe20000000000 */
[----:B------:R-:W-:Y:S01]  /*7a20*/  IABS R16, R16 ;  /* 0x0000001000107213 */ /* 0x000fe20000000000 */
[----:B0-----:R-:W-:Y:S01]  /*7a30*/  VIADD R8, R24, 0xee ;  /* 0x000000ee18087836 */ /* 0x001fe20000000000 */
[----:B------:R0:W-:Y:S01]  /*7a40*/  STL [R1+0x2fc], R9 ;  /* 0x0002fc0901007387 */ /* 0x0001e20000100800 */
[----:B------:R-:W-:-:S02]  /*7a50*/  IMAD.MOV R5, RZ, RZ, -R7 ;  /* 0x000000ffff057224 */ /* 0x000fc400078e0a07 */
[----:B------:R-:W-:Y:S01]  /*7a60*/  @!P5 IMAD.IADD R6, R6, 0x1, -R15 ;  /* 0x000000010606d824 */ /* 0x000fe200078e0a0f */
[----:B------:R-:W-:Y:S01]  /*7a70*/  ISETP.GE.AND P1, PT, R8, RZ, PT ;  /* 0x000000ff0800720c */ /* 0x000fe20003f26270 */
[----:B------:R-:W-:Y:S01]  /*7a80*/  IMAD R17, R15, R5, R17 ;  /* 0x000000050f117224 */ /* 0x000fe200078e0211 */
[----:B------:R-:W-:Y:S01]  /*7a90*/  IABS R8, R8 ;  /* 0x0000000800087213 */ /* 0x000fe20000000000 */
[----:B------:R-:W-:Y:S01]  /*7aa0*/  IMAD.HI.U32 R5, R21, R16, RZ ;  /* 0x0000001015057227 */ /* 0x000fe200078e00ff */
[C---:B------:R-:W-:Y:S02]  /*7ab0*/  ISETP.GT.U32.AND P5, PT, R15.reuse, R6, PT ;  /* 0x000000060f00720c */ /* 0x040fe40003fa4070 */
[----:B0-----:R-:W-:Y:S01]  /*7ac0*/  IABS R9, R4 ;  /* 0x0000000400097213 */ /* 0x001fe20000000000 */
[----:B------:R-:W-:Y:S01]  /*7ad0*/  @!P4 IMAD.IADD R10, R10, 0x1, -R15 ;  /* 0x000000010a0ac824 */ /* 0x000fe200078e0a0f */
[----:B------:R-:W-:Y:S01]  /*7ae0*/  ISETP.GT.U32.AND P4, PT, R15, R17, PT ;  /* 0x000000110f00720c */ /* 0x000fe20003f84070 */
[----:B------:R-:W-:-:S04]  /*7af0*/  IMAD.HI.U32 R0, R21, R8, RZ ;  /* 0x0000000815007227 */ /* 0x000fc800078e00ff */
[----:B------:R-:W-:-:S04]  /*7b00*/  IMAD.HI.U32 R7, R21, R9, RZ ;  /* 0x0000000915077227 */ /* 0x000fc800078e00ff */
[----:B------:R-:W-:Y:S02]  /*7b10*/  IMAD.MOV R5, RZ, RZ, -R5 ;  /* 0x000000ffff057224 */ /* 0x000fe400078e0a05 */
[----:B------:R-:W-:Y:S02]  /*7b20*/  IMAD.MOV R0, RZ, RZ, -R0 ;  /* 0x000000ffff007224 */ /* 0x000fe400078e0a00 */
[----:B------:R-:W-:Y:S02]  /*7b30*/  IMAD.MOV R7, RZ, RZ, -R7 ;  /* 0x000000ffff077224 */ /* 0x000fe400078e0a07 */
[C---:B------:R-:W-:Y:S02]  /*7b40*/  IMAD R16, R15.reuse, R5, R16 ;  /* 0x000000050f107224 */ /* 0x040fe400078e0210 */
[----:B------:R-:W-:Y:S02]  /*7b50*/  IMAD R8, R15, R0, R8 ;  /* 0x000000000f087224 */ /* 0x000fe400078e0208 */
[----:B------:R-:W-:-:S02]  /*7b60*/  IMAD.MOV.U32 R18, RZ, RZ, R10 ;  /* 0x000000ffff127224 */ /* 0x000fc400078e000a */
[C---:B------:R-:W-:Y:S02]  /*7b70*/  IMAD R9, R15.reuse, R7, R9 ;  /* 0x000000070f097224 */ /* 0x040fe400078e0209 */
[--C-:B------:R-:W-:Y:S01]  /*7b80*/  @!P5 IMAD.IADD R6, R6, 0x1, -R15.reuse ;  /* 0x000000010606d824 */ /* 0x100fe200078e0a0f */
[C---:B------:R-:W-:Y:S01]  /*7b90*/  ISETP.GT.U32.AND P5, PT, R15.reuse, R16, PT ;  /* 0x000000100f00720c */ /* 0x040fe20003fa4070 */
[----:B------:R-:W-:Y:S01]  /*7ba0*/  @!P0 IMAD.MOV R18, RZ, RZ, -R18 ;  /* 0x000000ffff128224 */ /* 0x000fe200078e0a12 */
[----:B------:R-:W-:Y:S01]  /*7bb0*/  ISETP.GT.U32.AND P0, PT, R15, R8, PT ;  /* 0x000000080f00720c */ /* 0x000fe20003f04070 */
[----:B------:R-:W-:Y:S01]  /*7bc0*/  @!P4 IMAD.IADD R17, R17, 0x1, -R15 ;  /* 0x000000011111c824 */ /* 0x000fe200078e0a0f */
[----:B------:R-:W-:Y:S01]  /*7bd0*/  ISETP.GT.U32.AND P4, PT, R15, R9, PT ;  /* 0x000000090f00720c */ /* 0x000fe20003f84070 */
[C---:B------:R-:W-:Y:S01]  /*7be0*/  VIADD R23, R24.reuse, 0xe8 ;  /* 0x000000e818177836 */ /* 0x040fe20000000000 */
[----:B------:R0:W-:Y:S01]  /*7bf0*/  STL [R1+0x2f8], R18 ;  /* 0x0002f81201007387 */ /* 0x0001e20000100800 */
[----:B------:R-:W-:-:S02]  /*7c00*/  VIADD R19, R24, 0xe6 ;  /* 0x000000e618137836 */ /* 0x000fc40000000000 */
[----:B------:R-:W-:Y:S01]  /*7c10*/  VIADD R7, R24, 0xe4 ;  /* 0x000000e418077836 */ /* 0x000fe20000000000 */
[----:B------:R-:W-:Y:S02]  /*7c20*/  IABS R0, R23 ;  /* 0x0000001700007213 */ /* 0x000fe40000000000 */
[----:B------:R-:W-:Y:S01]  /*7c30*/  IABS R10, R19 ;  /* 0x00000013000a7213 */ /* 0x000fe20000000000 */
[--C-:B------:R-:W-:Y:S01]  /*7c40*/  @!P5 IMAD.IADD R16, R16, 0x1, -R15.reuse ;  /* 0x000000011010d824 */ /* 0x100fe200078e0a0f */
[----:B------:R-:W-:Y:S01]  /*7c50*/  IABS R22, R7 ;  /* 0x0000000700167213 */ /* 0x000fe20000000000 */
[--C-:B------:R-:W-:Y:S01]  /*7c60*/  @!P0 IMAD.IADD R8, R8, 0x1, -R15.reuse ;  /* 0x0000000108088824 */ /* 0x100fe200078e0a0f */
[----:B------:R-:W-:Y:S01]  /*7c70*/  ISETP.GT.U32.AND P0, PT, R15, R17, PT ;  /* 0x000000110f00720c */ /* 0x000fe20003f04070 */
[----:B------:R-:W-:Y:S01]  /*7c80*/  @!P4 IMAD.IADD R9, R9, 0x1, -R15 ;  /* 0x000000010909c824 */ /* 0x000fe200078e0a0f */
[C---:B------:R-:W-:Y:S01]  /*7c90*/  ISETP.GT.U32.AND P4, PT, R15.reuse, R16, PT ;  /* 0x000000100f00720c */ /* 0x040fe20003f84070 */
[----:B0-----:R-:W-:Y:S01]  /*7ca0*/  IMAD.MOV.U32 R18, RZ, RZ, R6 ;  /* 0x000000ffff127224 */ /* 0x001fe200078e0006 */
[----:B------:R-:W-:Y:S01]  /*7cb0*/  ISETP.GT.U32.AND P5, PT, R15, R8, PT ;  /* 0x000000080f00720c */ /* 0x000fe20003fa4070 */
[----:B------:R-:W-:-:S04]  /*7cc0*/  IMAD.HI.U32 R5, R21, R0, RZ ;  /* 0x0000000015057227 */ /* 0x000fc800078e00ff */
[----:B------:R-:W-:-:S04]  /*7cd0*/  IMAD.HI.U32 R6, R21, R10, RZ ;  /* 0x0000000a15067227 */ /* 0x000fc800078e00ff */
[----:B------:R-:W-:Y:S02]  /*7ce0*/  IMAD.MOV R5, RZ, RZ, -R5 ;  /* 0x000000ffff057224 */ /* 0x000fe400078e0a05 */
[----:B------:R-:W-:Y:S02]  /*7cf0*/  IMAD.MOV R6, RZ, RZ, -R6 ;  /* 0x000000ffff067224 */ /* 0x000fe400078e0a06 */
[----:B------:R-:W-:Y:S01]  /*7d00*/  @!P2 IMAD.MOV R18, RZ, RZ, -R18 ;  /* 0x000000ffff12a224 */ /* 0x000fe200078e0a12 */
[C---:B------:R-:W-:Y:S01]  /*7d10*/  ISETP.GT.U32.AND P2, PT, R15.reuse, R9, PT ;  /* 0x000000090f00720c */ /* 0x040fe20003f44070 */
[C---:B------:R-:W-:Y:S02]  /*7d20*/  IMAD R0, R15.reuse, R5, R0 ;  /* 0x000000050f007224 */ /* 0x040fe400078e0200 */
[----:B------:R-:W-:Y:S01]  /*7d30*/  IMAD R10, R15, R6, R10 ;  /* 0x000000060f0a7224 */ /* 0x000fe200078e020a */
[----:B------:R0:W-:Y:S01]  /*7d40*/  STL [R1+0x2d0], R18 ;  /* 0x0002d01201007387 */ /* 0x0001e20000100800 */
[--C-:B------:R-:W-:Y:S01]  /*7d50*/  @!P0 IMAD.IADD R17, R17, 0x1, -R15.reuse ;  /* 0x0000000111118824 */ /* 0x100fe200078e0a0f */
[C---:B------:R-:W-:Y:S01]  /*7d60*/  ISETP.GT.U32.AND P0, PT, R15.reuse, R0, PT ;  /* 0x000000000f00720c */ /* 0x040fe20003f04070 */
[----:B------:R-:W-:Y:S01]  /*7d70*/  @!P4 IMAD.IADD R16, R16, 0x1, -R15 ;  /* 0x000000011010c824 */ /* 0x000fe200078e0a0f */
[----:B------:R-:W-:Y:S01]  /*7d80*/  ISETP.GT.U32.AND P4, PT, R15, R10, PT ;  /* 0x0000000a0f00720c */ /* 0x000fe20003f84070 */
[----:B------:R-:W-:-:S02]  /*7d90*/  VIADD R5, R24, 0xe2 ;  /* 0x000000e218057836 */ /* 0x000fc40000000000 */
[----:B------:R-:W-:Y:S02]  /*7da0*/  VIADD R6, R24, 0xe0 ;  /* 0x000000e018067836 */ /* 0x000fe40000000000 */
[--C-:B------:R-:W-:Y:S01]  /*7db0*/  @!P2 IMAD.IADD R9, R9, 0x1, -R15.reuse ;  /* 0x000000010909a824 */ /* 0x100fe200078e0a0f */
[----:B------:R-:W-:Y:S01]  /*7dc0*/  IABS R20, R5 ;  /* 0x0000000500147213 */ /* 0x000fe20000000000 */
[----:B------:R-:W-:Y:S01]  /*7dd0*/  @!P5 IMAD.IADD R8, R8, 0x1, -R15 ;  /* 0x000000010808d824 */ /* 0x000fe200078e0a0f */
[----:B------:R-:W-:Y:S01]  /*7de0*/  ISETP.GE.AND P2, PT, R23, RZ, PT ;  /* 0x000000ff1700720c */ /* 0x000fe20003f46270 */
[C---:B0-----:R-:W-:Y:S01]  /*7df0*/  IMAD.HI.U32 R18, R21.reuse, R22, RZ ;  /* 0x0000001615127227 */ /* 0x041fe200078e00ff */
[----:B------:R-:W-:Y:S02]  /*7e00*/  IABS R23, R6 ;  /* 0x0000000600177213 */ /* 0x000fe40000000000 */
[----:B------:R-:W-:Y:S01]  /*7e10*/  ISETP.GE.AND P5, PT, R4, RZ, PT ;  /* 0x000000ff0400720c */ /* 0x000fe20003fa6270 */
[----:B------:R-:W-:-:S04]  /*7e20*/  IMAD.HI.U32 R4, R21, R20, RZ ;  /* 0x0000001415047227 */ /* 0x000fc800078e00ff */
[----:B------:R-:W-:Y:S01]  /*7e30*/  @!P0 IMAD.IADD R0, R0, 0x1, -R15 ;  /* 0x0000000100008824 */ /* 0x000fe200078e0a0f */
[----:B------:R-:W-:Y:S01]  /*7e40*/  ISETP.GE.AND P0, PT, R19, RZ, PT ;  /* 0x000000ff1300720c */ /* 0x000fe20003f06270 */
[----:B------:R-:W-:Y:S02]  /*7e50*/  IMAD.MOV.U32 R26, RZ, RZ, R17 ;  /* 0x000000ffff1a7224 */ /* 0x000fe400078e0011 */
[----:B------:R-:W-:Y:S01]  /*7e60*/  @!P4 IMAD.IADD R10, R10, 0x1, -R15 ;  /* 0x000000010a0ac824 */ /* 0x000fe200078e0a0f */
[----:B------:R-:W-:Y:S01]  /*7e70*/  ISETP.GT.U32.AND P4, PT, R15, R0, PT ;  /* 0x000000000f00720c */ /* 0x000fe20003f84070 */
[----:B------:R-:W-:Y:S02]  /*7e80*/  IMAD.MOV R18, RZ, RZ, -R18 ;  /* 0x000000ffff127224 */ /* 0x000fe400078e0a12 */
[----:B------:R-:W-:Y:S02]  /*7e90*/  IMAD.MOV.U32 R19, RZ, RZ, R23 ;  /* 0x000000ffff137224 */ /* 0x000fe400078e0017 */
[----:B------:R-:W-:-:S02]  /*7ea0*/  IMAD.MOV R4, RZ, RZ, -R4 ;  /* 0x000000ffff047224 */ /* 0x000fc400078e0a04 */
[----:B------:R-:W-:Y:S01]  /*7eb0*/  @!P6 IMAD.MOV R26, RZ, RZ, -R26 ;  /* 0x000000ffff1ae224 */ /* 0x000fe200078e0a1a */
[C---:B------:R-:W-:Y:S01]  /*7ec0*/  ISETP.GT.U32.AND P6, PT, R15.reuse, R10, PT ;  /* 0x0000000a0f00720c */ /* 0x040fe20003fc4070 */
[----:B------:R-:W-:Y:S02]  /*7ed0*/  IMAD R22, R15, R18, R22 ;  /* 0x000000120f167224 */ /* 0x000fe400078e0216 */
[----:B------:R-:W-:Y:S01]  /*7ee0*/  IMAD.HI.U32 R17, R21, R19, RZ ;  /* 0x0000001315117227 */ /* 0x000fe200078e00ff */
[----:B------:R0:W-:Y:S03]  /*7ef0*/  STL [R1+0x2ac], R26 ;  /* 0x0002ac1a01007387 */ /* 0x0001e60000100800 */
[----:B------:R-:W-:Y:S02]  /*7f00*/  IMAD.MOV.U32 R18, RZ, RZ, R16 ;  /* 0x000000ffff127224 */ /* 0x000fe400078e0010 */
[----:B------:R-:W-:-:S02]  /*7f10*/  IMAD R20, R15, R4, R20 ;  /* 0x000000040f147224 */ /* 0x000fc400078e0214 */
[----:B------:R-:W-:Y:S02]  /*7f20*/  IMAD.MOV.U32 R16, RZ, RZ, R9 ;  /* 0x000000ffff107224 */ /* 0x000fe400078e0009 */
[----:B------:R-:W-:Y:S02]  /*7f30*/  IMAD.MOV.U32 R25, RZ, RZ, R8 ;  /* 0x000000ffff197224 */ /* 0x000fe400078e0008 */
[----:B------:R-:W-:Y:S02]  /*7f40*/  IMAD.MOV R8, RZ, RZ, -R17 ;  /* 0x000000ffff087224 */ /* 0x000fe400078e0a11 */
[----:B------:R-:W-:Y:S01]  /*7f50*/  @!P5 IMAD.MOV R16, RZ, RZ, -R16 ;  /* 0x000000ffff10d224 */ /* 0x000fe200078e0a10 */
[C---:B------:R-:W-:Y:S01]  /*7f60*/  ISETP.GT.U32.AND P5, PT, R15.reuse, R20, PT ;  /* 0x000000140f00720c */ /* 0x040fe20003fa4070 */
[C---:B------:R-:W-:Y:S02]  /*7f70*/  IMAD R19, R15.reuse, R8, R19 ;  /* 0x000000080f137224 */ /* 0x040fe400078e0213 */
[----:B------:R-:W-:Y:S01]  /*7f80*/  @!P1 IMAD.MOV R25, RZ, RZ, -R25 ;  /* 0x000000ffff199224 */ /* 0x000fe200078e0a19 */
[C---:B------:R-:W-:Y:S01]  /*7f90*/  ISETP.GT.U32.AND P1, PT, R15.reuse, R22, PT ;  /* 0x000000160f00720c */ /* 0x040fe20003f24070 */
[--C-:B------:R-:W-:Y:S01]  /*7fa0*/  @!P6 IMAD.IADD R10, R10, 0x1, -R15.reuse ;  /* 0x000000010a0ae824 */ /* 0x100fe200078e0a0f */
[----:B------:R-:W-:Y:S01]  /*7fb0*/  ISETP.GT.U32.AND P6, PT, R15, R19, PT ;  /* 0x000000130f00720c */ /* 0x000fe20003fc4070 */
[----:B------:R-:W-:Y:S01]  /*7fc0*/  @!P3 IMAD.MOV R18, RZ, RZ, -R18 ;  /* 0x000000ffff12b224 */ /* 0x000fe200078e0a12 */
[----:B------:R-:W-:Y:S01]  /*7fd0*/  STL [R1+0x2b0], R25 ;  /* 0x0002b01901007387 */ /* 0x000fe20000100800 */
[--C-:B------:R-:W-:Y:S01]  /*7fe0*/  @!P4 IMAD.IADD R0, R0, 0x1, -R15.reuse ;  /* 0x000000010000c824 */ /* 0x100fe200078e0a0f */
[----:B------:R-:W-:Y:S01]  /*7ff0*/  ISETP.GE.AND P4, PT, R5, RZ, PT ;  /* 0x000000ff0500720c */ /* 0x000fe20003f86270 */
[----:B------:R-:W-:Y:S01]  /*8000*/  VIADD R5, R24, 0xdc ;  /* 0x000000dc18057836 */ /* 0x000fe20000000000 */
[----:B------:R-:W-:Y:S01]  /*8010*/  STL [R1+0x2b4], R18 ;  /* 0x0002b41201007387 */ /* 0x000fe20000100800 */
[--C-:B------:R-:W-:Y:S01]  /*8020*/  @!P5 IMAD.IADD R20, R20, 0x1, -R15.reuse ;  /* 0x000000011414d824 */ /* 0x100fe200078e0a0f */
[----:B------:R-:W-:Y:S01]  /*8030*/  ISETP.GE.AND P3, PT, R7, RZ, PT ;  /* 0x000000ff0700720c */ /* 0x000fe20003f66270 */
[----:B------:R-:W-:Y:S01]  /*8040*/  VIADD R4, R24, 0xde ;  /* 0x000000de18047836 */ /* 0x000fe20000000000 */
[----:B------:R1:W-:Y:S01]  /*8050*/  STL [R1+0x2b8], R16 ;  /* 0x0002b81001007387 */ /* 0x0003e20000100800 */
[--C-:B------:R-:W-:Y:S01]  /*8060*/  @!P1 IMAD.IADD R22, R22, 0x1, -R15.reuse ;  /* 0x0000000116169824 */ /* 0x100fe200078e0a0f */
[----:B------:R-:W-:Y:S01]  /*8070*/  ISETP.GE.AND P1, PT, R6, RZ, PT ;  /* 0x000000ff0600720c */ /* 0x000fe20003f26270 */
[----:B------:R-:W-:Y:S01]  /*8080*/  @!P6 IMAD.IADD R19, R19, 0x1, -R15 ;  /* 0x000000011313e824 */ /* 0x000fe200078e0a0f */
[----:B------:R-:W-:Y:S01]  /*8090*/  IABS R6, R5 ;  /* 0x0000000500067213 */ /* 0x000fe20000000000 */
[----:B------:R-:W-:Y:S01]  /*80a0*/  VIADD R7, R24, 0xda ;  /* 0x000000da18077836 */ /* 0x000fe20000000000 */
[----:B------:R-:W-:Y:S01]  /*80b0*/  IABS R9, R4 ;  /* 0x0000000400097213 */ /* 0x000fe20000000000 */
[----:B0-----:R-:W-:Y:S01]  /*80c0*/  IMAD.MOV.U32 R26, RZ, RZ, R10 ;  /* 0x000000ffff1a7224 */ /* 0x001fe200078e000a */
[C---:B------:R-:W-:Y:S01]  /*80d0*/  ISETP.GT.U32.AND P6, PT, R15.reuse, R19, PT ;  /* 0x000000130f00720c */ /* 0x040fe20003fc4070 */
[----:B-1----:R-:W-:Y:S01]  /*80e0*/  IMAD.MOV.U32 R16, RZ, RZ, R0 ;  /* 0x000000ffff107224 */ /* 0x002fe200078e0000 */
[----:B------:R-:W-:Y:S01]  /*80f0*/  ISETP.GT.U32.AND P5, PT, R15, R22, PT ;  /* 0x000000160f00720c */ /* 0x000fe20003fa4070 */
[----:B------:R-:W-:Y:S01]  /*8100*/  IMAD.HI.U32 R8, R21, R9, RZ ;  /* 0x0000000915087227 */ /* 0x000fe200078e00ff */
[----:B------:R-:W-:-:S03]  /*8110*/  IABS R18, R7 ;  /* 0x0000000700127213 */ /* 0x000fc60000000000 */
[----:B------:R-:W-:Y:S01]  /*8120*/  @!P2 IMAD.MOV R16, RZ, RZ, -R16 ;  /* 0x000000ffff10a224 */ /* 0x000fe200078e0a10 */
[----:B------:R-:W-:Y:S01]  /*8130*/  ISETP.GT.U32.AND P2, PT, R15, R20, PT ;  /* 0x000000140f00720c */ /* 0x000fe20003f44070 */
[----:B------:R-:W-:Y:S02]  /*8140*/  IMAD.MOV R8, RZ, RZ, -R8 ;  /* 0x000000ffff087224 */ /* 0x000fe400078e0a08 */
[----:B------:R-:W-:Y:S01]  /*8150*/  IMAD.HI.U32 R23, R21, R18, RZ ;  /* 0x0000001215177227 */ /* 0x000fe200078e00ff */
[----:B------:R0:W-:Y:S03]  /*8160*/  STL [R1+0x2bc], R16 ;  /* 0x0002bc1001007387 */ /* 0x0001e60000100800 */
[----:B------:R-:W-:Y:S02]  /*8170*/  @!P6 IMAD.IADD R19, R19, 0x1, -R15 ;  /* 0x000000011313e824 */ /* 0x000fe400078e0a0f */
[----:B------:R-:W-:-:S02]  /*8180*/  IMAD R9, R15, R8, R9 ;  /* 0x000000080f097224 */ /* 0x000fc400078e0209 */
[--C-:B------:R-:W-:Y:S02]  /*8190*/  @!P5 IMAD.IADD R22, R22, 0x1, -R15.reuse ;  /* 0x000000011616d824 */ /* 0x100fe400078e0a0f */
[----:B------:R-:W-:Y:S01]  /*81a0*/  @!P2 IMAD.IADD R20, R20, 0x1, -R15 ;  /* 0x000000011414a824 */ /* 0x000fe200078e0a0f */
[----:B------:R-:W-:Y:S01]  /*81b0*/  ISETP.GE.AND P2, PT, R4, RZ, PT ;  /* 0x000000ff0400720c */ /* 0x000fe20003f46270 */
[----:B0-----:R-:W-:Y:S01]  /*81c0*/  IMAD.HI.U32 R16, R21, R6, RZ ;  /* 0x0000000615107227 */ /* 0x001fe200078e00ff */
[----:B------:R-:W-:-:S03]  /*81d0*/  ISETP.GT.U32.AND P5, PT, R15, R9, PT ;  /* 0x000000090f00720c */ /* 0x000fc60003fa4070 */
[----:B------:R-:W-:Y:S02]  /*81e0*/  IMAD.MOV R16, RZ, RZ, -R16 ;  /* 0x000000ffff107224 */ /* 0x000fe400078e0a10 */
[----:B------:R-:W-:Y:S02]  /*81f0*/  IMAD.MOV.U32 R25, RZ, RZ, R22 ;  /* 0x000000ffff197224 */ /* 0x000fe400078e0016 */
[C---:B------:R-:W-:Y:S02]  /*8200*/  IMAD R4, R15.reuse, R16, R6 ;  /* 0x000000100f047224 */ /* 0x040fe400078e0206 */
[C---:B------:R-:W-:Y:S02]  /*8210*/  VIADD R6, R24.reuse, 0xd6 ;  /* 0x000000d618067836 */ /* 0x040fe40000000000 */
[----:B------:R-:W-:Y:S01]  /*8220*/  @!P3 IMAD.MOV R25, RZ, RZ, -R25 ;  /* 0x000000ffff19b224 */ /* 0x000fe200078e0a19 */
[----:B------:R-:W-:Y:S01]  /*8230*/  ISETP.GT.U32.AND P6, PT, R15, R4, PT ;  /* 0x000000040f00720c */ /* 0x000fe20003fc4070 */
[----:B------:R-:W-:Y:S01]  /*8240*/  @!P5 IMAD.IADD R9, R9, 0x1, -R15 ;  /* 0x000000010909d824 */ /* 0x000fe200078e0a0f */
[----:B------:R-:W-:Y:S01]  /*8250*/  IABS R17, R6 ;  /* 0x0000000600117213 */ /* 0x000fe20000000000 */
[----:B------:R-:W-:Y:S01]  /*8260*/  IMAD.MOV R23, RZ, RZ, -R23 ;  /* 0x000000ffff177224 */ /* 0x000fe200078e0a17 */
[----:B------:R-:W-:Y:S01]  /*8270*/  ISETP.GE.AND P5, PT, R5, RZ, PT ;  /* 0x000000ff0500720c */ /* 0x000fe20003fa6270 */
[----:B------:R-:W-:-:S02]  /*8280*/  VIADD R0, R24, 0xd8 ;  /* 0x000000d818007836 */ /* 0x000fc40000000000 */
[----:B------:R-:W-:-:S03]  /*8290*/  IMAD.HI.U32 R10, R21, R17, RZ ;  /* 0x00000011150a7227 */ /* 0x000fc600078e00ff */
[----:B------:R-:W-:Y:S01]  /*82a0*/  IABS R8, R0 ;  /* 0x0000000000087213 */ /* 0x000fe20000000000 */
[----:B------:R-:W-:Y:S01]  /*82b0*/  @!P0 IMAD.MOV R26, RZ, RZ, -R26 ;  /* 0x000000ffff1a8224 */ /* 0x000fe200078e0a1a */
[C---:B------:R-:W-:Y:S01]  /*82c0*/  ISETP.GT.U32.AND P0, PT, R15.reuse, R9, PT ;  /* 0x000000090f00720c */ /* 0x040fe20003f04070 */
[----:B------:R-:W-:Y:S02]  /*82d0*/  @!P6 IMAD.IADD R4, R4, 0x1, -R15 ;  /* 0x000000010404e824 */ /* 0x000fe400078e0a0f */
[----:B------:R-:W-:Y:S01]  /*82e0*/  IMAD.MOV R10, RZ, RZ, -R10 ;  /* 0x000000ffff0a7224 */ /* 0x000fe200078e0a0a */
[----:B------:R-:W-:Y:S01]  /*82f0*/  STL [R1+0x194], R26 ;  /* 0x0001941a01007387 */ /* 0x000fe20000100800 */
[C---:B------:R-:W-:Y:S01]  /*8300*/  IMAD R18, R15.reuse, R23, R18 ;  /* 0x000000170f127224 */ /* 0x040fe200078e0212 */
[C---:B------:R-:W-:Y:S01]  /*8310*/  ISETP.GT.U32.AND P3, PT, R15.reuse, R4, PT ;  /* 0x000000040f00720c */ /* 0x040fe20003f64070 */
[----:B------:R-:W-:Y:S01]  /*8320*/  IMAD R17, R15, R10, R17 ;  /* 0x0000000a0f117224 */ /* 0x000fe200078e0211 */
[----:B------:R-:W-:Y:S01]  /*8330*/  STL [R1+0x198], R25 ;  /* 0x0001981901007387 */ /* 0x000fe20000100800 */
[----:B------:R-:W-:Y:S01]  /*8340*/  IMAD.HI.U32 R16, R21, R8, RZ ;  /* 0x0000000815107227 */ /* 0x000fe200078e00ff */
[----:B------:R-:W-:-:S03]  /*8350*/  ISETP.GT.U32.AND P6, PT, R15, R18, PT ;  /* 0x000000120f00720c */ /* 0x000fc60003fc4070 */
[----:B------:R-:W-:Y:S01]  /*8360*/  @!P4 IMAD.MOV R20, RZ, RZ, -R20 ;  /* 0x000000ffff14c224 */ /* 0x000fe200078e0a14 */
[----:B------:R-:W-:Y:S01]  /*8370*/  ISETP.GE.AND P4, PT, R7, RZ, PT ;  /* 0x000000ff0700720c */ /* 0x000fe20003f86270 */
[----:B------:R-:W-:Y:S02]  /*8380*/  @!P1 IMAD.MOV R19, RZ, RZ, -R19 ;  /* 0x000000ffff139224 */ /* 0x000fe400078e0a13 */
[----:B------:R-:W-:Y:S01]  /*8390*/  IMAD.MOV R16, RZ, RZ, -R16 ;  /* 0x000000ffff107224 */ /* 0x000fe200078e0a10 */
[----:B------:R-:W-:Y:S01]  /*83a0*/  STL [R1+0x1b4], R20 ;  /* 0x0001b41401007387 */ /* 0x000fe20000100800 */
[--C-:B------:R-:W-:Y:S01]  /*83b0*/  @!P3 IMAD.IADD R4, R4, 0x1, -R15.reuse ;  /* 0x000000010404b824 */ /* 0x100fe200078e0a0f */
[----:B------:R-:W-:Y:S01]  /*83c0*/  ISETP.GT.U32.AND P3, PT, R15, R17, PT ;  /* 0x000000110f00720c */ /* 0x000fe20003f64070 */
[----:B------:R-:W-:Y:S01]  /*83d0*/  @!P0 IMAD.IADD R9, R9, 0x1, -R15 ;  /* 0x0000000109098824 */ /* 0x000fe200078e0a0f */
[----:B------:R0:W-:Y:S01]  /*83e0*/  STL [R1+0x298], R19 ;  /* 0x0002981301007387 */ /* 0x0001e20000100800 */
[----:B------:R-:W-:Y:S01]  /*83f0*/  VIADD R5, R24, 0xd4 ;  /* 0x000000d418057836 */ /* 0x000fe20000000000 */
[----:B------:R-:W-:Y:S01]  /*8400*/  ISETP.GE.AND P0, PT, R0, RZ, PT ;  /* 0x000000ff0000720c */ /* 0x000fe20003f06270 */
[----:B------:R-:W-:-:S02]  /*8410*/  IMAD R8, R15, R16, R8 ;  /* 0x000000100f087224 */ /* 0x000fc400078e0208 */
[----:B------:R-:W-:Y:S01]  /*8420*/  VIADD R0, R24, 0xd2 ;  /* 0x000000d218007836 */ /* 0x000fe20000000000 */
[----:B------:R-:W-:Y:S01]  /*8430*/  IABS R16, R5 ;  /* 0x0000000500107213 */ /* 0x000fe20000000000 */
[----:B------:R-:W-:Y:S01]  /*8440*/  @!P6 IMAD.IADD R18, R18, 0x1, -R15 ;  /* 0x000000011212e824 */ /* 0x000fe200078e0a0f */
[----:B------:R-:W-:Y:S01]  /*8450*/  ISETP.GT.U32.AND P1, PT, R15, R8, PT ;  /* 0x000000080f00720c */ /* 0x000fe20003f24070 */
[----:B0-----:R-:W-:Y:S01]  /*8460*/  IMAD.MOV.U32 R19, RZ, RZ, R9 ;  /* 0x000000ffff137224 */ /* 0x001fe200078e0009 */
[----:B------:R-:W-:Y:S01]  /*8470*/  IABS R10, R0 ;  /* 0x00000000000a7213 */ /* 0x000fe20000000000 */
[----:B------:R-:W-:Y:S01]  /*8480*/  @!P3 IMAD.IADD R17, R17, 0x1, -R15 ;  /* 0x000000011111b824 */ /* 0x000fe200078e0a0f */
[----:B------:R-:W-:Y:S01]  /*8490*/  ISETP.GE.AND P6, PT, R6, RZ, PT ;  /* 0x000000ff0600720c */ /* 0x000fe20003fc6270 */
[----:B------:R-:W-:Y:S01]  /*84a0*/  @!P2 IMAD.MOV R19, RZ, RZ, -R19 ;  /* 0x000000ffff13a224 */ /* 0x000fe200078e0a13 */
[----:B------:R-:W-:Y:S01]  /*84b0*/  ISETP.GT.U32.AND P2, PT, R15, R18, PT ;  /* 0x000000120f00720c */ /* 0x000fe20003f44070 */
[----:B------:R-:W-:Y:S01]  /*84c0*/  IMAD.HI.U32 R7, R21, R16, RZ ;  /* 0x0000001015077227 */ /* 0x000fe200078e00ff */
[----:B------:R-:W-:-:S02]  /*84d0*/  ISETP.GT.U32.AND P3, PT, R15, R17, PT ;  /* 0x000000110f00720c */ /* 0x000fc40003f64070 */
[----:B------:R0:W-:Y:S01]  /*84e0*/  STL [R1+0x2a0], R19 ;  /* 0x0002a01301007387 */ /* 0x0001e20000100800 */
[----:B------:R-:W-:Y:S02]  /*84f0*/  IMAD.MOV R7, RZ, RZ, -R7 ;  /* 0x000000ffff077224 */ /* 0x000fe400078e0a07 */
[--C-:B------:R-:W-:Y:S02]  /*8500*/  @!P1 IMAD.IADD R8, R8, 0x1, -R15.reuse ;  /* 0x0000000108089824 */ /* 0x100fe400078e0a0f */
[C---:B------:R-:W-:Y:S02]  /*8510*/  IMAD R16, R15.reuse, R7, R16 ;  /* 0x000000070f107224 */ /* 0x040fe400078e0210 */
[----:B------:R-:W-:Y:S01]  /*8520*/  VIADD R6, R24, 0xd0 ;  /* 0x000000d018067836 */ /* 0x000fe20000000000 */
[C---:B------:R-:W-:Y:S01]  /*8530*/  ISETP.GT.U32.AND P1, PT, R15.reuse, R8, PT ;  /* 0x000000080f00720c */ /* 0x040fe20003f24070 */
[----:B------:R-:W-:Y:S01]  /*8540*/  @!P2 IMAD.IADD R18, R18, 0x1, -R15 ;  /* 0x000000011212a824 */ /* 0x000fe200078e0a0f */
[----:B------:R-:W-:Y:S01]  /*8550*/  ISETP.GT.U32.AND P2, PT, R15, R16, PT ;  /* 0x000000100f00720c */ /* 0x000fe20003f44070 */
[----:B0-----:R-:W-:Y:S01]  /*8560*/  IMAD.MOV.U32 R19, RZ, RZ, R4 ;  /* 0x000000ffff137224 */ /* 0x001fe200078e0004 */
[----:B------:R-:W-:Y:S01]  /*8570*/  IABS R9, R6 ;  /* 0x0000000600097213 */ /* 0x000fe20000000000 */
[----:B------:R-:W-:-:S04]  /*8580*/  IMAD.HI.U32 R4, R21, R10, RZ ;  /* 0x0000000a15047227 */ /* 0x000fc800078e00ff */
[----:B------:R-:W-:Y:S02]  /*8590*/  IMAD.MOV R4, RZ, RZ, -R4 ;  /* 0x000000ffff047224 */ /* 0x000fe400078e0a04 */
[----:B------:R-:W-:Y:S02]  /*85a0*/  @!P3 IMAD.IADD R17, R17, 0x1, -R15 ;  /* 0x000000011111b824 */ /* 0x000fe400078e0a0f */
[----:B------:R-:W-:Y:S02]  /*85b0*/  IMAD R10, R15, R4, R10 ;  /* 0x000000040f0a7224 */ /* 0x000fe400078e020a */
[----:B------:R-:W-:Y:S01]  /*85c0*/  @!P5 IMAD.MOV R19, RZ, RZ, -R19 ;  /* 0x000000ffff13d224 */ /* 0x000fe200078e0a13 */
[----:B------:R-:W-:Y:S01]  /*85d0*/  ISETP.GE.AND P5, PT, R5, RZ, PT ;  /* 0x000000ff0500720c */ /* 0x000fe20003fa6270 */
[----:B------:R-:W-:Y:S01]  /*85e0*/  VIADD R4, R24, 0xce ;  /* 0x000000ce18047836 */ /* 0x000fe20000000000 */
[C---:B------:R-:W-:Y:S01]  /*85f0*/  ISETP.GT.U32.AND P3, PT, R15.reuse, R10, PT ;  /* 0x0000000a0f00720c */ /* 0x040fe20003f64070 */
[--C-:B------:R-:W-:Y:S01]  /*8600*/  @!P2 IMAD.IADD R16, R16, 0x1, -R15.reuse ;  /* 0x000000011010a824 */ /* 0x100fe200078e0a0f */
[----:B------:R0:W-:Y:S01]  /*8610*/  STL [R1+0x2a8], R19 ;  /* 0x0002a81301007387 */ /* 0x0001e20000100800 */
[----:B------:R-:W-:Y:S01]  /*8620*/  @!P1 IMAD.IADD R8, R8, 0x1, -R15 ;  /* 0x0000000108089824 */ /* 0x000fe200078e0a0f */
[----:B------:R-:W-:Y:S01]  /*8630*/  ISETP.GE.AND P1, PT, R0, RZ, PT ;  /* 0x000000ff0000720c */ /* 0x000fe20003f26270 */
[----:B------:R-:W-:Y:S01]  /*8640*/  IMAD.MOV.U32 R20, RZ, RZ, R18 ;  /* 0x000000ffff147224 */ /* 0x000fe200078e0012 */
[----:B------:R-:W-:Y:S01]  /*8650*/  IABS R0, R4 ;  /* 0x0000000400007213 */ /* 0x000fe20000000000 */
[----:B------:R-:W-:Y:S01]  /*8660*/  VIADD R5, R24, 0xcc ;  /* 0x000000cc18057836 */ /* 0x000fe20000000000 */
[----:B------:R-:W-:Y:S01]  /*8670*/  ISETP.GT.U32.AND P2, PT, R15, R16, PT ;  /* 0x000000100f00720c */ /* 0x000fe20003f44070 */
[----:B------:R-:W-:Y:S01]  /*8680*/  @!P4 IMAD.MOV R20, RZ, RZ, -R20 ;  /* 0x000000ffff14c224 */ /* 0x000fe200078e0a14 */
[----:B------:R-:W-:Y:S01]  /*8690*/  ISETP.GE.AND P4, PT, R6, RZ, PT ;  /* 0x000000ff0600720c */ /* 0x000fe20003f86270 */
[----:B------:R-:W-:Y:S01]  /*86a0*/  IMAD.HI.U32 R6, R21, R0, RZ ;  /* 0x0000000015067227 */ /* 0x000fe200078e00ff */
[----:B------:R-:W-:-:S02]  /*86b0*/  IABS R7, R5 ;  /* 0x0000000500077213 */ /* 0x000fc40000000000 */
[----:B------:R-:W-:Y:S01]  /*86c0*/  STL [R1+0x2a4], R20 ;  /* 0x0002a41401007387 */ /* 0x000fe20000100800 */
[----:B0-----:R-:W-:-:S04]  /*86d0*/  IMAD.HI.U32 R19, R21, R9, RZ ;  /* 0x0000000915137227 */ /* 0x001fc800078e00ff */
[----:B------:R-:W-:Y:S02]  /*86e0*/  @!P3 IMAD.IADD R10, R10, 0x1, -R15 ;  /* 0x000000010a0ab824 */ /* 0x000fe400078e0a0f */
[----:B------:R-:W-:Y:S02]  /*86f0*/  IMAD.MOV R19, RZ, RZ, -R19 ;  /* 0x000000ffff137224 */ /* 0x000fe400078e0a13 */
[----:B------:R-:W-:Y:S01]  /*8700*/  IMAD.MOV.U32 R18, RZ, RZ, R8 ;  /* 0x000000ffff127224 */ /* 0x000fe200078e0008 */
[C---:B------:R-:W-:Y:S01]  /*8710*/  ISETP.GT.U32.AND P3, PT, R15.reuse, R10, PT ;  /* 0x0000000a0f00720c */ /* 0x040fe20003f64070 */
[----:B------:R-:W-:Y:S02]  /*8720*/  IMAD R9, R15, R19, R9 ;  /* 0x000000130f097224 */ /* 0x000fe400078e0209 */
[----:B------:R-:W-:Y:S02]  /*8730*/  IMAD.MOV R6, RZ, RZ, -R6 ;  /* 0x000000ffff067224 */ /* 0x000fe400078e0a06 */
[----:B------:R-:W-:-:S04]  /*8740*/  IMAD.HI.U32 R8, R21, R7, RZ ;  /* 0x0000000715087227 */ /* 0x000fc800078e00ff */
[----:B------:R-:W-:Y:S01]  /*8750*/  @!P0 IMAD.MOV R18, RZ, RZ, -R18 ;  /* 0x000000ffff128224 */ /* 0x000fe200078e0a12 */
[C---:B------:R-:W-:Y:S01]  /*8760*/  ISETP.GT.U32.AND P0, PT, R15.reuse, R9, PT ;  /* 0x000000090f00720c */ /* 0x040fe20003f04070 */
[----:B------:R-:W-:Y:S01]  /*8770*/  @!P6 IMAD.MOV R17, RZ, RZ, -R17 ;  /* 0x000000ffff11e224 */ /* 0x000fe200078e0a11 */
[----:B------:R-:W-:Y:S01]  /*8780*/  ISETP.GE.AND P6, PT, R4, RZ, PT ;  /* 0x000000ff0400720c */ /* 0x000fe20003fc6270 */
[----:B------:R-:W-:Y:S01]  /*8790*/  IMAD R0, R15, R6, R0 ;  /* 0x000000060f007224 */ /* 0x000fe200078e0200 */
[----:B------:R0:W-:Y:S01]  /*87a0*/  STL [R1+0x268], R18 ;  /* 0x0002681201007387 */ /* 0x0001e20000100800 */
[----:B------:R-:W-:Y:S02]  /*87b0*/  IMAD.MOV R4, RZ, RZ, -R8 ;  /* 0x000000ffff047224 */ /* 0x000fe400078e0a08 */
[--C-:B------:R-:W-:Y:S01]  /*87c0*/  @!P2 IMAD.IADD R16, R16, 0x1, -R15.reuse ;  /* 0x000000011010a824 */ /* 0x100fe200078e0a0f */
[----:B------:R-:W-:Y:S01]  /*87d0*/  ISETP.GE.AND P2, PT, R5, RZ, PT ;  /* 0x000000ff0500720c */ /* 0x000fe20003f46270 */
[----:B------:R-:W-:Y:S01]  /*87e0*/  @!P3 IMAD.IADD R10, R10, 0x1, -R15 ;  /* 0x000000010a0ab824 */ /* 0x000fe200078e0a0f */
[C---:B------:R-:W-:Y:S01]  /*87f0*/  ISETP.GT.U32.AND P3, PT, R15.reuse, R0, PT ;  /* 0x000000000f00720c */ /* 0x040fe20003f64070 */
[----:B------:R-:W-:Y:S01]  /*8800*/  IMAD R7, R15, R4, R7 ;  /* 0x000000040f077224 */ /* 0x000fe200078e0207 */
[----:B------:R1:W-:Y:S01]  /*8810*/  STL [R1+0x26c], R17 ;  /* 0x00026c1101007387 */ /* 0x0003e20000100800 */
[----:B------:R-:W-:-:S02]  /*8820*/  IMAD.MOV.U32 R19, RZ, RZ, R16 ;  /* 0x000000ffff137224 */ /* 0x000fc400078e0010 */
[----:B------:R-:W-:Y:S02]  /*8830*/  @!P0 IMAD.IADD R9, R9, 0x1, -R15 ;  /* 0x0000000109098824 */ /* 0x000fe400078e0a0f */
[----:B------:R-:W-:Y:S01]  /*8840*/  @!P5 IMAD.MOV R19, RZ, RZ, -R19 ;  /* 0x000000ffff13d224 */ /* 0x000fe200078e0a13 */
[C---:B------:R-:W-:Y:S01]  /*8850*/  ISETP.GT.U32.AND P5, PT, R15.reuse, R7, PT ;  /* 0x000000070f00720c */ /* 0x040fe20003fa4070 */
[C---:B------:R-:W-:Y:S01]  /*8860*/  VIADD R8, R24.reuse, 0xca ;  /* 0x000000ca18087836 */ /* 0x040fe20000000000 */
[C---:B------:R-:W-:Y:S01]  /*8870*/  ISETP.GT.U32.AND P0, PT, R15.reuse, R9, PT ;  /* 0x000000090f00720c */ /* 0x040fe20003f04070 */
[----:B------:R-:W-:Y:S01]  /*8880*/  VIADD R5, R24, 0xc8 ;  /* 0x000000c818057836 */ /* 0x000fe20000000000 */
[----:B------:R-:W-:Y:S01]  /*8890*/  STL [R1+0x294], R19 ;  /* 0x0002941301007387 */ /* 0x000fe20000100800 */
[----:B------:R-:W-:Y:S01]  /*88a0*/  @!P3 IMAD.IADD R0, R0, 0x1, -R15 ;  /* 0x000000010000b824 */ /* 0x000fe200078e0a0f */
[----:B------:R-:W-:Y:S01]  /*88b0*/  IABS R6, R8 ;  /* 0x0000000800067213 */ /* 0x000fe20000000000 */
[----:B0-----:R-:W-:Y:S01]  /*88c0*/  IMAD.MOV.U32 R18, RZ, RZ, R10 ;  /* 0x000000ffff127224 */ /* 0x001fe200078e000a */
[----:B-1----:R-:W-:Y:S01]  /*88d0*/  IABS R17, R5 ;  /* 0x0000000500117213 */ /* 0x002fe20000000000 */
[----:B------:R-:W-:Y:S01]  /*88e0*/  VIADD R4, R24, 0xc6 ;  /* 0x000000c618047836 */ /* 0x000fe20000000000 */
[----:B------:R-:W-:Y:S01]  /*88f0*/  ISETP.GT.U32.AND P3, PT, R15, R0, PT ;  /* 0x000000000f00720c */ /* 0x000fe20003f64070 */
[----:B------:R-:W-:-:S03]  /*8900*/  IMAD.HI.U32 R10, R21, R6, RZ ;  /* 0x00000006150a7227 */ /* 0x000fc600078e00ff */
[----:B------:R-:W-:Y:S01]  /*8910*/  IABS R16, R4 ;  /* 0x0000000400107213 */ /* 0x000fe20000000000 */
[--C-:B------:R-:W-:Y:S02]  /*8920*/  @!P5 IMAD.IADD R7, R7, 0x1, -R15.reuse ;  /* 0x000000010707d824 */ /* 0x100fe400078e0a0f */
[----:B------:R-:W-:Y:S02]  /*8930*/  IMAD.MOV R10, RZ, RZ, -R10 ;  /* 0x000000ffff0a7224 */ /* 0x000fe400078e0a0a */
[----:B------:R-:W-:Y:S01]  /*8940*/  @!P0 IMAD.IADD R9, R9, 0x1, -R15 ;  /* 0x0000000109098824 */ /* 0x000fe200078e0a0f */
[C---:B------:R-:W-:Y:S01]  /*8950*/  ISETP.GT.U32.AND P5, PT, R15.reuse, R7, PT ;  /* 0x000000070f00720c */ /* 0x040fe20003fa4070 */
[----:B------:R-:W-:Y:S01]  /*8960*/  IMAD R6, R15, R10, R6 ;  /* 0x0000000a0f067224 */ /* 0x000fe200078e0206 */
[----:B------:R-:W-:Y:S01]  /*8970*/  ISETP.GE.AND P0, PT, R5, RZ, PT ;  /* 0x000000ff0500720c */ /* 0x000fe20003f06270 */
[----:B------:R-:W-:-:S04]  /*8980*/  IMAD.HI.U32 R5, R21, R17, RZ ;  /* 0x0000001115057227 */ /* 0x000fc800078e00ff */
[----:B------:R-:W-:Y:S01]  /*8990*/  @!P1 IMAD.MOV R18, RZ, RZ, -R18 ;  /* 0x000000ffff129224 */ /* 0x000fe200078e0a12 */
[----:B------:R-:W-:Y:S01]  /*89a0*/  ISETP.GE.AND P1, PT, R8, RZ, PT ;  /* 0x000000ff0800720c */ /* 0x000fe20003f26270 */
[----:B------:R-:W-:Y:S02]  /*89b0*/  IMAD.MOV R5, RZ, RZ, -R5 ;  /* 0x000000ffff057224 */ /* 0x000fe400078e0a05 */
[----:B------:R-:W-:Y:S01]  /*89c0*/  @!P3 IMAD.IADD R0, R0, 0x1, -R15 ;  /* 0x000000010000b824 */ /* 0x000fe200078e0a0f */
[----:B------:R-:W-:Y:S01]  /*89d0*/  ISETP.GT.U32.AND P3, PT, R15, R6, PT ;  /* 0x000000060f00720c */ /* 0x000fe20003f64070 */
[----:B------:R-:W-:Y:S01]  /*89e0*/  IMAD.HI.U32 R8, R21, R16, RZ ;  /* 0x0000001015087227 */ /* 0x000fe200078e00ff */
[----:B------:R0:W-:Y:S03]  /*89f0*/  STL [R1+0x290], R18 ;  /* 0x0002901201007387 */ /* 0x0001e60000100800 */
[----:B------:R-:W-:-:S02]  /*8a00*/  IMAD R17, R15, R5, R17 ;  /* 0x000000050f117224 */ /* 0x000fc400078e0211 */
[----:B------:R-:W-:Y:S02]  /*8a10*/  IMAD.MOV.U32 R10, RZ, RZ, R0 ;  /* 0x000000ffff0a7224 */ /* 0x000fe400078e0000 */
[----:B------:R-:W-:Y:S02]  /*8a20*/  IMAD.MOV R8, RZ, RZ, -R8 ;  /* 0x000000ffff087224 */ /* 0x000fe400078e0a08 */
[----:B------:R-:W-:Y:S02]  /*8a30*/  @!P5 IMAD.IADD R7, R7, 0x1, -R15 ;  /* 0x000000010707d824 */ /* 0x000fe400078e0a0f */
[----:B------:R-:W-:Y:S01]  /*8a40*/  @!P6 IMAD.MOV R10, RZ, RZ, -R10 ;  /* 0x000000ffff0ae224 */ /* 0x000fe200078e0a0a */
[C---:B------:R-:W-:Y:S01]  /*8a50*/  ISETP.GT.U32.AND P6, PT, R15.reuse, R17, PT ;  /* 0x000000110f00720c */ /* 0x040fe20003fc4070 */
[----:B------:R-:W-:Y:S02]  /*8a60*/  IMAD R16, R15, R8, R16 ;  /* 0x000000080f107224 */ /* 0x000fe400078e0210 */
[----:B------:R-:W-:-:S02]  /*8a70*/  IMAD.MOV.U32 R22, RZ, RZ, R7 ;  /* 0x000000ffff167224 */ /* 0x000fc400078e0007 */
[----:B------:R-:W-:Y:S02]  /*8a80*/  @!P3 IMAD.IADD R6, R6, 0x1, -R15 ;  /* 0x000000010606b824 */ /* 0x000fe400078e0a0f */
[----:B------:R-:W-:Y:S01]  /*8a90*/  @!P2 IMAD.MOV R22, RZ, RZ, -R22 ;  /* 0x000000ffff16a224 */ /* 0x000fe200078e0a16 */
[C---:B------:R-:W-:Y:S01]  /*8aa0*/  ISETP.GT.U32.AND P2, PT, R15.reuse, R16, PT ;  /* 0x000000100f00720c */ /* 0x040fe20003f44070 */
[----:B0-----:R-:W-:Y:S01]  /*8ab0*/  IMAD.MOV.U32 R18, RZ, RZ, R9 ;  /* 0x000000ffff127224 */ /* 0x001fe200078e0009 */
[----:B------:R-:W-:Y:S01]  /*8ac0*/  ISETP.GT.U32.AND P3, PT, R15, R6, PT ;  /* 0x000000060f00720c */ /* 0x000fe20003f64070 */
[----:B------:R-:W-:Y:S02]  /*8ad0*/  VIADD R19, R24, 0xc4 ;  /* 0x000000c418137836 */ /* 0x000fe40000000000 */
[----:B------:R-:W-:Y:S01]  /*8ae0*/  @!P4 IMAD.MOV R18, RZ, RZ, -R18 ;  /* 0x000000ffff12c224 */ /* 0x000fe200078e0a12 */
[----:B------:R-:W-:Y:S01]  /*8af0*/  ISETP.GE.AND P4, PT, R4, RZ, PT ;  /* 0x000000ff0400720c */ /* 0x000fe20003f86270 */
[--C-:B------:R-:W-:Y:S01]  /*8b00*/  @!P6 IMAD.IADD R17, R17, 0x1, -R15.reuse ;  /* 0x000000011111e824 */ /* 0x100fe200078e0a0f */
[----:B------:R-:W-:Y:S01]  /*8b10*/  ISETP.GE.AND P5, PT, R19, RZ, PT ;  /* 0x000000ff1300720c */ /* 0x000fe20003fa6270 */
[----:B------:R-:W-:Y:S01]  /*8b20*/  VIADD R9, R24, 0xc2 ;  /* 0x000000c218097836 */ /* 0x000fe20000000000 */
[----:B------:R-:W-:Y:S01]  /*8b30*/  IABS R19, R19 ;  /* 0x0000001300137213 */ /* 0x000fe20000000000 */
[----:B------:R-:W-:Y:S01]  /*8b40*/  STL [R1+0x288], R18 ;  /* 0x0002881201007387 */ /* 0x000fe20000100800 */
[----:B------:R-:W-:Y:S01]  /*8b50*/  ISETP.GT.U32.AND P6, PT, R15, R17, PT ;  /* 0x000000110f00720c */ /* 0x000fe20003fc4070 */
[----:B------:R-:W-:-:S02]  /*8b60*/  @!P2 IMAD.IADD R16, R16, 0x1, -R15 ;  /* 0x000000011010a824 */ /* 0x000fc400078e0a0f */
[----:B------:R0:W-:Y:S01]  /*8b70*/  STL [R1+0x28c], R10 ;  /* 0x00028c0a01007387 */ /* 0x0001e20000100800 */
[----:B------:R-:W-:Y:S02]  /*8b80*/  IMAD.HI.U32 R20, R21, R19, RZ ;  /* 0x0000001315147227 */ /* 0x000fe400078e00ff */
[----:B------:R-:W-:Y:S01]  /*8b90*/  ISETP.GT.U32.AND P2, PT, R15, R16, PT ;  /* 0x000000100f00720c */ /* 0x000fe20003f44070 */
[----:B------:R1:W-:Y:S01]  /*8ba0*/  STL [R1+0x270], R22 ;  /* 0x0002701601007387 */ /* 0x0003e20000100800 */
[C---:B------:R-:W-:Y:S02]  /*8bb0*/  VIADD R8, R24.reuse, 0xbe ;  /* 0x000000be18087836 */ /* 0x040fe40000000000 */
[----:B------:R-:W-:Y:S02]  /*8bc0*/  IMAD.MOV R20, RZ, RZ, -R20 ;  /* 0x000000ffff147224 */ /* 0x000fe400078e0a14 */
[----:B------:R-:W-:Y:S01]  /*8bd0*/  VIADD R5, R24, 0xc0 ;  /* 0x000000c018057836 */ /* 0x000fe20000000000 */
[----:B0-----:R-:W-:Y:S01]  /*8be0*/  IABS R10, R9 ;  /* 0x00000009000a7213 */ /* 0x001fe20000000000 */
[----:B------:R-:W-:Y:S01]  /*8bf0*/  @!P3 IMAD.IADD R6, R6, 0x1, -R15 ;  /* 0x000000010606b824 */ /* 0x000fe200078e0a0f */
[----:B------:R-:W-:Y:S01]  /*8c00*/  ISETP.GE.AND P3, PT, R9, RZ, PT ;  /* 0x000000ff0900720c */ /* 0x000fe20003f66270 */
[----:B------:R-:W-:Y:S01]  /*8c10*/  IMAD R9, R15, R20, R19 ;  /* 0x000000140f097224 */ /* 0x000fe200078e0213 */
[----:B------:R-:W-:Y:S01]  /*8c20*/  IABS R0, R8 ;  /* 0x0000000800007213 */ /* 0x000fe20000000000 */
[----:B------:R-:W-:Y:S01]  /*8c30*/  IMAD.HI.U32 R18, R21, R10, RZ ;  /* 0x0000000a15127227 */ /* 0x000fe200078e00ff */
[----:B------:R-:W-:-:S03]  /*8c40*/  IABS R4, R5 ;  /* 0x0000000500047213 */ /* 0x000fc60000000000 */
[----:B------:R-:W-:Y:S02]  /*8c50*/  IMAD.MOV R18, RZ, RZ, -R18 ;  /* 0x000000ffff127224 */ /* 0x000fe400078e0a12 */
[----:B------:R-:W-:Y:S01]  /*8c60*/  @!P6 IMAD.IADD R17, R17, 0x1, -R15 ;  /* 0x000000011111e824 */ /* 0x000fe200078e0a0f */
[C---:B------:R-:W-:Y:S01]  /*8c70*/  ISETP.GT.U32.AND P6, PT, R15.reuse, R9, PT ;  /* 0x000000090f00720c */ /* 0x040fe20003fc4070 */
[----:B------:R-:W-:Y:S02]  /*8c80*/  IMAD R10, R15, R18, R10 ;  /* 0x000000120f0a7224 */ /* 0x000fe400078e020a */
[----:B------:R-:W-:-:S04]  /*8c90*/  IMAD.HI.U32 R18, R21, R0, RZ ;  /* 0x0000000015127227 */ /* 0x000fc800078e00ff */
[----:B------:R-:W-:-:S04]  /*8ca0*/  IMAD.HI.U32 R7, R21, R4, RZ ;  /* 0x0000000415077227 */ /* 0x000fc800078e00ff */
[----:B------:R-:W-:Y:S02]  /*8cb0*/  IMAD.MOV.U32 R23, RZ, RZ, R6 ;  /* 0x000000ffff177224 */ /* 0x000fe400078e0006 */
[----:B------:R-:W-:Y:S02]  /*8cc0*/  IMAD.MOV R6, RZ, RZ, -R18 ;  /* 0x000000ffff067224 */ /* 0x000fe400078e0a12 */
[----:B------:R-:W-:Y:S02]  /*8cd0*/  @!P2 IMAD.IADD R16, R16, 0x1, -R15 ;  /* 0x000000011010a824 */ /* 0x000fe400078e0a0f */
[----:B------:R-:W-:Y:S02]  /*8ce0*/  IMAD.MOV R7, RZ, RZ, -R7 ;  /* 0x000000ffff077224 */ /* 0x000fe400078e0a07 */
[----:B------:R-:W-:Y:S01]  /*8cf0*/  @!P1 IMAD.MOV R23, RZ, RZ, -R23 ;  /* 0x000000ffff179224 */ /* 0x000fe200078e0a17 */
[C---:B------:R-:W-:Y:S01]  /*8d00*/  ISETP.GT.U32.AND P1, PT, R15.reuse, R10, PT ;  /* 0x0000000a0f00720c */ /* 0x040fe20003f24070 */
[----:B------:R-:W-:-:S02]  /*8d10*/  IMAD R0, R15, R6, R0 ;  /* 0x000000060f007224 */ /* 0x000fc400078e0200 */
[----:B------:R-:W-:Y:S01]  /*8d20*/  IMAD.MOV.U32 R19, RZ, RZ, R16 ;  /* 0x000000ffff137224 */ /* 0x000fe200078e0010 */
[----:B------:R-:W-:Y:S01]  /*8d30*/  STL [R1+0x244], R23 ;  /* 0x0002441701007387 */ /* 0x000fe20000100800 */
[----:B------:R-:W-:Y:S02]  /*8d40*/  IMAD R4, R15, R7, R4 ;  /* 0x000000070f047224 */ /* 0x000fe400078e0204 */
[----:B-1----:R-:W-:Y:S02]  /*8d50*/  IMAD.MOV.U32 R22, RZ, RZ, R17 ;  /* 0x000000ffff167224 */ /* 0x002fe400078e0011 */
[----:B------:R-:W-:Y:S01]  /*8d60*/  @!P6 IMAD.IADD R9, R9, 0x1, -R15 ;  /* 0x000000010909e824 */ /* 0x000fe200078e0a0f */
[C---:B------:R-:W-:Y:S01]  /*8d70*/  ISETP.GT.U32.AND P2, PT, R15.reuse, R4, PT ;  /* 0x000000040f00720c */ /* 0x040fe20003f44070 */
[----:B------:R-:W-:Y:S01]  /*8d80*/  @!P4 IMAD.MOV R19, RZ, RZ, -R19 ;  /* 0x000000ffff13c224 */ /* 0x000fe200078e0a13 */
[----:B------:R-:W-:Y:S01]  /*8d90*/  ISETP.GT.U32.AND P4, PT, R15, R0, PT ;  /* 0x000000000f00720c */ /* 0x000fe20003f84070 */
[----:B------:R-:W-:Y:S01]  /*8da0*/  @!P0 IMAD.MOV R22, RZ, RZ, -R22 ;  /* 0x000000ffff168224 */ /* 0x000fe200078e0a16 */
[----:B------:R-:W-:Y:S01]  /*8db0*/  ISETP.GE.AND P0, PT, R5, RZ, PT ;  /* 0x000000ff0500720c */ /* 0x000fe20003f06270 */
[----:B------:R-:W-:Y:S01]  /*8dc0*/  VIADD R5, R24, 0xbc ;  /* 0x000000bc18057836 */ /* 0x000fe20000000000 */
[C---:B------:R-:W-:Y:S01]  /*8dd0*/  ISETP.GT.U32.AND P6, PT, R15.reuse, R9, PT ;  /* 0x000000090f00720c */ /* 0x040fe20003fc4070 */
[--C-:B------:R-:W-:Y:S01]  /*8de0*/  @!P1 IMAD.IADD R10, R10, 0x1, -R15.reuse ;  /* 0x000000010a0a9824 */ /* 0x100fe200078e0a0f */
[----:B------:R0:W-:Y:S01]  /*8df0*/  STL [R1+0x260], R22 ;  /* 0x0002601601007387 */ /* 0x0001e20000100800 */
[C---:B------:R-:W-:Y:S01]  /*8e00*/  VIADD R6, R24.reuse, 0xba ;  /* 0x000000ba18067836 */ /* 0x040fe20000000000 */
[----:B------:R-:W-:Y:S01]  /*8e10*/  IABS R17, R5 ;  /* 0x0000000500117213 */ /* 0x000fe20000000000 */
[----:B------:R-:W-:Y:S01]  /*8e20*/  VIADD R7, R24, 0xb8 ;  /* 0x000000b818077836 */ /* 0x000fe20000000000 */
[----:B------:R-:W-:Y:S01]  /*8e30*/  ISETP.GT.U32.AND P1, PT, R15, R10, PT ;  /* 0x0000000a0f00720c */ /* 0x000fe20003f24070 */
[----:B------:R-:W-:Y:S01]  /*8e40*/  @!P2 IMAD.IADD R4, R4, 0x1, -R15 ;  /* 0x000000010404a824 */ /* 0x000fe200078e0a0f */
[----:B------:R-:W-:Y:S01]  /*8e50*/  IABS R16, R6 ;  /* 0x0000000600107213 */ /* 0x000fe20000000000 */
[----:B------:R-:W-:Y:S01]  /*8e60*/  IMAD.HI.U32 R18, R21, R17, RZ ;  /* 0x0000001115127227 */ /* 0x000fe200078e00ff */
[----:B------:R1:W-:Y:S01]  /*8e70*/  STL [R1+0x264], R19 ;  /* 0x0002641301007387 */ /* 0x0003e20000100800 */
[----:B------:R-:W-:-:S02]  /*8e80*/  IABS R20, R7 ;  /* 0x0000000700147213 */ /* 0x000fc40000000000 */
[--C-:B------:R-:W-:Y:S01]  /*8e90*/  @!P4 IMAD.IADD R0, R0, 0x1, -R15.reuse ;  /* 0x000000010000c824 */ /* 0x100fe200078e0a0f */
[----:B------:R-:W-:Y:S01]  /*8ea0*/  ISETP.GT.U32.AND P2, PT, R15, R4, PT ;  /* 0x000000040f00720c */ /* 0x000fe20003f44070 */
[----:B------:R-:W-:Y:S02]  /*8eb0*/  IMAD.MOV R18, RZ, RZ, -R18 ;  /* 0x000000ffff127224 */ /* 0x000fe400078e0a12 */
[----:B------:R-:W-:Y:S01]  /*8ec0*/  @!P6 IMAD.IADD R9, R9, 0x1, -R15 ;  /* 0x000000010909e824 */ /* 0x000fe200078e0a0f */
[----:B------:R-:W-:Y:S01]  /*8ed0*/  ISETP.GE.AND P6, PT, R8, RZ, PT ;  /* 0x000000ff0800720c */ /* 0x000fe20003fc6270 */
[----:B------:R-:W-:Y:S01]  /*8ee0*/  IMAD.HI.U32 R8, R21, R16, RZ ;  /* 0x0000001015087227 */ /* 0x000fe200078e00ff */
[----:B------:R-:W-:-:S03]  /*8ef0*/  ISETP.GT.U32.AND P4, PT, R15, R0, PT ;  /* 0x000000000f00720c */ /* 0x000fc60003f84070 */
[C---:B------:R-:W-:Y:S02]  /*8f00*/  IMAD R17, R15.reuse, R18, R17 ;  /* 0x000000120f117224 */ /* 0x040fe400078e0211 */
[----:B------:R-:W-:Y:S02]  /*8f10*/  IMAD.MOV R8, RZ, RZ, -R8 ;  /* 0x000000ffff087224 */ /* 0x000fe400078e0a08 */
[--C-:B------:R-:W-:Y:S01]  /*8f20*/  @!P1 IMAD.IADD R10, R10, 0x1, -R15.reuse ;  /* 0x000000010a0a9824 */ /* 0x100fe200078e0a0f */
[C---:B------:R-:W-:Y:S01]  /*8f30*/  ISETP.GT.U32.AND P1, PT, R15.reuse, R17, PT ;  /* 0x000000110f00720c */ /* 0x040fe20003f24070 */
[----:B------:R-:W-:Y:S02]  /*8f40*/  IMAD R16, R15, R8, R16 ;  /* 0x000000080f107224 */ /* 0x000fe400078e0210 */
[--C-:B------:R-:W-:Y:S01]  /*8f50*/  @!P2 IMAD.IADD R4, R4, 0x1, -R15.reuse ;  /* 0x000000010404a824 */ /* 0x100fe200078e0a0f */
[----:B------:R-:W-:Y:S01]  /*8f60*/  ISETP.GE.AND P2, PT, R7, RZ, PT ;  /* 0x000000ff0700720c */ /* 0x000fe20003f46270 */
[----:B------:R-:W-:Y:S01]  /*8f70*/  @!P4 IMAD.IADD R0, R0, 0x1, -R15 ;  /* 0x000000010000c824 */ /* 0x000fe200078e0a0f */
[----:B------:R-:W-:Y:S01]  /*8f80*/  ISETP.GT.U32.AND P4, PT, R15, R16, PT ;  /* 0x000000100f00720c */ /* 0x000fe20003f84070 */
[----:B0-----:R-:W-:-:S02]  /*8f90*/  IMAD.MOV.U32 R22, RZ, RZ, R9 ;  /* 0x000000ffff167224 */ /* 0x001fc400078e0009 */
[----:B-1----:R-:W-:Y:S02]  /*8fa0*/  IMAD.MOV.U32 R19, RZ, RZ, R10 ;  /* 0x000000ffff137224 */ /* 0x002fe400078e000a */
[----:B------:R-:W-:Y:S02]  /*8fb0*/  IMAD.MOV.U32 R10, RZ, RZ, R4 ;  /* 0x000000ffff0a7224 */ /* 0x000fe400078e0004 */
[----:B------:R-:W-:Y:S01]  /*8fc0*/  @!P5 IMAD.MOV R22, RZ, RZ, -R22 ;  /* 0x000000ffff16d224 */ /* 0x000fe200078e0a16 */
[----:B------:R-:W-:Y:S01]  /*8fd0*/  ISETP.GE.AND P5, PT, R5, RZ, PT ;  /* 0x000000ff0500720c */ /* 0x000fe20003fa6270 */
[----:B------:R-:W-:Y:S01]  /*8fe0*/  @!P3 IMAD.MOV R19, RZ, RZ, -R19 ;  /* 0x000000ffff13b224 */ /* 0x000fe200078e0a13 */
[----:B------:R-:W-:Y:S01]  /*8ff0*/  ISETP.GE.AND P3, PT, R6, RZ, PT ;  /* 0x000000ff0600720c */ /* 0x000fe20003f66270 */
[----:B------:R-:W-:Y:S01]  /*9000*/  @!P1 IMAD.IADD R17, R17, 0x1, -R15 ;  /* 0x0000000111119824 */ /* 0x000fe200078e0a0f */
[----:B------:R-:W-:Y:S01]  /*9010*/  STL [R1+0x248], R22 ;  /* 0x0002481601007387 */ /* 0x000fe20000100800 */
[----:B------:R-:W-:-:S02]  /*9020*/  @!P0 IMAD.MOV R10, RZ, RZ, -R10 ;  /* 0x000000ffff0a8224 */ /* 0x000fc400078e0a0a */
[C---:B------:R-:W-:Y:S01]  /*9030*/  VIADD R5, R24.reuse, 0xb6 ;  /* 0x000000b618057836 */ /* 0x040fe20000000000 */
[----:B------:R-:W-:Y:S01]  /*9040*/  STL [R1+0x254], R19 ;  /* 0x0002541301007387 */ /* 0x000fe20000100800 */
[----:B------:R-:W-:Y:S01]  /*9050*/  IMAD.HI.U32 R9, R21, R20, RZ ;  /* 0x0000001415097227 */ /* 0x000fe200078e00ff */
[----:B------:R-:W-:Y:S02]  /*9060*/  ISETP.GT.U32.AND P1, PT, R15, R17, PT ;  /* 0x000000110f00720c */ /* 0x000fe40003f24070 */
[----:B------:R0:W-:Y:S01]  /*9070*/  STL [R1+0x258], R10 ;  /* 0x0002580a01007387 */ /* 0x0001e20000100800 */
[----:B------:R-:W-:Y:S01]  /*9080*/  VIADD R4, R24, 0xb4 ;  /* 0x000000b418047836 */ /* 0x000fe20000000000 */
[----:B------:R-:W-:Y:S01]  /*9090*/  ISETP.GE.AND P0, PT, R5, RZ, PT ;  /* 0x000000ff0500720c */ /* 0x000fe20003f06270 */
[----:B------:R-:W-:Y:S02]  /*90a0*/  @!P4 IMAD.IADD R16, R16, 0x1, -R15 ;  /* 0x000000011010c824 */ /* 0x000fe400078e0a0f */
[----:B------:R-:W-:Y:S01]  /*90b0*/  IMAD.MOV R9, RZ, RZ, -R9 ;  /* 0x000000ffff097224 */ /* 0x000fe200078e0a09 */
[----:B------:R-:W-:Y:S01]  /*90c0*/  IABS R7, R4 ;  /* 0x0000000400077213 */ /* 0x000fe20000000000 */
[----:B------:R-:W-:Y:S01]  /*90d0*/  IMAD.MOV.U32 R18, RZ, RZ, R0 ;  /* 0x000000ffff127224 */ /* 0x000fe200078e0000 */
[C---:B------:R-:W-:Y:S01]  /*90e0*/  ISETP.GT.U32.AND P4, PT, R15.reuse, R16, PT ;  /* 0x000000100f00720c */ /* 0x040fe20003f84070 */
[----:B------:R-:W-:Y:S01]  /*90f0*/  IMAD R20, R15, R9, R20 ;  /* 0x000000090f147224 */ /* 0x000fe200078e0214 */
[----:B0-----:R-:W-:Y:S01]  /*9100*/  IABS R10, R5 ;  /* 0x00000005000a7213 */ /* 0x001fe20000000000 */
[----:B------:R-:W-:Y:S01]  /*9110*/  @!P6 IMAD.MOV R18, RZ, RZ, -R18 ;  /* 0x000000ffff12e224 */ /* 0x000fe200078e0a12 */
[----:B------:R-:W-:Y:S01]  /*9120*/  ISETP.GE.AND P6, PT, R4, RZ, PT ;  /* 0x000000ff0400720c */ /* 0x000fe20003fc6270 */
[----:B------:R-:W-:-:S03]  /*9130*/  IMAD.HI.U32 R4, R21, R7, RZ ;  /* 0x0000000715047227 */ /* 0x000fc600078e00ff */
[----:B------:R0:W-:Y:S01]  /*9140*/  STL [R1+0x25c], R18 ;  /* 0x00025c1201007387 */ /* 0x0001e20000100800 */
[----:B------:R-:W-:-:S04]  /*9150*/  IMAD.HI.U32 R9, R21, R10, RZ ;  /* 0x0000000a15097227 */ /* 0x000fc800078e00ff */
[----:B------:R-:W-:Y:S02]  /*9160*/  IMAD.MOV R9, RZ, RZ, -R9 ;  /* 0x000000ffff097224 */ /* 0x000fe400078e0a09 */
[----:B------:R-:W-:Y:S01]  /*9170*/  @!P1 IMAD.IADD R17, R17, 0x1, -R15 ;  /* 0x0000000111119824 */ /* 0x000fe200078e0a0f */
[C---:B------:R-:W-:Y:S01]  /*9180*/  ISETP.GT.U32.AND P1, PT, R15.reuse, R20, PT ;  /* 0x000000140f00720c */ /* 0x040fe20003f24070 */
[----:B------:R-:W-:Y:S02]  /*9190*/  IMAD.MOV R4, RZ, RZ, -R4 ;  /* 0x000000ffff047224 */ /* 0x000fe400078e0a04 */
[C---:B------:R-:W-:Y:S02]  /*91a0*/  IMAD R10, R15.reuse, R9, R10 ;  /* 0x000000090f0a7224 */ /* 0x040fe400078e020a */
[C---:B------:R-:W-:Y:S02]  /*91b0*/  IMAD R7, R15.reuse, R4, R7 ;  /* 0x000000040f077224 */ /* 0x040fe400078e0207 */
[----:B------:R-:W-:Y:S01]  /*91c0*/  @!P4 IMAD.IADD R16, R16, 0x1, -R15 ;  /* 0x000000011010c824 */ /* 0x000fe200078e0a0f */
[----:B------:R-:W-:Y:S01]  /*91d0*/  ISETP.GT.U32.AND P4, PT, R15, R10, PT ;  /* 0x0000000a0f00720c */ /* 0x000fe20003f84070 */
[----:B------:R-:W-:-:S02]  /*91e0*/  IMAD.MOV.U32 R19, RZ, RZ, R17 ;  /* 0x000000ffff137224 */ /* 0x000fc400078e0011 */
[----:B------:R-:W-:Y:S02]  /*91f0*/  VIADD R6, R24, 0xb0 ;  /* 0x000000b018067836 */ /* 0x000fe40000000000 */
[----:B------:R-:W-:Y:S01]  /*9200*/  @!P5 IMAD.MOV R19, RZ, RZ, -R19 ;  /* 0x000000ffff13d224 */ /* 0x000fe200078e0a13 */
[C---:B------:R-:W-:Y:S01]  /*9210*/  ISETP.GT.U32.AND P5, PT, R15.reuse, R7, PT ;  /* 0x000000070f00720c */ /* 0x040fe20003fa4070 */
[--C-:B------:R-:W-:Y:S01]  /*9220*/  @!P1 IMAD.IADD R20, R20, 0x1, -R15.reuse ;  /* 0x0000000114149824 */ /* 0x100fe200078e0a0f */
[----:B------:R-:W-:Y:S01]  /*9230*/  IABS R8, R6 ;  /* 0x0000000600087213 */ /* 0x000fe20000000000 */
[----:B------:R-:W-:Y:S01]  /*9240*/  VIADD R0, R24, 0xb2 ;  /* 0x000000b218007836 */ /* 0x000fe20000000000 */
[----:B------:R1:W-:Y:S01]  /*9250*/  STL [R1+0x24c], R19 ;  /* 0x00024c1301007387 */ /* 0x0003e20000100800 */
[----:B0-----:R-:W-:Y:S01]  /*9260*/  IMAD.MOV.U32 R18, RZ, RZ, R16 ;  /* 0x000000ffff127224 */ /* 0x001fe200078e0010 */
[----:B------:R-:W-:Y:S01]  /*9270*/  ISETP.GT.U32.AND P1, PT, R15, R20, PT ;  /* 0x000000140f00720c */ /* 0x000fe20003f24070 */
[----:B------:R-:W-:Y:S01]  /*9280*/  @!P4 IMAD.IADD R10, R10, 0x1, -R15 ;  /* 0x000000010a0ac824 */ /* 0x000fe200078e0a0f */
[----:B------:R-:W-:Y:S01]  /*9290*/  IABS R5, R0 ;  /* 0x0000000000057213 */ /* 0x000fe20000000000 */
        /* <DEDUP_REMOVED lines=8> */
[----:B------:R-:W-:Y:S02]  /*9320*/  VIADD R4, R24, 0xae ;  /* 0x000000ae18047836 */ /* 0x000fe40000000000 */
[----:B------:R-:W-:Y:S01]  /*9330*/  @!P3 IMAD.MOV R18, RZ, RZ, -R18 ;  /* 0x000000ffff12b224 */ /* 0x000fe200078e0a12 */
[----:B------:R-:W-:Y:S01]  /*9340*/  ISETP.GE.AND P3, PT, R0, RZ, PT ;  /* 0x000000ff0000720c */ /* 0x000fe20003f66270 */
[----:B------:R-:W-:Y:S01]  /*9350*/  @!P1 IMAD.IADD R20, R20, 0x1, -R15 ;  /* 0x0000000114149824 */ /* 0x000fe200078e0a0f */
[----:B------:R-:W-:Y:S01]  /*9360*/  ISETP.GE.AND P1, PT, R6, RZ, PT ;  /* 0x000000ff0600720c */ /* 0x000fe20003f26270 */
[C---:B------:R-:W-:Y:S01]  /*9370*/  IMAD R0, R15.reuse, R9, R5 ;  /* 0x000000090f007224 */ /* 0x040fe200078e0205 */
[----:B------:R-:W-:Y:S01]  /*9380*/  IABS R17, R4 ;  /* 0x0000000400117213 */ /* 0x000fe20000000000 */
[----:B------:R-:W-:Y:S01]  /*9390*/  VIADD R6, R24, 0xac ;  /* 0x000000ac18067836 */ /* 0x000fe20000000000 */
[----:B------:R0:W-:Y:S01]  /*93a0*/  STL [R1+0x250], R18 ;  /* 0x0002501201007387 */ /* 0x0001e20000100800 */
[----:B------:R-:W-:Y:S01]  /*93b0*/  @!P4 IMAD.IADD R10, R10, 0x1, -R15 ;  /* 0x000000010a0ac824 */ /* 0x000fe200078e0a0f */
[----:B------:R-:W-:Y:S01]  /*93c0*/  ISETP.GT.U32.AND P4, PT, R15, R0, PT ;  /* 0x000000000f00720c */ /* 0x000fe20003f84070 */
[----:B------:R-:W-:Y:S01]  /*93d0*/  IMAD.HI.U32 R5, R21, R17, RZ ;  /* 0x0000001115057227 */ /* 0x000fe200078e00ff */
[----:B------:R-:W-:-:S03]  /*93e0*/  IABS R27, R6 ;  /* 0x00000006001b7213 */ /* 0x000fc60000000000 */
        /* <DEDUP_REMOVED lines=8> */
[C---:B------:R-:W-:Y:S02]  /*9470*/  IMAD R26, R15.reuse, R26, R27 ;  /* 0x0000001a0f1a7224 */ /* 0x040fe400078e021b */
[----:B------:R-:W-:Y:S02]  /*9480*/  VIADD R23, R24, 0xaa ;  /* 0x000000aa18177836 */ /* 0x000fe40000000000 */
[----:B------:R-:W-:Y:S01]  /*9490*/  @!P5 IMAD.IADD R8, R8, 0x1, -R15 ;  /* 0x000000010808d824 */ /* 0x000fe200078e0a0f */
[----:B------:R-:W-:Y:S01]  /*94a0*/  ISETP.GT.U32.AND P5, PT, R15, R26, PT ;  /* 0x0000001a0f00720c */ /* 0x000fe20003fa4070 */
[C---:B------:R-:W-:Y:S01]  /*94b0*/  VIADD R9, R24.reuse, 0xa8 ;  /* 0x000000a818097836 */ /* 0x040fe20000000000 */
[----:B------:R-:W-:Y:S01]  /*94c0*/  IABS R25, R23 ;  /* 0x0000001700197213 */ /* 0x000fe20000000000 */
[----:B-1----:R-:W-:-:S02]  /*94d0*/  VIADD R19, R24, 0xa6 ;  /* 0x000000a618137836 */ /* 0x002fc40000000000 */
[----:B------:R-:W-:Y:S01]  /*94e0*/  IMAD.MOV.U32 R27, RZ, RZ, R20 ;  /* 0x000000ffff1b7224 */ /* 0x000fe200078e0014 */
[----:B------:R-:W-:Y:S01]  /*94f0*/  IABS R16, R9 ;  /* 0x0000000900107213 */ /* 0x000fe20000000000 */
[----:B------:R-:W-:Y:S01]  /*9500*/  IMAD.HI.U32 R28, R21, R25, RZ ;  /* 0x00000019151c7227 */ /* 0x000fe200078e00ff */
[----:B0-----:R-:W-:-:S03]  /*9510*/  IABS R18, R19 ;  /* 0x0000001300127213 */ /* 0x001fc60000000000 */
[----:B------:R-:W-:Y:S01]  /*9520*/  @!P4 IMAD.IADD R17, R17, 0x1, -R15 ;  /* 0x000000011111c824 */ /* 0x000fe200078e0a0f */
[C---:B------:R-:W-:Y:S01]  /*9530*/  ISETP.GT.U32.AND P4, PT, R15.reuse, R8, PT ;  /* 0x000000080f00720c */ /* 0x040fe20003f84070 */
[----:B------:R-:W-:Y:S01]  /*9540*/  @!P2 IMAD.MOV R27, RZ, RZ, -R27 ;  /* 0x000000ffff1ba224 */ /* 0x000fe200078e0a1b */
[----:B------:R-:W-:Y:S01]  /*9550*/  ISETP.GT.U32.AND P2, PT, R15, R0, PT ;  /* 0x000000000f00720c */ /* 0x000fe20003f44070 */
[----:B------:R-:W-:-:S03]  /*9560*/  IMAD.HI.U32 R22, R21, R16, RZ ;  /* 0x0000001015167227 */ /* 0x000fc600078e00ff */
[----:B------:R0:W-:Y:S01]  /*9570*/  STL [R1+0x22c], R27 ;  /* 0x00022c1b01007387 */ /* 0x0001e20000100800 */
[----:B------:R-:W-:Y:S02]  /*9580*/  IMAD.MOV R28, RZ, RZ, -R28 ;  /* 0x000000ffff1c7224 */ /* 0x000fe400078e0a1c */
[----:B------:R-:W-:Y:S01]  /*9590*/  @!P5 IMAD.IADD R26, R26, 0x1, -R15 ;  /* 0x000000011a1ad824 */ /* 0x000fe200078e0a0f */
[----:B------:R-:W-:Y:S01]  /*95a0*/  ISETP.GT.U32.AND P5, PT, R15, R17, PT ;  /* 0x000000110f00720c */ /* 0x000fe20003fa4070 */
[----:B------:R-:W-:-:S04]  /*95b0*/  IMAD.HI.U32 R5, R21, R18, RZ ;  /* 0x0000001215057227 */ /* 0x000fc800078e00ff */
[----:B------:R-:W-:Y:S02]  /*95c0*/  IMAD.MOV R22, RZ, RZ, -R22 ;  /* 0x000000ffff167224 */ /* 0x000fe400078e0a16 */
[C---:B------:R-:W-:Y:S02]  /*95d0*/  IMAD R25, R15.reuse, R28, R25 ;  /* 0x0000001c0f197224 */ /* 0x040fe400078e0219 */
[----:B------:R-:W-:Y:S02]  /*95e0*/  IMAD.MOV R5, RZ, RZ, -R5 ;  /* 0x000000ffff057224 */ /* 0x000fe400078e0a05 */
[C---:B------:R-:W-:Y:S02]  /*95f0*/  IMAD R16, R15.reuse, R22, R16 ;  /* 0x000000160f107224 */ /* 0x040fe400078e0210 */
[----:B------:R-:W-:Y:S01]  /*9600*/  @!P6 IMAD.MOV R7, RZ, RZ, -R7 ;  /* 0x000000ffff07e224 */ /* 0x000fe200078e0a07 */
[C---:B------:R-:W-:Y:S01]  /*9610*/  ISETP.GT.U32.AND P6, PT, R15.reuse, R25, PT ;  /* 0x000000190f00720c */ /* 0x040fe20003fc4070 */
[----:B------:R-:W-:-:S02]  /*9620*/  IMAD R5, R15, R5, R18 ;  /* 0x000000050f057224 */ /* 0x000fc400078e0212 */
[----:B0-----:R-:W-:Y:S02]  /*9630*/  IMAD.MOV.U32 R27, RZ, RZ, R10 ;  /* 0x000000ffff1b7224 */ /* 0x001fe400078e000a */
[----:B------:R-:W-:Y:S01]  /*9640*/  @!P2 IMAD.IADD R0, R0, 0x1, -R15 ;  /* 0x000000010000a824 */ /* 0x000fe200078e0a0f */
[C---:B------:R-:W-:Y:S01]  /*9650*/  ISETP.GT.U32.AND P2, PT, R15.reuse, R16, PT ;  /* 0x000000100f00720c */ /* 0x040fe20003f44070 */
[C---:B------:R-:W-:Y:S02]  /*9660*/  VIADD R22, R24.reuse, 0xa4 ;  /* 0x000000a418167836 */ /* 0x040fe40000000000 */
[----:B------:R-:W-:Y:S01]  /*9670*/  @!P0 IMAD.MOV R27, RZ, RZ, -R27 ;  /* 0x000000ffff1b8224 */ /* 0x000fe200078e0a1b */
[----:B------:R-:W-:Y:S01]  /*9680*/  ISETP.GT.U32.AND P0, PT, R15, R26, PT ;  /* 0x0000001a0f00720c */ /* 0x000fe20003f04070 */
[--C-:B------:R-:W-:Y:S01]  /*9690*/  @!P5 IMAD.IADD R17, R17, 0x1, -R15.reuse ;  /* 0x000000011111d824 */ /* 0x100fe200078e0a0f */
[----:B------:R-:W-:Y:S01]  /*96a0*/  ISETP.GT.U32.AND P5, PT, R15, R5, PT ;  /* 0x000000050f00720c */ /* 0x000fe20003fa4070 */
[----:B------:R-:W-:Y:S01]  /*96b0*/  VIADD R18, R24, 0xa2 ;  /* 0x000000a218127836 */ /* 0x000fe20000000000 */
[----:B------:R-:W-:Y:S01]  /*96c0*/  IABS R20, R22 ;  /* 0x0000001600147213 */ /* 0x000fe20000000000 */
[----:B------:R-:W-:Y:S01]  /*96d0*/  STL [R1+0x204], R27 ;  /* 0x0002041b01007387 */ /* 0x000fe20000100800 */
[--C-:B------:R-:W-:Y:S01]  /*96e0*/  @!P4 IMAD.IADD R8, R8, 0x1, -R15.reuse ;  /* 0x000000010808c824 */ /* 0x100fe200078e0a0f */
[----:B------:R-:W-:Y:S01]  /*96f0*/  ISETP.GE.AND P4, PT, R4, RZ, PT ;  /* 0x000000ff0400720c */ /* 0x000fe20003f86270 */
[--C-:B------:R-:W-:Y:S01]  /*9700*/  @!P6 IMAD.IADD R25, R25, 0x1, -R15.reuse ;  /* 0x000000011919e824 */ /* 0x100fe200078e0a0f */
[----:B------:R-:W-:Y:S01]  /*9710*/  IABS R10, R18 ;  /* 0x00000012000a7213 */ /* 0x000fe20000000000 */
[----:B------:R-:W-:Y:S01]  /*9720*/  IMAD.MOV.U32 R28, RZ, RZ, R0 ;  /* 0x000000ffff1c7224 */ /* 0x000fe200078e0000 */
[----:B------:R0:W-:Y:S01]  /*9730*/  STL [R1+0x1dc], R7 ;  /* 0x0001dc0701007387 */ /* 0x0001e20000100800 */
[----:B------:R-:W-:Y:S01]  /*9740*/  @!P2 IMAD.IADD R16, R16, 0x1, -R15 ;  /* 0x000000011010a824 */ /* 0x000fe200078e0a0f */
[----:B------:R-:W-:Y:S01]  /*9750*/  ISETP.GE.AND P2, PT, R9, RZ, PT ;  /* 0x000000ff0900720c */ /* 0x000fe20003f46270 */
[----:B------:R-:W-:Y:S01]  /*9760*/  @!P3 IMAD.MOV R28, RZ, RZ, -R28 ;  /* 0x000000ffff1cb224 */ /* 0x000fe200078e0a1c */
[----:B------:R-:W-:Y:S01]  /*9770*/  ISETP.GT.U32.AND P3, PT, R15, R25, PT ;  /* 0x000000190f00720c */ /* 0x000fe20003f64070 */
[----:B------:R-:W-:Y:S01]  /*9780*/  IMAD.HI.U32 R4, R21, R10, RZ ;  /* 0x0000000a15047227 */ /* 0x000fe200078e00ff */
[----:B------:R-:W-:-:S02]  /*9790*/  ISETP.GE.AND P6, PT, R23, RZ, PT ;  /* 0x000000ff1700720c */ /* 0x000fc40003fc6270 */
[----:B------:R-:W-:Y:S01]  /*97a0*/  STL [R1+0x190], R28 ;  /* 0x0001901c01007387 */ /* 0x000fe20000100800 */
[----:B------:R-:W-:Y:S01]  /*97b0*/  @!P0 IMAD.IADD R26, R26, 0x1, -R15 ;  /* 0x000000011a1a8824 */ /* 0x000fe200078e0a0f */
[----:B------:R-:W-:Y:S01]  /*97c0*/  ISETP.GE.AND P0, PT, R6, RZ, PT ;  /* 0x000000ff0600720c */ /* 0x000fe20003f06270 */
[----:B0-----:R-:W-:-:S04]  /*97d0*/  IMAD.HI.U32 R7, R21, R20, RZ ;  /* 0x0000001415077227 */ /* 0x001fc800078e00ff */
[----:B------:R-:W-:Y:S02]  /*97e0*/  IMAD.MOV R7, RZ, RZ, -R7 ;  /* 0x000000ffff077224 */ /* 0x000fe400078e0a07 */
[----:B------:R-:W-:Y:S01]  /*97f0*/  @!P5 IMAD.IADD R5, R5, 0x1, -R15 ;  /* 0x000000010505d824 */ /* 0x000fe200078e0a0f */
[C---:B------:R-:W-:Y:S01]  /*9800*/  ISETP.GT.U32.AND P5, PT, R15.reuse, R16, PT ;  /* 0x000000100f00720c */ /* 0x040fe20003fa4070 */
[----:B------:R-:W-:Y:S02]  /*9810*/  IMAD.MOV R4, RZ, RZ, -R4 ;  /* 0x000000ffff047224 */ /* 0x000fe400078e0a04 */
[C---:B------:R-:W-:Y:S02]  /*9820*/  IMAD R6, R15.reuse, R7, R20 ;  /* 0x000000070f067224 */ /* 0x040fe400078e0214 */
[----:B------:R-:W-:Y:S02]  /*9830*/  IMAD.MOV.U32 R9, RZ, RZ, R17 ;  /* 0x000000ffff097224 */ /* 0x000fe400078e0011 */
[----:B------:R-:W-:-:S02]  /*9840*/  IMAD R4, R15, R4, R10 ;  /* 0x000000040f047224 */ /* 0x000fc400078e020a */
[----:B------:R-:W-:Y:S02]  /*9850*/  IMAD.MOV.U32 R27, RZ, RZ, R8 ;  /* 0x000000ffff1b7224 */ /* 0x000fe400078e0008 */
[----:B------:R-:W-:Y:S01]  /*9860*/  @!P4 IMAD.MOV R9, RZ, RZ, -R9 ;  /* 0x000000ffff09c224 */ /* 0x000fe200078e0a09 */
[C---:B------:R-:W-:Y:S01]  /*9870*/  ISETP.GT.U32.AND P4, PT, R15.reuse, R6, PT ;  /* 0x000000060f00720c */ /* 0x040fe20003f84070 */
[----:B------:R-:W-:Y:S02]  /*9880*/  VIADD R0, R24, 0xa0 ;  /* 0x000000a018007836 */ /* 0x000fe40000000000 */
[----:B------:R-:W-:Y:S01]  /*9890*/  @!P1 IMAD.MOV R27, RZ, RZ, -R27 ;  /* 0x000000ffff1b9224 */ /* 0x000fe200078e0a1b */
[----:B------:R-:W-:Y:S01]  /*98a0*/  ISETP.GT.U32.AND P1, PT, R15, R5, PT ;  /* 0x000000050f00720c */ /* 0x000fe20003f24070 */
[----:B------:R-:W-:Y:S01]  /*98b0*/  IMAD.MOV.U32 R8, RZ, RZ, R26 ;  /* 0x000000ffff087224 */ /* 0x000fe200078e001a */
[----:B------:R-:W-:Y:S01]  /*98c0*/  IABS R10, R0 ;  /* 0x00000000000a7213 */ /* 0x000fe20000000000 */
[--C-:B------:R-:W-:Y:S01]  /*98d0*/  @!P3 IMAD.IADD R25, R25, 0x1, -R15.reuse ;  /* 0x000000011919b824 */ /* 0x100fe200078e0a0f */
[----:B------:R-:W-:Y:S01]  /*98e0*/  ISETP.GT.U32.AND P3, PT, R15, R4, PT ;  /* 0x000000040f00720c */ /* 0x000fe20003f64070 */
[----:B------:R-:W-:Y:S01]  /*98f0*/  @!P0 IMAD.MOV R8, RZ, RZ, -R8 ;  /* 0x000000ffff088224 */ /* 0x000fe200078e0a08 */
[----:B------:R-:W-:Y:S01]  /*9900*/  STL [R1+0x18c], R27 ;  /* 0x00018c1b01007387 */ /* 0x000fe20000100800 */
[----:B------:R-:W-:Y:S01]  /*9910*/  @!P5 IMAD.IADD R16, R16, 0x1, -R15 ;  /* 0x000000011010d824 */ /* 0x000fe200078e0a0f */
[----:B------:R-:W-:Y:S01]  /*9920*/  ISETP.GE.AND P0, PT, R19, RZ, PT ;  /* 0x000000ff1300720c */ /* 0x000fe20003f06270 */
[----:B------:R-:W-:Y:S01]  /*9930*/  IMAD.MOV.U32 R17, RZ, RZ, R25 ;  /* 0x000000ffff117224 */ /* 0x000fe200078e0019 */
[----:B------:R0:W-:Y:S01]  /*9940*/  STL [R1+0x188], R9 ;  /* 0x0001880901007387 */ /* 0x0001e20000100800 */
[----:B------:R-:W-:Y:S01]  /*9950*/  @!P4 IMAD.IADD R6, R6, 0x1, -R15 ;  /* 0x000000010606c824 */ /* 0x000fe200078e0a0f */
[----:B------:R-:W-:Y:S01]  /*9960*/  ISETP.GE.AND P4, PT, R0, RZ, PT ;  /* 0x000000ff0000720c */ /* 0x000fe20003f86270 */
[----:B------:R-:W-:Y:S01]  /*9970*/  @!P6 IMAD.MOV R17, RZ, RZ, -R17 ;  /* 0x000000ffff11e224 */ /* 0x000fe200078e0a11 */
[----:B------:R1:W-:Y:S01]  /*9980*/  STL [R1+0x184], R8 ;  /* 0x0001840801007387 */ /* 0x0003e20000100800 */
[----:B------:R-:W-:Y:S01]  /*9990*/  VIADD R7, R24, 0x9e ;  /* 0x0000009e18077836 */ /* 0x000fe20000000000 */
[----:B------:R-:W-:Y:S01]  /*99a0*/  ISETP.GE.AND P5, PT, R22, RZ, PT ;  /* 0x000000ff1600720c */ /* 0x000fe20003fa6270 */
[--C-:B------:R-:W-:Y:S01]  /*99b0*/  @!P1 IMAD.IADD R5, R5, 0x1, -R15.reuse ;  /* 0x0000000105059824 */ /* 0x100fe200078e0a0f */
[----:B------:R-:W-:Y:S01]  /*99c0*/  STL [R1+0x64], R17 ;  /* 0x0000641101007387 */ /* 0x000fe20000100800 */
[----:B------:R-:W-:Y:S01]  /*99d0*/  @!P3 IMAD.IADD R4, R4, 0x1, -R15 ;  /* 0x000000010404b824 */ /* 0x000fe200078e0a0f */
[----:B------:R-:W-:Y:S01]  /*99e0*/  ISETP.GT.U32.AND P3, PT, R15, R6, PT ;  /* 0x000000060f00720c */ /* 0x000fe20003f64070 */
[----:B0-----:R-:W-:Y:S01]  /*99f0*/  IMAD.MOV.U32 R9, RZ, RZ, R16 ;  /* 0x000000ffff097224 */ /* 0x001fe200078e0010 */
[----:B------:R-:W-:Y:S01]  /*9a00*/  IABS R20, R7 ;  /* 0x0000000700147213 */ /* 0x000fe20000000000 */
[----:B------:R-:W-:Y:S01]  /*9a10*/  VIADD R16, R24, 0x94 ;  /* 0x0000009418107836 */ /* 0x000fe20000000000 */
[----:B------:R-:W-:Y:S01]  /*9a20*/  ISETP.GE.AND P1, PT, R18, RZ, PT ;  /* 0x000000ff1200720c */ /* 0x000fe20003f26270 */
[----:B-1----:R-:W-:Y:S01]  /*9a30*/  IMAD.HI.U32 R8, R21, R10, RZ ;  /* 0x0000000a15087227 */ /* 0x002fe200078e00ff */
[----:B------:R-:W-:-:S02]  /*9a40*/  ISETP.GE.AND P6, PT, R7, RZ, PT ;  /* 0x000000ff0700720c */ /* 0x000fc40003fc6270 */
[----:B------:R-:W-:Y:S01]  /*9a50*/  IABS R19, R16 ;  /* 0x0000001000137213 */ /* 0x000fe20000000000 */
[----:B------:R-:W-:Y:S01]  /*9a60*/  @!P2 IMAD.MOV R9, RZ, RZ, -R9 ;  /* 0x000000ffff09a224 */ /* 0x000fe200078e0a09 */
[----:B------:R-:W-:Y:S01]  /*9a70*/  ISETP.GT.U32.AND P2, PT, R15, R4, PT ;  /* 0x000000040f00720c */ /* 0x000fe20003f44070 */
[----:B------:R-:W-:Y:S02]  /*9a80*/  IMAD.MOV R8, RZ, RZ, -R8 ;  /* 0x000000ffff087224 */ /* 0x000fe400078e0a08 */
[----:B------:R-:W-:Y:S01]  /*9a90*/  IMAD.HI.U32 R0, R21, R20, RZ ;  /* 0x0000001415007227 */ /* 0x000fe200078e00ff */
[----:B------:R0:W-:Y:S03]  /*9aa0*/  STL [R1+0x30], R9 ;  /* 0x0000300901007387 */ /* 0x0001e60000100800 */
[----:B------:R-:W-:Y:S02]  /*9ab0*/  IMAD R10, R15, R8, R10 ;  /* 0x000000080f0a7224 */ /* 0x000fe400078e020a */
[----:B------:R-:W-:-:S02]  /*9ac0*/  IMAD.MOV R0, RZ, RZ, -R0 ;  /* 0x000000ffff007224 */ /* 0x000fc400078e0a00 */
[----:B------:R-:W-:Y:S02]  /*9ad0*/  @!P3 IMAD.IADD R6, R6, 0x1, -R15 ;  /* 0x000000010606b824 */ /* 0x000fe400078e0a0f */
[C---:B------:R-:W-:Y:S02]  /*9ae0*/  IMAD R20, R15.reuse, R0, R20 ;  /* 0x000000000f147224 */ /* 0x040fe400078e0214 */
[----:B0-----:R-:W-:Y:S02]  /*9af0*/  IMAD.MOV.U32 R9, RZ, RZ, R5 ;  /* 0x000000ffff097224 */ /* 0x001fe400078e0005 */
[----:B------:R-:W-:Y:S02]  /*9b00*/  VIADD R17, R24, 0x9c ;  /* 0x0000009c18117836 */ /* 0x000fe40000000000 */
[----:B------:R-:W-:Y:S01]  /*9b10*/  @!P0 IMAD.MOV R9, RZ, RZ, -R9 ;  /* 0x000000ffff098224 */ /* 0x000fe200078e0a09 */
[C---:B------:R-:W-:Y:S01]  /*9b20*/  ISETP.GT.U32.AND P0, PT, R15.reuse, R10, PT ;  /* 0x0000000a0f00720c */ /* 0x040fe20003f04070 */
[----:B------:R-:W-:Y:S01]  /*9b30*/  @!P2 IMAD.IADD R4, R4, 0x1, -R15 ;  /* 0x000000010404a824 */ /* 0x000fe200078e0a0f */
[----:B------:R-:W-:Y:S01]  /*9b40*/  ISETP.GT.U32.AND P2, PT, R15, R20, PT ;  /* 0x000000140f00720c */ /* 0x000fe20003f44070 */
[C---:B------:R-:W-:Y:S01]  /*9b50*/  VIADD R5, R24.reuse, 0x9a ;  /* 0x0000009a18057836 */ /* 0x040fe20000000000 */
[----:B------:R0:W-:Y:S01]  /*9b60*/  STL [R1+0x2c], R9 ;  /* 0x00002c0901007387 */ /* 0x0001e20000100800 */
[----:B------:R-:W-:Y:S01]  /*9b70*/  ISETP.GE.AND P3, PT, R17, RZ, PT ;  /* 0x000000ff1100720c */ /* 0x000fe20003f66270 */
[----:B------:R-:W-:Y:S01]  /*9b80*/  VIADD R0, R24, 0x98 ;  /* 0x0000009818007836 */ /* 0x000fe20000000000 */
[----:B------:R-:W-:Y:S01]  /*9b90*/  IABS R17, R17 ;  /* 0x0000001100117213 */ /* 0x000fe20000000000 */
[----:B------:R-:W-:Y:S01]  /*9ba0*/  @!P1 IMAD.MOV R4, RZ, RZ, -R4 ;  /* 0x000000ffff049224 */ /* 0x000fe200078e0a04 */
[----:B------:R-:W-:-:S02]  /*9bb0*/  IABS R8, R5 ;  /* 0x0000000500087213 */ /* 0x000fc40000000000 */
[----:B------:R-:W-:Y:S02]  /*9bc0*/  IABS R7, R0 ;  /* 0x0000000000077213 */ /* 0x000fe40000000000 */
[--C-:B------:R-:W-:Y:S01]  /*9bd0*/  @!P0 IMAD.IADD R10, R10, 0x1, -R15.reuse ;  /* 0x000000010a0a8824 */ /* 0x100fe200078e0a0f */
[----:B------:R-:W-:Y:S01]  /*9be0*/  ISETP.GE.AND P1, PT, R0, RZ, PT ;  /* 0x000000ff0000720c */ /* 0x000fe20003f26270 */
[----:B0-----:R-:W-:Y:S02]  /*9bf0*/  IMAD.MOV.U32 R9, RZ, RZ, R6 ;  /* 0x000000ffff097224 */ /* 0x001fe400078e0006 */
[----:B------:R-:W-:Y:S01]  /*9c00*/  @!P2 IMAD.IADD R20, R20, 0x1, -R15 ;  /* 0x000000011414a824 */ /* 0x000fe200078e0a0f */
[----:B------:R-:W-:Y:S01]  /*9c10*/  ISETP.GT.U32.AND P0, PT, R15, R10, PT ;  /* 0x0000000a0f00720c */ /* 0x000fe20003f04070 */
[----:B------:R-:W-:Y:S01]  /*9c20*/  @!P5 IMAD.MOV R9, RZ, RZ, -R9 ;  /* 0x000000ffff09d224 */ /* 0x000fe200078e0a09 */
[----:B------:R-:W-:Y:S01]  /*9c30*/  ISETP.GE.AND P5, PT, R5, RZ, PT ;  /* 0x000000ff0500720c */ /* 0x000fe20003fa6270 */
[----:B------:R-:W-:Y:S01]  /*9c40*/  IMAD.HI.U32 R6, R21, R8, RZ ;  /* 0x0000000815067227 */ /* 0x000fe200078e00ff */
[----:B------:R-:W-:-:S02]  /*9c50*/  ISETP.GT.U32.AND P2, PT, R15, R20, PT ;  /* 0x000000140f00720c */ /* 0x000fc40003f44070 */
[----:B------:R0:W-:Y:S01]  /*9c60*/  STL [R1+0x28], R9 ;  /* 0x0000280901007387 */ /* 0x0001e20000100800 */
[----:B------:R-:W-:Y:S02]  /*9c70*/  IMAD.MOV R6, RZ, RZ, -R6 ;  /* 0x000000ffff067224 */ /* 0x000fe400078e0a06 */
[----:B------:R-:W-:Y:S01]  /*9c80*/  IMAD.HI.U32 R5, R21, R7, RZ ;  /* 0x0000000715057227 */ /* 0x000fe200078e00ff */
[----:B------:R1:W-:Y:S03]  /*9c90*/  STL [R1+0x180], R4 ;  /* 0x0001800401007387 */ /* 0x0003e60000100800 */
[----:B------:R-:W-:Y:S02]  /*9ca0*/  @!P0 IMAD.IADD R10, R10, 0x1, -R15 ;  /* 0x000000010a0a8824 */ /* 0x000fe400078e0a0f */
[----:B------:R-:W-:Y:S02]  /*9cb0*/  IMAD R8, R15, R6, R8 ;  /* 0x000000060f087224 */ /* 0x000fe400078e0208 */
[----:B0-----:R-:W-:-:S04]  /*9cc0*/  IMAD.HI.U32 R9, R21, R17, RZ ;  /* 0x0000001115097227 */ /* 0x001fc800078e00ff */
[----:B------:R-:W-:Y:S02]  /*9cd0*/  IMAD.MOV R9, RZ, RZ, -R9 ;  /* 0x000000ffff097224 */ /* 0x000fe400078e0a09 */
[----:B------:R-:W-:Y:S02]  /*9ce0*/  VIADD R0, R24, 0x96 ;  /* 0x0000009618007836 */ /* 0x000fe40000000000 */
[C---:B------:R-:W-:Y:S02]  /*9cf0*/  IMAD R17, R15.reuse, R9, R17 ;  /* 0x000000090f117224 */ /* 0x040fe400078e0211 */
[----:B------:R-:W-:Y:S01]  /*9d00*/  @!P2 IMAD.IADD R20, R20, 0x1, -R15 ;  /* 0x000000011414a824 */ /* 0x000fe200078e0a0f */
[C---:B------:R-:W-:Y:S01]  /*9d10*/  ISETP.GT.U32.AND P2, PT, R15.reuse, R8, PT ;  /* 0x000000080f00720c */ /* 0x040fe20003f44070 */
[----:B------:R-:W-:Y:S01]  /*9d20*/  IMAD.MOV R5, RZ, RZ, -R5 ;  /* 0x000000ffff057224 */ /* 0x000fe200078e0a05 */
[C---:B------:R-:W-:Y:S01]  /*9d30*/  ISETP.GT.U32.AND P0, PT, R15.reuse, R17, PT ;  /* 0x000000110f00720c */ /* 0x040fe20003f04070 */
[----:B------:R-:W-:Y:S01]  /*9d40*/  IMAD.MOV.U32 R22, RZ, RZ, R10 ;  /* 0x000000ffff167224 */ /* 0x000fe200078e000a */
[----:B------:R-:W-:Y:S01]  /*9d50*/  IABS R6, R0 ;  /* 0x0000000000067213 */ /* 0x000fe20000000000 */
[----:B------:R-:W-:-:S02]  /*9d60*/  IMAD R7, R15, R5, R7 ;  /* 0x000000050f077224 */ /* 0x000fc400078e0207 */
[----:B------:R-:W-:Y:S02]  /*9d70*/  @!P4 IMAD.MOV R22, RZ, RZ, -R22 ;  /* 0x000000ffff16c224 */ /* 0x000fe400078e0a16 */
[----:B------:R-:W-:-:S03]  /*9d80*/  IMAD.HI.U32 R10, R21, R6, RZ ;  /* 0x00000006150a7227 */ /* 0x000fc600078e00ff */
[----:B------:R-:W-:Y:S01]  /*9d90*/  STL [R1+0x17c], R22 ;  /* 0x00017c1601007387 */ /* 0x000fe20000100800 */
[----:B------:R-:W-:Y:S02]  /*9da0*/  IMAD.MOV R10, RZ, RZ, -R10 ;  /* 0x000000ffff0a7224 */ /* 0x000fe400078e0a0a */
[--C-:B------:R-:W-:Y:S01]  /*9db0*/  @!P0 IMAD.IADD R17, R17, 0x1, -R15.reuse ;  /* 0x0000000111118824 */ /* 0x100fe200078e0a0f */
[C---:B------:R-:W-:Y:S01]  /*9dc0*/  ISETP.GT.U32.AND P0, PT, R15.reuse, R7, PT ;  /* 0x000000070f00720c */ /* 0x040fe20003f04070 */
[----:B------:R-:W-:Y:S02]  /*9dd0*/  @!P2 IMAD.IADD R8, R8, 0x1, -R15 ;  /* 0x000000010808a824 */ /* 0x000fe400078e0a0f */
[----:B------:R-:W-:Y:S01]  /*9de0*/  @!P6 IMAD.MOV R20, RZ, RZ, -R20 ;  /* 0x000000ffff14e224 */ /* 0x000fe200078e0a14 */
[C---:B------:R-:W-:Y:S01]  /*9df0*/  ISETP.GT.U32.AND P4, PT, R15.reuse, R17, PT ;  /* 0x000000110f00720c */ /* 0x040fe20003f84070 */
[----:B------:R-:W-:Y:S01]  /*9e00*/  VIADD R5, R24, 0x92 ;  /* 0x0000009218057836 */ /* 0x000fe20000000000 */
[----:B------:R-:W-:Y:S01]  /*9e10*/  ISETP.GE.AND P6, PT, R0, RZ, PT ;  /* 0x000000ff0000720c */ /* 0x000fe20003fc6270 */
[C---:B------:R-:W-:Y:S01]  /*9e20*/  IMAD R0, R15.reuse, R10, R6 ;  /* 0x0000000a0f007224 */ /* 0x040fe200078e0206 */
[----:B------:R-:W-:Y:S01]  /*9e30*/  ISETP.GT.U32.AND P2, PT, R15, R8, PT ;  /* 0x000000080f00720c */ /* 0x000fe20003f44070 */
[----:B------:R0:W-:Y:S01]  /*9e40*/  STL [R1+0x170], R20 ;  /* 0x0001701401007387 */ /* 0x0001e20000100800 */
[----:B------:R-:W-:Y:S01]  /*9e50*/  IABS R18, R5 ;  /* 0x0000000500127213 */ /* 0x000fe20000000000 */
[----:B-1----:R-:W-:-:S02]  /*9e60*/  VIADD R4, R24, 0x90 ;  /* 0x0000009018047836 */ /* 0x002fc40000000000 */
[--C-:B------:R-:W-:Y:S02]  /*9e70*/  @!P0 IMAD.IADD R7, R7, 0x1, -R15.reuse ;  /* 0x0000000107078824 */ /* 0x100fe400078e0a0f */
[----:B------:R-:W-:Y:S01]  /*9e80*/  IMAD.HI.U32 R6, R21, R18, RZ ;  /* 0x0000001215067227 */ /* 0x000fe200078e00ff */
[----:B------:R-:W-:Y:S02]  /*9e90*/  IABS R9, R4 ;  /* 0x0000000400097213 */ /* 0x000fe40000000000 */
[----:B------:R-:W-:Y:S01]  /*9ea0*/  ISETP.GT.U32.AND P0, PT, R15, R7, PT ;  /* 0x000000070f00720c */ /* 0x000fe20003f04070 */
[----:B------:R-:W-:Y:S01]  /*9eb0*/  @!P4 IMAD.IADD R17, R17, 0x1, -R15 ;  /* 0x000000011111c824 */ /* 0x000fe200078e0a0f */
[----:B------:R-:W-:Y:S01]  /*9ec0*/  ISETP.GT.U32.AND P4, PT, R15, R0, PT ;  /* 0x000000000f00720c */ /* 0x000fe20003f84070 */
[----:B0-----:R-:W-:-:S04]  /*9ed0*/  IMAD.HI.U32 R20, R21, R19, RZ ;  /* 0x0000001315147227 */ /* 0x001fc800078e00ff */
[----:B------:R-:W-:Y:S02]  /*9ee0*/  IMAD.MOV R20, RZ, RZ, -R20 ;  /* 0x000000ffff147224 */ /* 0x000fe400078e0a14 */
[----:B------:R-:W-:Y:S01]  /*9ef0*/  @!P2 IMAD.IADD R8, R8, 0x1, -R15 ;  /* 0x000000010808a824 */ /* 0x000fe200078e0a0f */
[----:B------:R-:W-:Y:S01]  /*9f00*/  ISETP.GE.AND P2, PT, R16, RZ, PT ;  /* 0x000000ff1000720c */ /* 0x000fe20003f46270 */
[----:B------:R-:W-:Y:S02]  /*9f10*/  IMAD.MOV R6, RZ, RZ, -R6 ;  /* 0x000000ffff067224 */ /* 0x000fe400078e0a06 */
[C---:B------:R-:W-:Y:S02]  /*9f20*/  IMAD R16, R15.reuse, R20, R19 ;  /* 0x000000140f107224 */ /* 0x040fe400078e0213 */
[----:B------:R-:W-:Y:S02]  /*9f30*/  IMAD.MOV.U32 R22, RZ, RZ, R17 ;  /* 0x000000ffff167224 */ /* 0x000fe400078e0011 */
[----:B------:R-:W-:Y:S01]  /*9f40*/  @!P4 IMAD.IADD R0, R0, 0x1, -R15 ;  /* 0x000000010000c824 */ /* 0x000fe200078e0a0f */
[----:B------:R-:W-:Y:S01]  /*9f50*/  ISETP.GT.U32.AND P4, PT, R15, R16, PT ;  /* 0x000000100f00720c */ /* 0x000fe20003f84070 */
[----:B------:R-:W-:-:S04]  /*9f60*/  IMAD.HI.U32 R10, R21, R9, RZ ;  /* 0x00000009150a7227 */ /* 0x000fc800078e00ff */
[C---:B------:R-:W-:Y:S02]  /*9f70*/  IMAD R18, R15.reuse, R6, R18 ;  /* 0x000000060f127224 */ /* 0x040fe400078e0212 */
[----:B------:R-:W-:Y:S01]  /*9f80*/  @!P3 IMAD.MOV R22, RZ, RZ, -R22 ;  /* 0x000000ffff16b224 */ /* 0x000fe200078e0a16 */
[----:B------:R-:W-:Y:S01]  /*9f90*/  ISETP.GT.U32.AND P3, PT, R15, R0, PT ;  /* 0x000000000f00720c */ /* 0x000fe20003f64070 */
[----:B------:R-:W-:Y:S02]  /*9fa0*/  IMAD.MOV R10, RZ, RZ, -R10 ;  /* 0x000000ffff0a7224 */ /* 0x000fe400078e0a0a */
[----:B------:R-:W-:Y:S01]  /*9fb0*/  @!P0 IMAD.IADD R7, R7, 0x1, -R15 ;  /* 0x0000000107078824 */ /* 0x000fe200078e0a0f */
[C---:B------:R-:W-:Y:S01]  /*9fc0*/  ISETP.GT.U32.AND P0, PT, R15.reuse, R18, PT ;  /* 0x000000120f00720c */ /* 0x040fe20003f04070 */
[----:B------:R-:W-:Y:S01]  /*9fd0*/  IMAD R9, R15, R10, R9 ;  /* 0x0000000a0f097224 */ /* 0x000fe200078e0209 */
[----:B------:R-:W-:Y:S01]  /*9fe0*/  STL [R1+0x14c], R22 ;  /* 0x00014c1601007387 */ /* 0x000fe20000100800 */
[----:B------:R-:W-:-:S02]  /*9ff0*/  IMAD.MOV.U32 R10, RZ, RZ, R7 ;  /* 0x000000ffff0a7224 */ /* 0x000fc400078e0007 */
[C---:B------:R-:W-:Y:S02]  /*a000*/  VIADD R6, R24.reuse, 0x8e ;  /* 0x0000008e18067836 */ /* 0x040fe40000000000 */
[----:B------:R-:W-:Y:S01]  /*a010*/  @!P5 IMAD.MOV R8, RZ, RZ, -R8 ;  /* 0x000000ffff08d224 */ /* 0x000fe200078e0a08 */
[----:B------:R-:W-:Y:S01]  /*a020*/  ISETP.GE.AND P5, PT, R5, RZ, PT ;  /* 0x000000ff0500720c */ /* 0x000fe20003fa6270 */
[----:B------:R-:W-:Y:S01]  /*a030*/  @!P1 IMAD.MOV R10, RZ, RZ, -R10 ;  /* 0x000000ffff0a9224 */ /* 0x000fe200078e0a0a */
[----:B------:R-:W-:Y:S01]  /*a040*/  IABS R17, R6 ;  /* 0x0000000600117213 */ /* 0x000fe20000000000 */
[----:B------:R-:W-:Y:S01]  /*a050*/  VIADD R5, R24, 0x8c ;  /* 0x0000008c18057836 */ /* 0x000fe20000000000 */
[----:B------:R0:W-:Y:S01]  /*a060*/  STL [R1+0x160], R8 ;  /* 0x0001600801007387 */ /* 0x0001e20000100800 */
[--C-:B------:R-:W-:Y:S01]  /*a070*/  @!P3 IMAD.IADD R0, R0, 0x1, -R15.reuse ;  /* 0x000000010000b824 */ /* 0x100fe200078e0a0f */
[----:B------:R-:W-:Y:S01]  /*a080*/  ISETP.GT.U32.AND P1, PT, R15, R9, PT ;  /* 0x000000090f00720c */ /* 0x000fe20003f24070 */
[--C-:B------:R-:W-:Y:S01]  /*a090*/  @!P4 IMAD.IADD R16, R16, 0x1, -R15.reuse ;  /* 0x000000011010c824 */ /* 0x100fe200078e0a0f */
[----:B------:R1:W-:Y:S01]  /*a0a0*/  STL [R1+0x168], R10 ;  /* 0x0001680a01007387 */ /* 0x0003e20000100800 */
[----:B------:R-:W-:Y:S01]  /*a0b0*/  @!P0 IMAD.IADD R18, R18, 0x1, -R15 ;  /* 0x0000000112128824 */ /* 0x000fe200078e0a0f */
[----:B------:R-:W-:Y:S01]  /*a0c0*/  ISETP.GE.AND P4, PT, R6, RZ, PT ;  /* 0x000000ff0600720c */ /* 0x000fe20003f86270 */
[----:B------:R-:W-:Y:S01]  /*a0d0*/  IMAD.HI.U32 R7, R21, R17, RZ ;  /* 0x0000001115077227 */ /* 0x000fe200078e00ff */
[----:B------:R-:W-:-:S02]  /*a0e0*/  ISETP.GT.U32.AND P0, PT, R15, R16, PT ;  /* 0x000000100f00720c */ /* 0x000fc40003f04070 */
[----:B0-----:R-:W-:Y:S01]  /*a0f0*/  IABS R8, R5 ;  /* 0x0000000500087213 */ /* 0x001fe20000000000 */
[----:B------:R-:W-:Y:S01]  /*a100*/  IMAD.MOV R7, RZ, RZ, -R7 ;  /* 0x000000ffff077224 */ /* 0x000fe200078e0a07 */
[----:B------:R-:W-:Y:S01]  /*a110*/  ISETP.GE.AND P3, PT, R4, RZ, PT ;  /* 0x000000ff0400720c */ /* 0x000fe20003f66270 */
[----:B------:R-:W-:Y:S02]  /*a120*/  VIADD R4, R24, 0x8a ;  /* 0x0000008a18047836 */ /* 0x000fe40000000000 */
[----:B-1----:R-:W-:Y:S02]  /*a130*/  IMAD.MOV.U32 R10, RZ, RZ, R0 ;  /* 0x000000ffff0a7224 */ /* 0x002fe400078e0000 */
[----:B------:R-:W-:-:S04]  /*a140*/  IMAD.HI.U32 R6, R21, R8, RZ ;  /* 0x0000000815067227 */ /* 0x000fc800078e00ff */
[----:B------:R-:W-:Y:S01]  /*a150*/  @!P6 IMAD.MOV R10, RZ, RZ, -R10 ;  /* 0x000000ffff0ae224 */ /* 0x000fe200078e0a0a */
[C---:B------:R-:W-:Y:S01]  /*a160*/  ISETP.GT.U32.AND P6, PT, R15.reuse, R18, PT ;  /* 0x000000120f00720c */ /* 0x040fe20003fc4070 */
[----:B------:R-:W-:Y:S01]  /*a170*/  IMAD R17, R15, R7, R17 ;  /* 0x000000070f117224 */ /* 0x000fe200078e0211 */
[----:B------:R-:W-:Y:S01]  /*a180*/  IABS R7, R4 ;  /* 0x0000000400077213 */ /* 0x000fe20000000000 */
[----:B------:R-:W-:Y:S01]  /*a190*/  IMAD.MOV R6, RZ, RZ, -R6 ;  /* 0x000000ffff067224 */ /* 0x000fe200078e0a06 */
[----:B------:R0:W-:Y:S01]  /*a1a0*/  STL [R1+0x16c], R10 ;  /* 0x00016c0a01007387 */ /* 0x0001e20000100800 */
[--C-:B------:R-:W-:Y:S02]  /*a1b0*/  @!P1 IMAD.IADD R9, R9, 0x1, -R15.reuse ;  /* 0x0000000109099824 */ /* 0x100fe400078e0a0f */
[----:B------:R-:W-:Y:S02]  /*a1c0*/  VIADD R0, R24, 0x88 ;  /* 0x0000008818007836 */ /* 0x000fe40000000000 */
[--C-:B------:R-:W-:Y:S01]  /*a1d0*/  @!P0 IMAD.IADD R16, R16, 0x1, -R15.reuse ;  /* 0x0000000110108824 */ /* 0x100fe200078e0a0f */
[C---:B------:R-:W-:Y:S01]  /*a1e0*/  ISETP.GT.U32.AND P0, PT, R15.reuse, R17, PT ;  /* 0x000000110f00720c */ /* 0x040fe20003f04070 */
[C---:B------:R-:W-:Y:S01]  /*a1f0*/  IMAD R8, R15.reuse, R6, R8 ;  /* 0x000000060f087224 */ /* 0x040fe200078e0208 */
[C---:B------:R-:W-:Y:S01]  /*a200*/  ISETP.GT.U32.AND P1, PT, R15.reuse, R9, PT ;  /* 0x000000090f00720c */ /* 0x040fe20003f24070 */
[----:B------:R-:W-:Y:S01]  /*a210*/  @!P6 IMAD.IADD R18, R18, 0x1, -R15 ;  /* 0x000000011212e824 */ /* 0x000fe200078e0a0f */
[----:B------:R-:W-:Y:S01]  /*a220*/  IABS R6, R0 ;  /* 0x0000000000067213 */ /* 0x000fe20000000000 */
[----:B0-----:R-:W-:Y:S01]  /*a230*/  VIADD R10, R24, 0x86 ;  /* 0x00000086180a7836 */ /* 0x001fe20000000000 */
[----:B------:R-:W-:Y:S01]  /*a240*/  ISETP.GT.U32.AND P6, PT, R15, R8, PT ;  /* 0x000000080f00720c */ /* 0x000fe20003fc4070 */
[----:B------:R-:W-:-:S02]  /*a250*/  IMAD.MOV.U32 R22, RZ, RZ, R16 ;  /* 0x000000ffff167224 */ /* 0x000fc400078e0010 */
[----:B------:R-:W-:Y:S01]  /*a260*/  IMAD.HI.U32 R20, R21, R6, RZ ;  /* 0x0000000615147227 */ /* 0x000fe200078e00ff */
[----:B------:R-:W-:-:S03]  /*a270*/  IABS R19, R10 ;  /* 0x0000000a00137213 */ /* 0x000fc60000000000 */
[--C-:B------:R-:W-:Y:S01]  /*a280*/  @!P0 IMAD.IADD R17, R17, 0x1, -R15.reuse ;  /* 0x0000000111118824 */ /* 0x100fe200078e0a0f */
[----:B------:R-:W-:Y:S01]  /*a290*/  ISETP.GE.AND P0, PT, R4, RZ, PT ;  /* 0x000000ff0400720c */ /* 0x000fe20003f06270 */
[----:B------:R-:W-:Y:S02]  /*a2a0*/  IMAD.MOV R16, RZ, RZ, -R20 ;  /* 0x000000ffff107224 */ /* 0x000fe400078e0a14 */
[----:B------:R-:W-:Y:S01]  /*a2b0*/  @!P1 IMAD.IADD R9, R9, 0x1, -R15 ;  /* 0x0000000109099824 */ /* 0x000fe200078e0a0f */
[----:B------:R-:W-:Y:S01]  /*a2c0*/  ISETP.GE.AND P1, PT, R5, RZ, PT ;  /* 0x000000ff0500720c */ /* 0x000fe20003f26270 */
[----:B------:R-:W-:Y:S02]  /*a2d0*/  IMAD.MOV.U32 R5, RZ, RZ, R19 ;  /* 0x000000ffff057224 */ /* 0x000fe400078e0013 */
[----:B------:R-:W-:Y:S01]  /*a2e0*/  @!P6 IMAD.IADD R8, R8, 0x1, -R15 ;  /* 0x000000010808e824 */ /* 0x000fe200078e0a0f */
[C---:B------:R-:W-:Y:S01]  /*a2f0*/  ISETP.GT.U32.AND P6, PT, R15.reuse, R17, PT ;  /* 0x000000110f00720c */ /* 0x040fe20003fc4070 */
[----:B------:R-:W-:-:S02]  /*a300*/  IMAD R6, R15, R16, R6 ;  /* 0x000000100f067224 */ /* 0x000fc400078e0206 */
[----:B------:R-:W-:-:S04]  /*a310*/  IMAD.HI.U32 R19, R21, R7, RZ ;  /* 0x0000000715137227 */ /* 0x000fc800078e00ff */
[----:B------:R-:W-:Y:S01]  /*a320*/  @!P3 IMAD.MOV R9, RZ, RZ, -R9 ;  /* 0x000000ffff09b224 */ /* 0x000fe200078e0a09 */
[C---:B------:R-:W-:Y:S01]  /*a330*/  ISETP.GT.U32.AND P3, PT, R15.reuse, R6, PT ;  /* 0x000000060f00720c */ /* 0x040fe20003f64070 */
[----:B------:R-:W-:Y:S02]  /*a340*/  IMAD.MOV R19, RZ, RZ, -R19 ;  /* 0x000000ffff137224 */ /* 0x000fe400078e0a13 */
[----:B------:R-:W-:Y:S01]  /*a350*/  @!P2 IMAD.MOV R22, RZ, RZ, -R22 ;  /* 0x000000ffff16a224 */ /* 0x000fe200078e0a16 */
[C---:B------:R-:W-:Y:S01]  /*a360*/  ISETP.GT.U32.AND P2, PT, R15.reuse, R8, PT ;  /* 0x000000080f00720c */ /* 0x040fe20003f44070 */
[----:B------:R-:W-:Y:S02]  /*a370*/  @!P5 IMAD.MOV R18, RZ, RZ, -R18 ;  /* 0x000000ffff12d224 */ /* 0x000fe400078e0a12 */
[----:B------:R-:W-:Y:S01]  /*a380*/  IMAD R7, R15, R19, R7 ;  /* 0x000000130f077224 */ /* 0x000fe200078e0207 */
[----:B------:R-:W-:Y:S01]  /*a390*/  STL [R1+0x164], R22 ;  /* 0x0001641601007387 */ /* 0x000fe20000100800 */
[----:B------:R-:W-:Y:S01]  /*a3a0*/  @!P6 IMAD.IADD R17, R17, 0x1, -R15 ;  /* 0x000000011111e824 */ /* 0x000fe200078e0a0f */
[----:B------:R-:W-:Y:S01]  /*a3b0*/  ISETP.GE.AND P6, PT, R0, RZ, PT ;  /* 0x000000ff0000720c */ /* 0x000fe20003fc6270 */
[----:B------:R-:W-:Y:S01]  /*a3c0*/  IMAD.HI.U32 R4, R21, R5, RZ ;  /* 0x0000000515047227 */ /* 0x000fe200078e00ff */
[----:B------:R-:W-:Y:S01]  /*a3d0*/  STL [R1+0x154], R18 ;  /* 0x0001541201007387 */ /* 0x000fe20000100800 */
[----:B------:R-:W-:-:S02]  /*a3e0*/  ISETP.GT.U32.AND P5, PT, R15, R7, PT ;  /* 0x000000070f00720c */ /* 0x000fc40003fa4070 */
[----:B------:R-:W-:Y:S01]  /*a3f0*/  @!P3 IMAD.IADD R6, R6, 0x1, -R15 ;  /* 0x000000010606b824 */ /* 0x000fe200078e0a0f */
[----:B------:R0:W-:Y:S01]  /*a400*/  STL [R1+0x158], R9 ;  /* 0x0001580901007387 */ /* 0x0001e20000100800 */
[----:B------:R-:W-:Y:S02]  /*a410*/  IMAD.MOV.U32 R19, RZ, RZ, R17 ;  /* 0x000000ffff137224 */ /* 0x000fe400078e0011 */
[----:B------:R-:W-:Y:S02]  /*a420*/  IMAD.MOV R4, RZ, RZ, -R4 ;  /* 0x000000ffff047224 */ /* 0x000fe400078e0a04 */
[----:B------:R-:W-:Y:S01]  /*a430*/  @!P4 IMAD.MOV R19, RZ, RZ, -R19 ;  /* 0x000000ffff13c224 */ /* 0x000fe200078e0a13 */
[C---:B------:R-:W-:Y:S01]  /*a440*/  ISETP.GT.U32.AND P4, PT, R15.reuse, R6, PT ;  /* 0x000000060f00720c */ /* 0x040fe20003f84070 */
[C---:B------:R-:W-:Y:S02]  /*a450*/  VIADD R20, R24.reuse, 0x84 ;  /* 0x0000008418147836 */ /* 0x040fe40000000000 */
[----:B------:R-:W-:Y:S01]  /*a460*/  IMAD R5, R15, R4, R5 ;  /* 0x000000040f057224 */ /* 0x000fe200078e0205 */
[----:B------:R1:W-:Y:S01]  /*a470*/  STL [R1+0x15c], R19 ;  /* 0x00015c1301007387 */ /* 0x0003e20000100800 */
[----:B0-----:R-:W-:Y:S01]  /*a480*/  VIADD R9, R24, 0x82 ;  /* 0x0000008218097836 */ /* 0x001fe20000000000 */
[----:B------:R-:W-:Y:S01]  /*a490*/  IABS R4, R20 ;  /* 0x0000001400047213 */ /* 0x000fe20000000000 */
[--C-:B------:R-:W-:Y:S01]  /*a4a0*/  @!P5 IMAD.IADD R7, R7, 0x1, -R15.reuse ;  /* 0x000000010707d824 */ /* 0x100fe200078e0a0f */
[----:B------:R-:W-:Y:S01]  /*a4b0*/  ISETP.GE.AND P5, PT, R10, RZ, PT ;  /* 0x000000ff0a00720c */ /* 0x000fe20003fa6270 */
[----:B------:R-:W-:Y:S01]  /*a4c0*/  @!P2 IMAD.IADD R8, R8, 0x1, -R15 ;  /* 0x000000010808a824 */ /* 0x000fe200078e0a0f */
[----:B------:R-:W-:Y:S01]  /*a4d0*/  IABS R0, R9 ;  /* 0x0000000900007213 */ /* 0x000fe20000000000 */
[----:B------:R-:W-:Y:S01]  /*a4e0*/  IMAD.HI.U32 R16, R21, R4, RZ ;  /* 0x0000000415107227 */ /* 0x000fe200078e00ff */
[----:B------:R-:W-:-:S02]  /*a4f0*/  ISETP.GT.U32.AND P2, PT, R15, R5, PT ;  /* 0x000000050f00720c */ /* 0x000fc40003f44070 */
[----:B------:R-:W-:Y:S01]  /*a500*/  ISETP.GT.U32.AND P3, PT, R15, R7, PT ;  /* 0x000000070f00720c */ /* 0x000fe20003f64070 */
[----:B------:R-:W-:-:S04]  /*a510*/  IMAD.HI.U32 R18, R21, R0, RZ ;  /* 0x0000000015127227 */ /* 0x000fc800078e00ff */
[----:B------:R-:W-:Y:S02]  /*a520*/  IMAD.MOV R18, RZ, RZ, -R18 ;  /* 0x000000ffff127224 */ /* 0x000fe400078e0a12 */
[--C-:B------:R-:W-:Y:S02]  /*a530*/  @!P4 IMAD.IADD R6, R6, 0x1, -R15.reuse ;  /* 0x000000010606c824 */ /* 0x100fe400078e0a0f */
[----:B------:R-:W-:Y:S02]  /*a540*/  IMAD R0, R15, R18, R0 ;  /* 0x000000120f007224 */ /* 0x000fe400078e0200 */
[----:B------:R-:W-:Y:S02]  /*a550*/  IMAD.MOV R16, RZ, RZ, -R16 ;  /* 0x000000ffff107224 */ /* 0x000fe400078e0a10 */
[----:B------:R-:W-:Y:S01]  /*a560*/  @!P2 IMAD.IADD R5, R5, 0x1, -R15 ;  /* 0x000000010505a824 */ /* 0x000fe200078e0a0f */
[C---:B------:R-:W-:Y:S01]  /*a570*/  ISETP.GT.U32.AND P4, PT, R15.reuse, R0, PT ;  /* 0x000000000f00720c */ /* 0x040fe20003f84070 */
[----:B------:R-:W-:-:S02]  /*a580*/  IMAD R4, R15, R16, R4 ;  /* 0x000000100f047224 */ /* 0x000fc400078e0204 */
[--C-:B------:R-:W-:Y:S01]  /*a590*/  @!P3 IMAD.IADD R7, R7, 0x1, -R15.reuse ;  /* 0x000000010707b824 */ /* 0x100fe200078e0a0f */
[C---:B------:R-:W-:Y:S01]  /*a5a0*/  ISETP.GT.U32.AND P2, PT, R15.reuse, R5, PT ;  /* 0x000000050f00720c */ /* 0x040fe20003f44070 */
[C---:B------:R-:W-:Y:S01]  /*a5b0*/  VIADD R16, R24.reuse, 0x7e ;  /* 0x0000007e18107836 */ /* 0x040fe20000000000 */
[----:B------:R-:W-:Y:S01]  /*a5c0*/  ISETP.GT.U32.AND P3, PT, R15, R4, PT ;  /* 0x000000040f00720c */ /* 0x000fe20003f64070 */
[C---:B------:R-:W-:Y:S02]  /*a5d0*/  VIADD R10, R24.reuse, 0x80 ;  /* 0x00000080180a7836 */ /* 0x040fe40000000000 */
[----:B------:R-:W-:Y:S01]  /*a5e0*/  @!P1 IMAD.MOV R8, RZ, RZ, -R8 ;  /* 0x000000ffff089224 */ /* 0x000fe200078e0a08 */
[----:B-1----:R-:W-:Y:S01]  /*a5f0*/  IABS R19, R16 ;  /* 0x0000001000137213 */ /* 0x002fe20000000000 */
[----:B------:R-:W-:Y:S01]  /*a600*/  VIADD R18, R24, 0x7c ;  /* 0x0000007c18127836 */ /* 0x000fe20000000000 */
[----:B------:R-:W-:Y:S01]  /*a610*/  IABS R17, R10 ;  /* 0x0000000a00117213 */ /* 0x000fe20000000000 */
[----:B------:R-:W-:Y:S01]  /*a620*/  @!P4 IMAD.IADD R0, R0, 0x1, -R15 ;  /* 0x000000010000c824 */ /* 0x000fe200078e0a0f */
[----:B------:R0:W-:Y:S01]  /*a630*/  STL [R1+0x150], R8 ;  /* 0x0001500801007387 */ /* 0x0001e20000100800 */
[----:B------:R-:W-:-:S03]  /*a640*/  IMAD.HI.U32 R23, R21, R19, RZ ;  /* 0x0000001315177227 */ /* 0x000fc600078e00ff */
[----:B------:R-:W-:Y:S01]  /*a650*/  ISETP.GT.U32.AND P1, PT, R15, R0, PT ;  /* 0x000000000f00720c */ /* 0x000fe20003f24070 */
[----:B------:R-:W-:-:S04]  /*a660*/  IMAD.HI.U32 R22, R21, R17, RZ ;  /* 0x0000001115167227 */ /* 0x000fc800078e00ff */
[--C-:B------:R-:W-:Y:S01]  /*a670*/  @!P3 IMAD.IADD R4, R4, 0x1, -R15.reuse ;  /* 0x000000010404b824 */ /* 0x100fe200078e0a0f */
[----:B------:R-:W-:Y:S01]  /*a680*/  ISETP.GE.AND P3, PT, R9, RZ, PT ;  /* 0x000000ff0900720c */ /* 0x000fe20003f66270 */
[----:B------:R-:W-:Y:S01]  /*a690*/  @!P2 IMAD.IADD R5, R5, 0x1, -R15 ;  /* 0x000000010505a824 */ /* 0x000fe200078e0a0f */
[----:B------:R-:W-:Y:S01]  /*a6a0*/  ISETP.GE.AND P2, PT, R20, RZ, PT ;  /* 0x000000ff1400720c */ /* 0x000fe20003f46270 */
[----:B------:R-:W-:Y:S01]  /*a6b0*/  IMAD.MOV R23, RZ, RZ, -R23 ;  /* 0x000000ffff177224 */ /* 0x000fe200078e0a17 */
[C---:B------:R-:W-:Y:S01]  /*a6c0*/  ISETP.GT.U32.AND P4, PT, R15.reuse, R4, PT ;  /* 0x000000040f00720c */ /* 0x040fe20003f84070 */
[----:B------:R-:W-:Y:S02]  /*a6d0*/  @!P0 IMAD.MOV R7, RZ, RZ, -R7 ;  /* 0x000000ffff078224 */ /* 0x000fe400078e0a07 */
[----:B------:R-:W-:Y:S01]  /*a6e0*/  IMAD.MOV R20, RZ, RZ, -R22 ;  /* 0x000000ffff147224 */ /* 0x000fe200078e0a16 */
[----:B------:R-:W-:Y:S01]  /*a6f0*/  IABS R22, R18 ;  /* 0x0000001200167213 */ /* 0x000fe20000000000 */
[----:B------:R-:W-:Y:S01]  /*a700*/  @!P6 IMAD.MOV R6, RZ, RZ, -R6 ;  /* 0x000000ffff06e224 */ /* 0x000fe200078e0a06 */
[----:B------:R-:W-:Y:S01]  /*a710*/  STL [R1+0x148], R7 ;  /* 0x0001480701007387 */ /* 0x000fe20000100800 */
[----:B------:R-:W-:Y:S01]  /*a720*/  @!P5 IMAD.MOV R5, RZ, RZ, -R5 ;  /* 0x000000ffff05d224 */ /* 0x000fe200078e0a05 */
[----:B------:R-:W-:Y:S01]  /*a730*/  ISETP.GE.AND P5, PT, R16, RZ, PT ;  /* 0x000000ff1000720c */ /* 0x000fe20003fa6270 */
[C---:B------:R-:W-:Y:S01]  /*a740*/  IMAD R19, R15.reuse, R23, R19 ;  /* 0x000000170f137224 */ /* 0x040fe200078e0213 */
[----:B------:R1:W-:Y:S01]  /*a750*/  STL [R1+0x140], R6 ;  /* 0x0001400601007387 */ /* 0x0003e20000100800 */
[C---:B------:R-:W-:Y:S01]  /*a760*/  IMAD R17, R15.reuse, R20, R17 ;  /* 0x000000140f117224 */ /* 0x040fe200078e0211 */
[----:B------:R-:W-:Y:S01]  /*a770*/  ISETP.GE.AND P6, PT, R10, RZ, PT ;  /* 0x000000ff0a00720c */ /* 0x000fe20003fc6270 */
[--C-:B------:R-:W-:Y:S01]  /*a780*/  @!P1 IMAD.IADD R0, R0, 0x1, -R15.reuse ;  /* 0x0000000100009824 */ /* 0x100fe200078e0a0f */
[----:B------:R2:W-:Y:S01]  /*a790*/  STL [R1+0x13c], R5 ;  /* 0x00013c0501007387 */ /* 0x0005e20000100800 */
[C---:B------:R-:W-:Y:S01]  /*a7a0*/  ISETP.GT.U32.AND P1, PT, R15.reuse, R19, PT ;  /* 0x000000130f00720c */ /* 0x040fe20003f24070 */
[----:B------:R-:W-:Y:S01]  /*a7b0*/  @!P4 IMAD.IADD R4, R4, 0x1, -R15 ;  /* 0x000000010404c824 */ /* 0x000fe200078e0a0f */
[----:B------:R-:W-:Y:S01]  /*a7c0*/  ISETP.GT.U32.AND P0, PT, R15, R17, PT ;  /* 0x000000110f00720c */ /* 0x000fe20003f04070 */
[----:B0-----:R-:W-:Y:S01]  /*a7d0*/  IMAD.MOV.U32 R8, RZ, RZ, R0 ;  /* 0x000000ffff087224 */ /* 0x001fe200078e0000 */
[----:B------:R-:W-:Y:S01]  /*a7e0*/  ISETP.GE.AND P4, PT, R18, RZ, PT ;  /* 0x000000ff1200720c */ /* 0x000fe20003f86270 */
[----:B-1----:R-:W-:-:S02]  /*a7f0*/  VIADD R6, R24, 0x7a ;  /* 0x0000007a18067836 */ /* 0x002fc40000000000 */
[----:B------:R-:W-:Y:S02]  /*a800*/  IMAD.MOV.U32 R9, RZ, RZ, R4 ;  /* 0x000000ffff097224 */ /* 0x000fe400078e0004 */
[----:B--2---:R-:W-:Y:S01]  /*a810*/  IMAD.HI.U32 R5, R21, R22, RZ ;  /* 0x0000001615057227 */ /* 0x004fe200078e00ff */
[----:B------:R-:W-:-:S03]  /*a820*/  IABS R7, R6 ;  /* 0x0000000600077213 */ /* 0x000fc60000000000 */
[----:B------:R-:W-:Y:S02]  /*a830*/  IMAD.MOV R5, RZ, RZ, -R5 ;  /* 0x000000ffff057224 */ /* 0x000fe400078e0a05 */
[----:B------:R-:W-:Y:S02]  /*a840*/  @!P3 IMAD.MOV R8, RZ, RZ, -R8 ;  /* 0x000000ffff08b224 */ /* 0x000fe400078e0a08 */
[----:B------:R-:W-:Y:S02]  /*a850*/  IMAD R5, R15, R5, R22 ;  /* 0x000000050f057224 */ /* 0x000fe400078e0216 */
[--C-:B------:R-:W-:Y:S02]  /*a860*/  @!P1 IMAD.IADD R19, R19, 0x1, -R15.reuse ;  /* 0x0000000113139824 */ /* 0x100fe400078e0a0f */
[----:B------:R-:W-:Y:S01]  /*a870*/  @!P0 IMAD.IADD R17, R17, 0x1, -R15 ;  /* 0x0000000111118824 */ /* 0x000fe200078e0a0f */
[C---:B------:R-:W-:Y:S01]  /*a880*/  ISETP.GT.U32.AND P3, PT, R15.reuse, R5, PT ;  /* 0x000000050f00720c */ /* 0x040fe20003f64070 */
[----:B------:R-:W-:Y:S01]  /*a890*/  @!P2 IMAD.MOV R9, RZ, RZ, -R9 ;  /* 0x000000ffff09a224 */ /* 0x000fe200078e0a09 */
[----:B------:R-:W-:Y:S01]  /*a8a0*/  ISETP.GE.AND P2, PT, R6, RZ, PT ;  /* 0x000000ff0600720c */ /* 0x000fe20003f46270 */
[----:B------:R-:W-:Y:S01]  /*a8b0*/  VIADD R0, R24, 0x78 ;  /* 0x0000007818007836 */ /* 0x000fe20000000000 */
[----:B------:R-:W-:Y:S01]  /*a8c0*/  ISETP.GT.U32.AND P1, PT, R15, R19, PT ;  /* 0x000000130f00720c */ /* 0x000fe20003f24070 */
[----:B------:R-:W-:Y:S01]  /*a8d0*/  IMAD.HI.U32 R6, R21, R7, RZ ;  /* 0x0000000715067227 */ /* 0x000fe200078e00ff */
[----:B------:R-:W-:Y:S01]  /*a8e0*/  ISETP.GT.U32.AND P0, PT, R15, R17, PT ;  /* 0x000000110f00720c */ /* 0x000fe20003f04070 */
[----:B------:R0:W-:Y:S02]  /*a8f0*/  STL [R1+0x128], R9 ;  /* 0x0001280901007387 */ /* 0x0001e40000100800 */
[----:B------:R-:W-:-:S02]  /*a900*/  IMAD.MOV R6, RZ, RZ, -R6 ;  /* 0x000000ffff067224 */ /* 0x000fc400078e0a06 */
[----:B------:R1:W-:Y:S01]  /*a910*/  STL [R1+0x124], R8 ;  /* 0x0001240801007387 */ /* 0x0003e20000100800 */
[----:B------:R-:W-:Y:S02]  /*a920*/  VIADD R4, R24, 0x76 ;  /* 0x0000007618047836 */ /* 0x000fe40000000000 */
[----:B------:R-:W-:Y:S02]  /*a930*/  IMAD R7, R15, R6, R7 ;  /* 0x000000060f077224 */ /* 0x000fe400078e0207 */
[--C-:B------:R-:W-:Y:S01]  /*a940*/  @!P3 IMAD.IADD R5, R5, 0x1, -R15.reuse ;  /* 0x000000010505b824 */ /* 0x100fe200078e0a0f */
[----:B0-----:R-:W-:Y:S01]  /*a950*/  IABS R9, R0 ;  /* 0x0000000000097213 */ /* 0x001fe20000000000 */
[--C-:B------:R-:W-:Y:S01]  /*a960*/  @!P1 IMAD.IADD R19, R19, 0x1, -R15.reuse ;  /* 0x0000000113139824 */ /* 0x100fe200078e0a0f */
[----:B------:R-:W-:Y:S01]  /*a970*/  IABS R18, R4 ;  /* 0x0000000400127213 */ /* 0x000fe20000000000 */
[----:B------:R-:W-:Y:S01]  /*a980*/  @!P0 IMAD.IADD R17, R17, 0x1, -R15 ;  /* 0x0000000111118824 */ /* 0x000fe200078e0a0f */
[----:B------:R-:W-:Y:S01]  /*a990*/  ISETP.GT.U32.AND P3, PT, R15, R5, PT ;  /* 0x000000050f00720c */ /* 0x000fe20003f64070 */
[----:B------:R-:W-:Y:S01]  /*a9a0*/  IMAD.HI.U32 R6, R21, R9, RZ ;  /* 0x0000000915067227 */ /* 0x000fe200078e00ff */
[----:B------:R-:W-:-:S02]  /*a9b0*/  ISETP.GE.AND P0, PT, R0, RZ, PT ;  /* 0x000000ff0000720c */ /* 0x000fc40003f06270 */
[----:B------:R-:W-:Y:S01]  /*a9c0*/  ISETP.GE.AND P1, PT, R4, RZ, PT ;  /* 0x000000ff0400720c */ /* 0x000fe20003f26270 */
[----:B------:R-:W-:Y:S02]  /*a9d0*/  IMAD.MOV R6, RZ, RZ, -R6 ;  /* 0x000000ffff067224 */ /* 0x000fe400078e0a06 */
[----:B------:R-:W-:Y:S02]  /*a9e0*/  IMAD.MOV.U32 R10, RZ, RZ, R19 ;  /* 0x000000ffff0a7224 */ /* 0x000fe400078e0013 */
[C---:B------:R-:W-:Y:S02]  /*a9f0*/  IMAD R9, R15.reuse, R6, R9 ;  /* 0x000000060f097224 */ /* 0x040fe400078e0209 */
[----:B-1----:R-:W-:Y:S02]  /*aa00*/  IMAD.MOV.U32 R8, RZ, RZ, R17 ;  /* 0x000000ffff087224 */ /* 0x002fe400078e0011 */
[----:B------:R-:W-:Y:S01]  /*aa10*/  @!P5 IMAD.MOV R10, RZ, RZ, -R10 ;  /* 0x000000ffff0ad224 */ /* 0x000fe200078e0a0a */
[C---:B------:R-:W-:Y:S01]  /*aa20*/  ISETP.GT.U32.AND P5, PT, R15.reuse, R9, PT ;  /* 0x000000090f00720c */ /* 0x040fe20003fa4070 */
[----:B------:R-:W-:Y:S01]  /*aa30*/  @!P6 IMAD.MOV R8, RZ, RZ, -R8 ;  /* 0x000000ffff08e224 */ /* 0x000fe200078e0a08 */
[----:B------:R-:W-:Y:S01]  /*aa40*/  ISETP.GT.U32.AND P6, PT, R15, R7, PT ;  /* 0x000000070f00720c */ /* 0x000fe20003fc4070 */
[----:B------:R-:W-:-:S02]  /*aa50*/  @!P3 IMAD.IADD R5, R5, 0x1, -R15 ;  /* 0x000000010505b824 */ /* 0x000fc400078e0a0f */
[----:B------:R-:W-:Y:S01]  /*aa60*/  VIADD R0, R24, 0x74 ;  /* 0x0000007418007836 */ /* 0x000fe20000000000 */
[----:B------:R0:W-:Y:S01]  /*aa70*/  STL [R1+0x10c], R8 ;  /* 0x00010c0801007387 */ /* 0x0001e20000100800 */
[----:B------:R-:W-:Y:S02]  /*aa80*/  IMAD.MOV.U32 R6, RZ, RZ, R5 ;  /* 0x000000ffff067224 */ /* 0x000fe400078e0005 */
[----:B------:R-:W-:Y:S01]  /*aa90*/  IMAD.HI.U32 R4, R21, R18, RZ ;  /* 0x0000001215047227 */ /* 0x000fe200078e00ff */
[----:B------:R-:W-:Y:S01]  /*aaa0*/  IABS R17, R0 ;  /* 0x0000000000117213 */ /* 0x000fe20000000000 */
[----:B------:R1:W-:Y:S01]  /*aab0*/  STL [R1+0x130], R10 ;  /* 0x0001300a01007387 */ /* 0x0003e20000100800 */
[----:B------:R-:W-:Y:S01]  /*aac0*/  ISETP.GE.AND P3, PT, R0, RZ, PT ;  /* 0x000000ff0000720c */ /* 0x000fe20003f66270 */
[----:B------:R-:W-:Y:S02]  /*aad0*/  @!P4 IMAD.MOV R6, RZ, RZ, -R6 ;  /* 0x000000ffff06c224 */ /* 0x000fe400078e0a06 */
[----:B------:R-:W-:-:S02]  /*aae0*/  @!P5 IMAD.IADD R9, R9, 0x1, -R15 ;  /* 0x000000010909d824 */ /* 0x000fc400078e0a0f */
[C---:B0-----:R-:W-:Y:S01]  /*aaf0*/  VIADD R8, R24.reuse, 0x72 ;  /* 0x0000007218087836 */ /* 0x041fe20000000000 */
[----:B------:R0:W-:Y:S01]  /*ab00*/  STL [R1+0x138], R6 ;  /* 0x0001380601007387 */ /* 0x0001e20000100800 */
[----:B------:R-:W-:Y:S01]  /*ab10*/  @!P6 IMAD.IADD R7, R7, 0x1, -R15 ;  /* 0x000000010707e824 */ /* 0x000fe200078e0a0f */
[C---:B------:R-:W-:Y:S01]  /*ab20*/  ISETP.GT.U32.AND P5, PT, R15.reuse, R9, PT ;  /* 0x000000090f00720c */ /* 0x040fe20003fa4070 */
[----:B------:R-:W-:Y:S01]  /*ab30*/  IMAD.MOV R4, RZ, RZ, -R4 ;  /* 0x000000ffff047224 */ /* 0x000fe200078e0a04 */
[----:B------:R-:W-:Y:S01]  /*ab40*/  IABS R16, R8 ;  /* 0x0000000800107213 */ /* 0x000fe20000000000 */
[----:B------:R-:W-:Y:S01]  /*ab50*/  VIADD R0, R24, 0x70 ;  /* 0x0000007018007836 */ /* 0x000fe20000000000 */
[C---:B------:R-:W-:Y:S01]  /*ab60*/  ISETP.GT.U32.AND P6, PT, R15.reuse, R7, PT ;  /* 0x000000070f00720c */ /* 0x040fe20003fc4070 */
[----:B------:R-:W-:Y:S02]  /*ab70*/  IMAD R18, R15, R4, R18 ;  /* 0x000000040f127224 */ /* 0x000fe400078e0212 */
[----:B------:R-:W-:Y:S01]  /*ab80*/  IMAD.HI.U32 R4, R21, R17, RZ ;  /* 0x0000001115047227 */ /* 0x000fe200078e00ff */
[----:B-1----:R-:W-:-:S02]  /*ab90*/  IABS R10, R0 ;  /* 0x00000000000a7213 */ /* 0x002fc40000000000 */
[----:B------:R-:W-:Y:S01]  /*aba0*/  ISETP.GT.U32.AND P4, PT, R15, R18, PT ;  /* 0x000000120f00720c */ /* 0x000fe20003f84070 */
[----:B0-----:R-:W-:-:S04]  /*abb0*/  IMAD.HI.U32 R6, R21, R16, RZ ;  /* 0x0000001015067227 */ /* 0x001fc800078e00ff */
[----:B------:R-:W-:Y:S02]  /*abc0*/  IMAD.MOV R6, RZ, RZ, -R6 ;  /* 0x000000ffff067224 */ /* 0x000fe400078e0a06 */
[----:B------:R-:W-:Y:S02]  /*abd0*/  IMAD.MOV R4, RZ, RZ, -R4 ;  /* 0x000000ffff047224 */ /* 0x000fe400078e0a04 */
[C---:B------:R-:W-:Y:S02]  /*abe0*/  IMAD R16, R15.reuse, R6, R16 ;  /* 0x000000060f107224 */ /* 0x040fe400078e0210 */
[----:B------:R-:W-:Y:S02]  /*abf0*/  IMAD R17, R15, R4, R17 ;  /* 0x000000040f117224 */ /* 0x000fe400078e0211 */
[--C-:B------:R-:W-:Y:S01]  /*ac00*/  @!P5 IMAD.IADD R9, R9, 0x1, -R15.reuse ;  /* 0x000000010909d824 */ /* 0x100fe200078e0a0f */
[----:B------:R-:W-:Y:S01]  /*ac10*/  ISETP.GT.U32.AND P5, PT, R15, R16, PT ;  /* 0x000000100f00720c */ /* 0x000fe20003fa4070 */
[----:B------:R-:W-:Y:S01]  /*ac20*/  @!P6 IMAD.IADD R7, R7, 0x1, -R15 ;  /* 0x000000010707e824 */ /* 0x000fe200078e0a0f */
[----:B------:R-:W-:Y:S01]  /*ac30*/  ISETP.GT.U32.AND P6, PT, R15, R17, PT ;  /* 0x000000110f00720c */ /* 0x000fe20003fc4070 */
[----:B------:R-:W-:-:S02]  /*ac40*/  VIADD R5, R24, 0x6e ;  /* 0x0000006e18057836 */ /* 0x000fc40000000000 */
[----:B------:R-:W-:Y:S02]  /*ac50*/  @!P4 IMAD.IADD R18, R18, 0x1, -R15 ;  /* 0x000000011212c824 */ /* 0x000fe400078e0a0f */
[----:B------:R-:W-:Y:S01]  /*ac60*/  IMAD.HI.U32 R20, R21, R10, RZ ;  /* 0x0000000a15147227 */ /* 0x000fe200078e00ff */
[----:B------:R-:W-:Y:S02]  /*ac70*/  IABS R19, R5 ;  /* 0x0000000500137213 */ /* 0x000fe40000000000 */
[----:B------:R-:W-:Y:S01]  /*ac80*/  ISETP.GT.U32.AND P4, PT, R15, R18, PT ;  /* 0x000000120f00720c */ /* 0x000fe20003f84070 */
[----:B------:R-:W-:Y:S02]  /*ac90*/  IMAD.MOV.U32 R22, RZ, RZ, R7 ;  /* 0x000000ffff167224 */ /* 0x000fe400078e0007 */
[----:B------:R-:W-:Y:S01]  /*aca0*/  @!P5 IMAD.IADD R16, R16, 0x1, -R15 ;  /* 0x000000011010d824 */ /* 0x000fe200078e0a0f */
[----:B------:R-:W-:Y:S01]  /*acb0*/  ISETP.GE.AND P5, PT, R0, RZ, PT ;  /* 0x000000ff0000720c */ /* 0x000fe20003fa6270 */
[----:B------:R-:W-:-:S02]  /*acc0*/  IMAD.MOV R20, RZ, RZ, -R20 ;  /* 0x000000ffff147224 */ /* 0x000fc400078e0a14 */
[----:B------:R-:W-:Y:S02]  /*acd0*/  IMAD.MOV.U32 R7, RZ, RZ, R19 ;  /* 0x000000ffff077224 */ /* 0x000fe400078e0013 */
[----:B------:R-:W-:Y:S01]  /*ace0*/  @!P6 IMAD.IADD R17, R17, 0x1, -R15 ;  /* 0x000000011111e824 */ /* 0x000fe200078e0a0f */
[----:B------:R-:W-:Y:S01]  /*acf0*/  ISETP.GE.AND P6, PT, R8, RZ, PT ;  /* 0x000000ff0800720c */ /* 0x000fe20003fc6270 */
[----:B------:R-:W-:Y:S01]  /*ad00*/  @!P0 IMAD.MOV R9, RZ, RZ, -R9 ;  /* 0x000000ffff098224 */ /* 0x000fe200078e0a09 */
[C---:B------:R-:W-:Y:S01]  /*ad10*/  ISETP.GT.U32.AND P0, PT, R15.reuse, R16, PT ;  /* 0x000000100f00720c */ /* 0x040fe20003f04070 */
[----:B------:R-:W-:Y:S02]  /*ad20*/  IMAD R8, R15, R20, R10 ;  /* 0x000000140f087224 */ /* 0x000fe400078e020a */
[----:B------:R-:W-:Y:S02]  /*ad30*/  VIADD R4, R24, 0x6c ;  /* 0x0000006c18047836 */ /* 0x000fe40000000000 */
[----:B------:R-:W-:-:S03]  /*ad40*/  IMAD.HI.U32 R10, R21, R7, RZ ;  /* 0x00000007150a7227 */ /* 0x000fc600078e00ff */
[----:B------:R-:W-:Y:S01]  /*ad50*/  IABS R6, R4 ;  /* 0x0000000400067213 */ /* 0x000fe20000000000 */
[----:B------:R-:W-:Y:S02]  /*ad60*/  IMAD.MOV R19, RZ, RZ, -R10 ;  /* 0x000000ffff137224 */ /* 0x000fe400078e0a0a */
[----:B------:R-:W-:Y:S01]  /*ad70*/  @!P2 IMAD.MOV R22, RZ, RZ, -R22 ;  /* 0x000000ffff16a224 */ /* 0x000fe200078e0a16 */
[C---:B------:R-:W-:Y:S01]  /*ad80*/  ISETP.GT.U32.AND P2, PT, R15.reuse, R17, PT ;  /* 0x000000110f00720c */ /* 0x040fe20003f44070 */
[----:B------:R-:W-:Y:S01]  /*ad90*/  @!P4 IMAD.IADD R18, R18, 0x1, -R15 ;  /* 0x000000011212c824 */ /* 0x000fe200078e0a0f */
[C---:B------:R-:W-:Y:S01]  /*ada0*/  ISETP.GT.U32.AND P4, PT, R15.reuse, R8, PT ;  /* 0x000000080f00720c */ /* 0x040fe20003f84070 */
[----:B------:R-:W-:Y:S01]  /*adb0*/  IMAD R7, R15, R19, R7 ;  /* 0x000000130f077224 */ /* 0x000fe200078e0207 */
[----:B------:R-:W-:Y:S01]  /*adc0*/  STL [R1+0x12c], R22 ;  /* 0x00012c1601007387 */ /* 0x000fe20000100800 */
[----:B------:R-:W-:-:S03]  /*add0*/  IMAD.HI.U32 R0, R21, R6, RZ ;  /* 0x0000000615007227 */ /* 0x000fc600078e00ff */
[----:B------:R0:W-:Y:S01]  /*ade0*/  STL [R1+0x114], R9 ;  /* 0x0001140901007387 */ /* 0x0001e20000100800 */
[--C-:B------:R-:W-:Y:S01]  /*adf0*/  @!P0 IMAD.IADD R16, R16, 0x1, -R15.reuse ;  /* 0x0000000110108824 */ /* 0x100fe200078e0a0f */
[----:B------:R-:W-:Y:S01]  /*ae00*/  ISETP.GT.U32.AND P0, PT, R15, R7, PT ;  /* 0x000000070f00720c */ /* 0x000fe20003f04070 */
[----:B------:R-:W-:Y:S02]  /*ae10*/  IMAD.MOV R10, RZ, RZ, -R0 ;  /* 0x000000ffff0a7224 */ /* 0x000fe400078e0a00 */
[--C-:B------:R-:W-:Y:S01]  /*ae20*/  @!P2 IMAD.IADD R17, R17, 0x1, -R15.reuse ;  /* 0x000000011111a824 */ /* 0x100fe200078e0a0f */
[----:B------:R-:W-:Y:S01]  /*ae30*/  ISETP.GE.AND P2, PT, R5, RZ, PT ;  /* 0x000000ff0500720c */ /* 0x000fe20003f46270 */
[----:B------:R-:W-:Y:S02]  /*ae40*/  IMAD R6, R15, R10, R6 ;  /* 0x0000000a0f067224 */ /* 0x000fe400078e0206 */
[----:B------:R-:W-:Y:S02]  /*ae50*/  VIADD R0, R24, 0x68 ;  /* 0x0000006818007836 */ /* 0x000fe40000000000 */
[----:B------:R-:W-:-:S02]  /*ae60*/  @!P4 IMAD.IADD R8, R8, 0x1, -R15 ;  /* 0x000000010808c824 */ /* 0x000fc400078e0a0f */
[----:B0-----:R-:W-:Y:S01]  /*ae70*/  VIADD R9, R24, 0x6a ;  /* 0x0000006a18097836 */ /* 0x001fe20000000000 */
[----:B------:R-:W-:Y:S01]  /*ae80*/  IABS R10, R0 ;  /* 0x00000000000a7213 */ /* 0x000fe20000000000 */
[----:B------:R-:W-:Y:S01]  /*ae90*/  @!P1 IMAD.MOV R18, RZ, RZ, -R18 ;  /* 0x000000ffff129224 */ /* 0x000fe200078e0a12 */
[C---:B------:R-:W-:Y:S01]  /*aea0*/  ISETP.GT.U32.AND P1, PT, R15.reuse, R6, PT ;  /* 0x000000060f00720c */ /* 0x040fe20003f24070 */
[----:B------:R-:W-:Y:S01]  /*aeb0*/  IMAD.MOV.U32 R22, RZ, RZ, R17 ;  /* 0x000000ffff167224 */ /* 0x000fe200078e0011 */
[----:B------:R-:W-:Y:S01]  /*aec0*/  ISETP.GT.U32.AND P4, PT, R15, R8, PT ;  /* 0x000000080f00720c */ /* 0x000fe20003f84070 */
[----:B------:R-:W-:Y:S01]  /*aed0*/  @!P0 IMAD.IADD R7, R7, 0x1, -R15 ;  /* 0x0000000107078824 */ /* 0x000fe200078e0a0f */
[----:B------:R-:W-:Y:S01]  /*aee0*/  IABS R5, R9 ;  /* 0x0000000900057213 */ /* 0x000fe20000000000 */
[----:B------:R-:W-:Y:S01]  /*aef0*/  @!P3 IMAD.MOV R22, RZ, RZ, -R22 ;  /* 0x000000ffff16b224 */ /* 0x000fe200078e0a16 */
[----:B------:R-:W-:Y:S01]  /*af00*/  ISETP.GE.AND P3, PT, R4, RZ, PT ;  /* 0x000000ff0400720c */ /* 0x000fe20003f66270 */
[----:B------:R-:W-:Y:S01]  /*af10*/  IMAD.MOV.U32 R20, RZ, RZ, R16 ;  /* 0x000000ffff147224 */ /* 0x000fe200078e0010 */
[----:B------:R-:W-:Y:S01]  /*af20*/  ISETP.GT.U32.AND P0, PT, R15, R7, PT ;  /* 0x000000070f00720c */ /* 0x000fe20003f04070 */
[----:B------:R-:W-:Y:S01]  /*af30*/  IMAD.MOV.U32 R4, RZ, RZ, R10 ;  /* 0x000000ffff047224 */ /* 0x000fe200078e000a */
[----:B------:R-:W-:Y:S01]  /*af40*/  STL [R1+0x118], R18 ;  /* 0x0001181201007387 */ /* 0x000fe20000100800 */
[----:B------:R-:W-:-:S03]  /*af50*/  IMAD.HI.U32 R10, R21, R5, RZ ;  /* 0x00000005150a7227 */ /* 0x000fc600078e00ff */
[----:B------:R-:W-:Y:S01]  /*af60*/  STL [R1+0x11c], R22 ;  /* 0x00011c1601007387 */ /* 0x000fe20000100800 */
[----:B------:R-:W-:Y:S01]  /*af70*/  @!P6 IMAD.MOV R20, RZ, RZ, -R20 ;  /* 0x000000ffff14e224 */ /* 0x000fe200078e0a14 */
[----:B------:R-:W-:Y:S01]  /*af80*/  ISETP.GE.AND P6, PT, R9, RZ, PT ;  /* 0x000000ff0900720c */ /* 0x000fe20003fc6270 */
[----:B------:R-:W-:Y:S02]  /*af90*/  VIADD R9, R24, 0x66 ;  /* 0x0000006618097836 */ /* 0x000fe40000000000 */
[----:B------:R-:W-:Y:S01]  /*afa0*/  IMAD.MOV R10, RZ, RZ, -R10 ;  /* 0x000000ffff0a7224 */ /* 0x000fe200078e0a0a */
[----:B------:R0:W-:Y:S01]  /*afb0*/  STL [R1+0x120], R20 ;  /* 0x0001201401007387 */ /* 0x0001e20000100800 */
[--C-:B------:R-:W-:Y:S02]  /*afc0*/  @!P1 IMAD.IADD R6, R6, 0x1, -R15.reuse ;  /* 0x0000000106069824 */ /* 0x100fe400078e0a0f */
[----:B------:R-:W-:Y:S01]  /*afd0*/  @!P4 IMAD.IADD R8, R8, 0x1, -R15 ;  /* 0x000000010808c824 */ /* 0x000fe200078e0a0f */
[----:B------:R-:W-:Y:S01]  /*afe0*/  ISETP.GE.AND P4, PT, R0, RZ, PT ;  /* 0x000000ff0000720c */ /* 0x000fe20003f86270 */
[----:B------:R-:W-:Y:S01]  /*aff0*/  IMAD R5, R15, R10, R5 ;  /* 0x0000000a0f057224 */ /* 0x000fe200078e0205 */
[----:B------:R-:W-:Y:S01]  /*b000*/  IABS R0, R9 ;  /* 0x0000000900007213 */ /* 0x000fe20000000000 */
[----:B------:R-:W-:Y:S01]  /*b010*/  IMAD.HI.U32 R16, R21, R4, RZ ;  /* 0x0000000415107227 */ /* 0x000fe200078e00ff */
[----:B------:R-:W-:-:S03]  /*b020*/  ISETP.GT.U32.AND P1, PT, R15, R6, PT ;  /* 0x000000060f00720c */ /* 0x000fc60003f24070 */
[----:B------:R-:W-:Y:S01]  /*b030*/  @!P0 IMAD.IADD R7, R7, 0x1, -R15 ;  /* 0x0000000107078824 */ /* 0x000fe200078e0a0f */
[----:B------:R-:W-:Y:S01]  /*b040*/  ISETP.GT.U32.AND P0, PT, R15, R5, PT ;  /* 0x000000050f00720c */ /* 0x000fe20003f04070 */
[----:B------:R-:W-:Y:S02]  /*b050*/  IMAD.MOV R16, RZ, RZ, -R16 ;  /* 0x000000ffff107224 */ /* 0x000fe400078e0a10 */
[----:B0-----:R-:W-:-:S04]  /*b060*/  IMAD.HI.U32 R20, R21, R0, RZ ;  /* 0x0000000015147227 */ /* 0x001fc800078e00ff */
[C---:B------:R-:W-:Y:S02]  /*b070*/  IMAD R4, R15.reuse, R16, R4 ;  /* 0x000000100f047224 */ /* 0x040fe400078e0204 */
[----:B------:R-:W-:Y:S02]  /*b080*/  IMAD.MOV R20, RZ, RZ, -R20 ;  /* 0x000000ffff147224 */ /* 0x000fe400078e0a14 */
[--C-:B------:R-:W-:Y:S01]  /*b090*/  @!P1 IMAD.IADD R6, R6, 0x1, -R15.reuse ;  /* 0x0000000106069824 */ /* 0x100fe200078e0a0f */
[C---:B------:R-:W-:Y:S01]  /*b0a0*/  ISETP.GT.U32.AND P1, PT, R15.reuse, R4, PT ;  /* 0x000000040f00720c */ /* 0x040fe20003f24070 */
[----:B------:R-:W-:Y:S02]  /*b0b0*/  IMAD R0, R15, R20, R0 ;  /* 0x000000140f007224 */ /* 0x000fe400078e0200 */
[C---:B------:R-:W-:Y:S02]  /*b0c0*/  VIADD R10, R24.reuse, 0x64 ;  /* 0x00000064180a7836 */ /* 0x040fe40000000000 */
[----:B------:R-:W-:Y:S01]  /*b0d0*/  @!P0 IMAD.IADD R5, R5, 0x1, -R15 ;  /* 0x0000000105058824 */ /* 0x000fe200078e0a0f */
[----:B------:R-:W-:Y:S01]  /*b0e0*/  ISETP.GT.U32.AND P0, PT, R15, R0, PT ;  /* 0x000000000f00720c */ /* 0x000fe20003f04070 */
[----:B------:R-:W-:Y:S01]  /*b0f0*/  VIADD R16, R24, 0x62 ;  /* 0x0000006218107836 */ /* 0x000fe20000000000 */
[----:B------:R-:W-:Y:S01]  /*b100*/  IABS R18, R10 ;  /* 0x0000000a00127213 */ /* 0x000fe20000000000 */
[----:B------:R-:W-:-:S02]  /*b110*/  IMAD.MOV.U32 R26, RZ, RZ, R8 ;  /* 0x000000ffff1a7224 */ /* 0x000fc400078e0008 */
[----:B------:R-:W-:Y:S01]  /*b120*/  VIADD R17, R24, 0x60 ;  /* 0x0000006018117836 */ /* 0x000fe20000000000 */
[----:B------:R-:W-:Y:S01]  /*b130*/  IABS R19, R16 ;  /* 0x0000001000137213 */ /* 0x000fe20000000000 */
[----:B------:R-:W-:Y:S01]  /*b140*/  @!P5 IMAD.MOV R26, RZ, RZ, -R26 ;  /* 0x000000ffff1ad224 */ /* 0x000fe200078e0a1a */
[----:B------:R-:W-:Y:S01]  /*b150*/  ISETP.GT.U32.AND P5, PT, R15, R5, PT ;  /* 0x000000050f00720c */ /* 0x000fe20003fa4070 */
[----:B------:R-:W-:Y:S01]  /*b160*/  IMAD.HI.U32 R23, R21, R18, RZ ;  /* 0x0000001215177227 */ /* 0x000fe200078e00ff */
[----:B------:R-:W-:Y:S02]  /*b170*/  IABS R22, R17 ;  /* 0x0000001100167213 */ /* 0x000fe40000000000 */
[----:B------:R-:W-:Y:S01]  /*b180*/  STL [R1+0x110], R26 ;  /* 0x0001101a01007387 */ /* 0x000fe20000100800 */
[----:B------:R-:W-:Y:S01]  /*b190*/  @!P1 IMAD.IADD R4, R4, 0x1, -R15 ;  /* 0x0000000104049824 */ /* 0x000fe200078e0a0f */
[----:B------:R-:W-:Y:S01]  /*b1a0*/  ISETP.GE.AND P1, PT, R9, RZ, PT ;  /* 0x000000ff0900720c */ /* 0x000fe20003f26270 */
[----:B------:R-:W-:-:S04]  /*b1b0*/  IMAD.HI.U32 R25, R21, R19, RZ ;  /* 0x0000001315197227 */ /* 0x000fc800078e00ff */
[----:B------:R-:W-:Y:S02]  /*b1c0*/  IMAD.MOV R23, RZ, RZ, -R23 ;  /* 0x000000ffff177224 */ /* 0x000fe400078e0a17 */
[----:B------:R-:W-:Y:S01]  /*b1d0*/  @!P0 IMAD.IADD R0, R0, 0x1, -R15 ;  /* 0x0000000100008824 */ /* 0x000fe200078e0a0f */
[----:B------:R-:W-:Y:S01]  /*b1e0*/  ISETP.GT.U32.AND P0, PT, R15, R4, PT ;  /* 0x000000040f00720c */ /* 0x000fe20003f04070 */
[----:B------:R-:W-:-:S04]  /*b1f0*/  IMAD.HI.U32 R9, R21, R22, RZ ;  /* 0x0000001615097227 */ /* 0x000fc800078e00ff */
[----:B------:R-:W-:Y:S02]  /*b200*/  IMAD.MOV R25, RZ, RZ, -R25 ;  /* 0x000000ffff197224 */ /* 0x000fe400078e0a19 */
[C---:B------:R-:W-:Y:S02]  /*b210*/  IMAD R18, R15.reuse, R23, R18 ;  /* 0x000000170f127224 */ /* 0x040fe400078e0212 */
[----:B------:R-:W-:Y:S02]  /*b220*/  IMAD.MOV R9, RZ, RZ, -R9 ;  /* 0x000000ffff097224 */ /* 0x000fe400078e0a09 */
[----:B------:R-:W-:Y:S02]  /*b230*/  VIADD R20, R24, 0x5e ;  /* 0x0000005e18147836 */ /* 0x000fe40000000000 */
[C---:B------:R-:W-:Y:S02]  /*b240*/  IMAD R19, R15.reuse, R25, R19 ;  /* 0x000000190f137224 */ /* 0x040fe400078e0213 */
[----:B------:R-:W-:Y:S01]  /*b250*/  @!P2 IMAD.MOV R7, RZ, RZ, -R7 ;  /* 0x000000ffff07a224 */ /* 0x000fe200078e0a07 */
[----:B------:R-:W-:Y:S01]  /*b260*/  ISETP.GT.U32.AND P2, PT, R15, R0, PT ;  /* 0x000000000f00720c */ /* 0x000fe20003f44070 */
[--C-:B------:R-:W-:Y:S01]  /*b270*/  @!P5 IMAD.IADD R5, R5, 0x1, -R15.reuse ;  /* 0x000000010505d824 */ /* 0x100fe200078e0a0f */
[C---:B------:R-:W-:Y:S01]  /*b280*/  ISETP.GT.U32.AND P5, PT, R15.reuse, R18, PT ;  /* 0x000000120f00720c */ /* 0x040fe20003fa4070 */
[C---:B------:R-:W-:Y:S01]  /*b290*/  IMAD R22, R15.reuse, R9, R22 ;  /* 0x000000090f167224 */ /* 0x040fe200078e0216 */
[----:B------:R-:W-:Y:S01]  /*b2a0*/  IABS R8, R20 ;  /* 0x0000001400087213 */ /* 0x000fe20000000000 */
[----:B------:R-:W-:Y:S01]  /*b2b0*/  @!P3 IMAD.MOV R6, RZ, RZ, -R6 ;  /* 0x000000ffff06b224 */ /* 0x000fe200078e0a06 */
[C---:B------:R-:W-:Y:S01]  /*b2c0*/  ISETP.GT.U32.AND P3, PT, R15.reuse, R19, PT ;  /* 0x000000130f00720c */ /* 0x040fe20003f64070 */
[----:B------:R-:W-:Y:S01]  /*b2d0*/  @!P0 IMAD.IADD R4, R4, 0x1, -R15 ;  /* 0x0000000104048824 */ /* 0x000fe200078e0a0f */
[----:B------:R-:W-:Y:S01]  /*b2e0*/  ISETP.GT.U32.AND P0, PT, R15, R22, PT ;  /* 0x000000160f00720c */ /* 0x000fe20003f04070 */
[----:B------:R0:W-:Y:S02]  /*b2f0*/  STL [R1+0x108], R7 ;  /* 0x0001080701007387 */ /* 0x0001e40000100800 */
[----:B------:R-:W-:-:S02]  /*b300*/  IMAD.MOV.U32 R9, RZ, RZ, R4 ;  /* 0x000000ffff097224 */ /* 0x000fc400078e0004 */
[----:B------:R1:W-:Y:S01]  /*b310*/  STL [R1+0x104], R6 ;  /* 0x0001040601007387 */ /* 0x0003e20000100800 */
[--C-:B------:R-:W-:Y:S01]  /*b320*/  @!P2 IMAD.IADD R0, R0, 0x1, -R15.reuse ;  /* 0x000000010000a824 */ /* 0x100fe200078e0a0f */
[----:B------:R-:W-:Y:S01]  /*b330*/  ISETP.GE.AND P2, PT, R16, RZ, PT ;  /* 0x000000ff1000720c */ /* 0x000fe20003f46270 */
[----:B------:R-:W-:Y:S01]  /*b340*/  @!P5 IMAD.IADD R18, R18, 0x1, -R15 ;  /* 0x000000011212d824 */ /* 0x000fe200078e0a0f */
[----:B------:R-:W-:Y:S01]  /*b350*/  ISETP.GE.AND P5, PT, R17, RZ, PT ;  /* 0x000000ff1100720c */ /* 0x000fe20003fa6270 */
[----:B------:R-:W-:Y:S02]  /*b360*/  IMAD.MOV.U32 R4, RZ, RZ, R0 ;  /* 0x000000ffff047224 */ /* 0x000fe400078e0000 */
[----:B0-----:R-:W-:Y:S02]  /*b370*/  IMAD.MOV.U32 R7, RZ, RZ, R5 ;  /* 0x000000ffff077224 */ /* 0x001fe400078e0005 */
[----:B------:R-:W-:-:S04]  /*b380*/  IMAD.HI.U32 R5, R21, R8, RZ ;  /* 0x0000000815057227 */ /* 0x000fc800078e00ff */
[----:B-1----:R-:W-:Y:S02]  /*b390*/  IMAD.MOV R6, RZ, RZ, -R5 ;  /* 0x000000ffff067224 */ /* 0x002fe400078e0a05 */
[----:B------:R-:W-:Y:S01]  /*b3a0*/  @!P6 IMAD.MOV R7, RZ, RZ, -R7 ;  /* 0x000000ffff07e224 */ /* 0x000fe200078e0a07 */
[----:B------:R-:W-:Y:S01]  /*b3b0*/  ISETP.GE.AND P6, PT, R10, RZ, PT ;  /* 0x000000ff0a00720c */ /* 0x000fe20003fc6270 */
[----:B------:R-:W-:Y:S02]  /*b3c0*/  VIADD R5, R24, 0x5c ;  /* 0x0000005c18057836 */ /* 0x000fe40000000000 */
[----:B------:R-:W-:Y:S01]  /*b3d0*/  IMAD R8, R15, R6, R8 ;  /* 0x000000060f087224 */ /* 0x000fe200078e0208 */
[----:B------:R0:W-:Y:S01]  /*b3e0*/  STL [R1+0xf0], R7 ;  /* 0x0000f00701007387 */ /* 0x0001e20000100800 */
[--C-:B------:R-:W-:Y:S01]  /*b3f0*/  @!P3 IMAD.IADD R19, R19, 0x1, -R15.reuse ;  /* 0x000000011313b824 */ /* 0x100fe200078e0a0f */
[C---:B------:R-:W-:Y:S01]  /*b400*/  ISETP.GT.U32.AND P3, PT, R15.reuse, R18, PT ;  /* 0x000000120f00720c */ /* 0x040fe20003f64070 */
[----:B------:R-:W-:Y:S01]  /*b410*/  @!P0 IMAD.IADD R22, R22, 0x1, -R15 ;  /* 0x0000000116168824 */ /* 0x000fe200078e0a0f */
[----:B------:R-:W-:Y:S01]  /*b420*/  IABS R16, R5 ;  /* 0x0000000500107213 */ /* 0x000fe20000000000 */
[----:B------:R-:W-:Y:S01]  /*b430*/  @!P4 IMAD.MOV R9, RZ, RZ, -R9 ;  /* 0x000000ffff09c224 */ /* 0x000fe200078e0a09 */
[C---:B------:R-:W-:Y:S01]  /*b440*/  ISETP.GT.U32.AND P4, PT, R15.reuse, R19, PT ;  /* 0x000000130f00720c */ /* 0x040fe20003f84070 */
[----:B------:R-:W-:Y:S01]  /*b450*/  @!P1 IMAD.MOV R4, RZ, RZ, -R4 ;  /* 0x000000ffff049224 */ /* 0x000fe200078e0a04 */
[----:B------:R-:W-:Y:S01]  /*b460*/  ISETP.GT.U32.AND P1, PT, R15, R8, PT ;  /* 0x000000080f00720c */ /* 0x000fe20003f24070 */
[----:B------:R-:W-:Y:S01]  /*b470*/  IMAD.HI.U32 R0, R21, R16, RZ ;  /* 0x0000001015007227 */ /* 0x000fe200078e00ff */
[----:B------:R-:W-:Y:S01]  /*b480*/  ISETP.GT.U32.AND P0, PT, R15, R22, PT ;  /* 0x000000160f00720c */ /* 0x000fe20003f04070 */
[----:B------:R1:W-:Y:S02]  /*b490*/  STL [R1+0xa8], R9 ;  /* 0x0000a80901007387 */ /* 0x0003e40000100800 */
[----:B0-----:R-:W-:-:S02]  /*b4a0*/  VIADD R7, R24, 0x5a ;  /* 0x0000005a18077836 */ /* 0x001fc40000000000 */
[----:B------:R-:W-:Y:S01]  /*b4b0*/  IMAD.MOV R0, RZ, RZ, -R0 ;  /* 0x000000ffff007224 */ /* 0x000fe200078e0a00 */
[----:B------:R0:W-:Y:S01]  /*b4c0*/  STL [R1+0xa4], R4 ;  /* 0x0000a40401007387 */ /* 0x0001e20000100800 */
[--C-:B------:R-:W-:Y:S01]  /*b4d0*/  @!P3 IMAD.IADD R18, R18, 0x1, -R15.reuse ;  /* 0x000000011212b824 */ /* 0x100fe200078e0a0f */
[----:B------:R-:W-:Y:S01]  /*b4e0*/  IABS R10, R7 ;  /* 0x00000007000a7213 */ /* 0x000fe20000000000 */
[----:B------:R-:W-:Y:S01]  /*b4f0*/  VIADD R6, R24, 0x58 ;  /* 0x0000005818067836 */ /* 0x000fe20000000000 */
[----:B------:R-:W-:Y:S01]  /*b500*/  ISETP.GE.AND P3, PT, R20, RZ, PT ;  /* 0x000000ff1400720c */ /* 0x000fe20003f66270 */
[----:B------:R-:W-:Y:S02]  /*b510*/  IMAD R16, R15, R0, R16 ;  /* 0x000000000f107224 */ /* 0x000fe400078e0210 */
[--C-:B------:R-:W-:Y:S01]  /*b520*/  @!P4 IMAD.IADD R19, R19, 0x1, -R15.reuse ;  /* 0x000000011313c824 */ /* 0x100fe200078e0a0f */
[----:B-1----:R-:W-:Y:S01]  /*b530*/  IABS R9, R6 ;  /* 0x0000000600097213 */ /* 0x002fe20000000000 */
[----:B------:R-:W-:Y:S01]  /*b540*/  @!P1 IMAD.IADD R8, R8, 0x1, -R15 ;  /* 0x0000000108089824 */ /* 0x000fe200078e0a0f */
[----:B------:R-:W-:Y:S01]  /*b550*/  ISETP.GE.AND P1, PT, R7, RZ, PT ;  /* 0x000000ff0700720c */ /* 0x000fe20003f26270 */
[----:B0-----:R-:W-:Y:S01]  /*b560*/  IMAD.HI.U32 R4, R21, R10, RZ ;  /* 0x0000000a15047227 */ /* 0x001fe200078e00ff */
[----:B------:R-:W-:-:S03]  /*b570*/  ISETP.GE.AND P4, PT, R5, RZ, PT ;  /* 0x000000ff0500720c */ /* 0x000fc60003f86270 */
[----:B------:R-:W-:Y:S02]  /*b580*/  IMAD.MOV R4, RZ, RZ, -R4 ;  /* 0x000000ffff047224 */ /* 0x000fe400078e0a04 */
[----:B------:R-:W-:Y:S02]  /*b590*/  IMAD.MOV.U32 R26, RZ, RZ, R18 ;  /* 0x000000ffff1a7224 */ /* 0x000fe400078e0012 */
[----:B------:R-:W-:Y:S01]  /*b5a0*/  @!P0 IMAD.IADD R22, R22, 0x1, -R15 ;  /* 0x0000000116168824 */ /* 0x000fe200078e0a0f */
[C---:B------:R-:W-:Y:S01]  /*b5b0*/  ISETP.GT.U32.AND P0, PT, R15.reuse, R16, PT ;  /* 0x000000100f00720c */ /* 0x040fe20003f04070 */
[C---:B------:R-:W-:Y:S02]  /*b5c0*/  IMAD R10, R15.reuse, R4, R10 ;  /* 0x000000040f0a7224 */ /* 0x040fe400078e020a */
[----:B------:R-:W-:Y:S02]  /*b5d0*/  IMAD.MOV.U32 R25, RZ, RZ, R19 ;  /* 0x000000ffff197224 */ /* 0x000fe400078e0013 */
[----:B------:R-:W-:Y:S01]  /*b5e0*/  @!P6 IMAD.MOV R26, RZ, RZ, -R26 ;  /* 0x000000ffff1ae224 */ /* 0x000fe200078e0a1a */
[----:B------:R-:W-:Y:S01]  /*b5f0*/  ISETP.GT.U32.AND P6, PT, R15, R8, PT ;  /* 0x000000080f00720c */ /* 0x000fe20003fc4070 */
[----:B------:R-:W-:-:S03]  /*b600*/  IMAD.HI.U32 R23, R21, R9, RZ ;  /* 0x0000000915177227 */ /* 0x000fc600078e00ff */
[----:B------:R-:W-:Y:S01]  /*b610*/  STL [R1+0xa0], R26 ;  /* 0x0000a01a01007387 */ /* 0x000fe20000100800 */
[----:B------:R-:W-:Y:S01]  /*b620*/  @!P2 IMAD.MOV R25, RZ, RZ, -R25 ;  /* 0x000000ffff19a224 */ /* 0x000fe200078e0a19 */
[C---:B------:R-:W-:Y:S01]  /*b630*/  ISETP.GT.U32.AND P2, PT, R15.reuse, R10, PT ;  /* 0x0000000a0f00720c */ /* 0x040fe20003f44070 */
[----:B------:R-:W-:Y:S02]  /*b640*/  IMAD.MOV R18, RZ, RZ, -R23 ;  /* 0x000000ffff127224 */ /* 0x000fe400078e0a17 */
[----:B------:R-:W-:Y:S01]  /*b650*/  @!P5 IMAD.MOV R22, RZ, RZ, -R22 ;  /* 0x000000ffff16d224 */ /* 0x000fe200078e0a16 */
[----:B------:R-:W-:Y:S01]  /*b660*/  ISETP.GE.AND P5, PT, R6, RZ, PT ;  /* 0x000000ff0600720c */ /* 0x000fe20003fa6270 */
[----:B------:R-:W-:Y:S01]  /*b670*/  VIADD R7, R24, 0x54 ;  /* 0x0000005418077836 */ /* 0x000fe20000000000 */
[----:B------:R-:W-:Y:S01]  /*b680*/  STL [R1+0x84], R25 ;  /* 0x0000841901007387 */ /* 0x000fe20000100800 */
[C---:B------:R-:W-:Y:S02]  /*b690*/  IMAD R6, R15.reuse, R18, R9 ;  /* 0x000000120f067224 */ /* 0x040fe400078e0209 */
[--C-:B------:R-:W-:Y:S01]  /*b6a0*/  @!P0 IMAD.IADD R16, R16, 0x1, -R15.reuse ;  /* 0x0000000110108824 */ /* 0x100fe200078e0a0f */
[----:B------:R-:W-:Y:S01]  /*b6b0*/  IABS R17, R7 ;  /* 0x0000000700117213 */ /* 0x000fe20000000000 */
[--C-:B------:R-:W-:Y:S01]  /*b6c0*/  @!P6 IMAD.IADD R8, R8, 0x1, -R15.reuse ;  /* 0x000000010808e824 */ /* 0x100fe200078e0a0f */
[C---:B------:R-:W-:Y:S01]  /*b6d0*/  ISETP.GT.U32.AND P6, PT, R15.reuse, R6, PT ;  /* 0x000000060f00720c */ /* 0x040fe20003fc4070 */
[----:B------:R-:W-:Y:S01]  /*b6e0*/  VIADD R5, R24, 0x56 ;  /* 0x0000005618057836 */ /* 0x000fe20000000000 */
[C---:B------:R-:W-:Y:S01]  /*b6f0*/  ISETP.GT.U32.AND P0, PT, R15.reuse, R16, PT ;  /* 0x000000100f00720c */ /* 0x040fe20003f04070 */
[----:B------:R-:W-:Y:S01]  /*b700*/  @!P2 IMAD.IADD R10, R10, 0x1, -R15 ;  /* 0x000000010a0aa824 */ /* 0x000fe200078e0a0f */
[----:B------:R0:W-:Y:S01]  /*b710*/  STL [R1+0x80], R22 ;  /* 0x0000801601007387 */ /* 0x0001e20000100800 */
[----:B------:R-:W-:Y:S01]  /*b720*/  IMAD.MOV.U32 R19, RZ, RZ, R17 ;  /* 0x000000ffff137224 */ /* 0x000fe200078e0011 */
[----:B------:R-:W-:Y:S01]  /*b730*/  IABS R20, R5 ;  /* 0x0000000500147213 */ /* 0x000fe20000000000 */
[----:B------:R-:W-:Y:S01]  /*b740*/  VIADD R0, R24, 0x52 ;  /* 0x0000005218007836 */ /* 0x000fe20000000000 */
[----:B------:R-:W-:Y:S01]  /*b750*/  ISETP.GT.U32.AND P2, PT, R15, R10, PT ;  /* 0x0000000a0f00720c */ /* 0x000fe20003f44070 */
[----:B------:R-:W-:-:S03]  /*b760*/  IMAD.HI.U32 R9, R21, R19, RZ ;  /* 0x0000001315097227 */ /* 0x000fc600078e00ff */
[----:B------:R-:W-:Y:S01]  /*b770*/  IABS R4, R0 ;  /* 0x0000000000047213 */ /* 0x000fe20000000000 */
[----:B------:R-:W-:-:S04]  /*b780*/  IMAD.HI.U32 R17, R21, R20, RZ ;  /* 0x0000001415117227 */ /* 0x000fc800078e00ff */
[----:B------:R-:W-:Y:S02]  /*b790*/  IMAD.MOV R9, RZ, RZ, -R9 ;  /* 0x000000ffff097224 */ /* 0x000fe400078e0a09 */
[--C-:B------:R-:W-:Y:S02]  /*b7a0*/  @!P6 IMAD.IADD R6, R6, 0x1, -R15.reuse ;  /* 0x000000010606e824 */ /* 0x100fe400078e0a0f */
[----:B------:R-:W-:Y:S01]  /*b7b0*/  @!P0 IMAD.IADD R16, R16, 0x1, -R15 ;  /* 0x0000000110108824 */ /* 0x000fe200078e0a0f */
[----:B------:R-:W-:Y:S01]  /*b7c0*/  ISETP.GE.AND P0, PT, R5, RZ, PT ;  /* 0x000000ff0500720c */ /* 0x000fe20003f06270 */
[----:B------:R-:W-:Y:S01]  /*b7d0*/  IMAD.MOV R5, RZ, RZ, -R17 ;  /* 0x000000ffff057224 */ /* 0x000fe200078e0a11 */
[C---:B------:R-:W-:Y:S01]  /*b7e0*/  ISETP.GT.U32.AND P6, PT, R15.reuse, R6, PT ;  /* 0x000000060f00720c */ /* 0x040fe20003fc4070 */
[----:B------:R-:W-:Y:S02]  /*b7f0*/  IMAD R9, R15, R9, R19 ;  /* 0x000000090f097224 */ /* 0x000fe400078e0213 */
[----:B------:R-:W-:-:S02]  /*b800*/  VIADD R17, R24, 0x50 ;  /* 0x0000005018117836 */ /* 0x000fc40000000000 */
[----:B0-----:R-:W-:Y:S02]  /*b810*/  IMAD.MOV.U32 R22, RZ, RZ, R8 ;  /* 0x000000ffff167224 */ /* 0x001fe400078e0008 */
[----:B------:R-:W-:Y:S01]  /*b820*/  IMAD.HI.U32 R18, R21, R4, RZ ;  /* 0x0000000415127227 */ /* 0x000fe200078e00ff */
[----:B------:R-:W-:-:S03]  /*b830*/  IABS R19, R17 ;  /* 0x0000001100137213 */ /* 0x000fc60000000000 */
[C---:B------:R-:W-:Y:S02]  /*b840*/  IMAD R5, R15.reuse, R5, R20 ;  /* 0x000000050f057224 */ /* 0x040fe400078e0214 */
[----:B------:R-:W-:Y:S01]  /*b850*/  @!P2 IMAD.IADD R10, R10, 0x1, -R15 ;  /* 0x000000010a0aa824 */ /* 0x000fe200078e0a0f */
[C---:B------:R-:W-:Y:S01]  /*b860*/  ISETP.GT.U32.AND P2, PT, R15.reuse, R9, PT ;  /* 0x000000090f00720c */ /* 0x040fe20003f44070 */
[----:B------:R-:W-:Y:S01]  /*b870*/  @!P3 IMAD.MOV R22, RZ, RZ, -R22 ;  /* 0x000000ffff16b224 */ /* 0x000fe200078e0a16 */
[----:B------:R-:W-:Y:S01]  /*b880*/  ISETP.GT.U32.AND P3, PT, R15, R5, PT ;  /* 0x000000050f00720c */ /* 0x000fe20003f64070 */
[----:B------:R-:W-:Y:S02]  /*b890*/  IMAD.MOV R18, RZ, RZ, -R18 ;  /* 0x000000ffff127224 */ /* 0x000fe400078e0a12 */
[----:B------:R-:W-:Y:S01]  /*b8a0*/  @!P4 IMAD.MOV R16, RZ, RZ, -R16 ;  /* 0x000000ffff10c224 */ /* 0x000fe200078e0a10 */
[----:B------:R-:W-:Y:S01]  /*b8b0*/  STL [R1+0x18], R22 ;  /* 0x0000181601007387 */ /* 0x000fe20000100800 */
[----:B------:R-:W-:Y:S01]  /*b8c0*/  IMAD.MOV.U32 R8, RZ, RZ, R19 ;  /* 0x000000ffff087224 */ /* 0x000fe200078e0013 */
[----:B------:R-:W-:Y:S01]  /*b8d0*/  ISETP.GE.AND P4, PT, R7, RZ, PT ;  /* 0x000000ff0700720c */ /* 0x000fe20003f86270 */
[----:B------:R-:W-:Y:S01]  /*b8e0*/  IMAD R4, R15, R18, R4 ;  /* 0x000000120f047224 */ /* 0x000fe200078e0204 */
[----:B------:R0:W-:Y:S01]  /*b8f0*/  STL [R1+0x14], R16 ;  /* 0x0000141001007387 */ /* 0x0001e20000100800 */
[----:B------:R-:W-:-:S02]  /*b900*/  IMAD.MOV.U32 R19, RZ, RZ, R10 ;  /* 0x000000ffff137224 */ /* 0x000fc400078e000a */
[----:B------:R-:W-:Y:S01]  /*b910*/  @!P6 IMAD.IADD R6, R6, 0x1, -R15 ;  /* 0x000000010606e824 */ /* 0x000fe200078e0a0f */
[----:B------:R-:W-:Y:S01]  /*b920*/  ISETP.GE.AND P6, PT, R0, RZ, PT ;  /* 0x000000ff0000720c */ /* 0x000fe20003fc6270 */
[----:B------:R-:W-:Y:S01]  /*b930*/  @!P1 IMAD.MOV R19, RZ, RZ, -R19 ;  /* 0x000000ffff139224 */ /* 0x000fe200078e0a13 */
[----:B------:R-:W-:Y:S01]  /*b940*/  ISETP.GT.U32.AND P1, PT, R15, R4, PT ;  /* 0x000000040f00720c */ /* 0x000fe20003f24070 */
[--C-:B------:R-:W-:Y:S02]  /*b950*/  @!P2 IMAD.IADD R9, R9, 0x1, -R15.reuse ;  /* 0x000000010909a824 */ /* 0x100fe400078e0a0f */
[----:B------:R-:W-:Y:S01]  /*b960*/  IMAD.MOV.U32 R7, RZ, RZ, R6 ;  /* 0x000000ffff077224 */ /* 0x000fe200078e0006 */
[----:B------:R-:W-:Y:S01]  /*b970*/  STL [R1+0x74], R19 ;  /* 0x0000741301007387 */ /* 0x000fe20000100800 */
[----:B0-----:R-:W-:Y:S02]  /*b980*/  VIADD R16, R24, 0x4e ;  /* 0x0000004e18107836 */ /* 0x001fe40000000000 */
[----:B------:R-:W-:Y:S01]  /*b990*/  @!P3 IMAD.IADD R5, R5, 0x1, -R15 ;  /* 0x000000010505b824 */ /* 0x000fe200078e0a0f */
[----:B------:R-:W-:Y:S01]  /*b9a0*/  ISETP.GE.AND P3, PT, R17, RZ, PT ;  /* 0x000000ff1100720c */ /* 0x000fe20003f66270 */
[----:B------:R-:W-:Y:S01]  /*b9b0*/  @!P5 IMAD.MOV R7, RZ, RZ, -R7 ;  /* 0x000000ffff07d224 */ /* 0x000fe200078e0a07 */
[----:B------:R-:W-:Y:S01]  /*b9c0*/  IABS R10, R16 ;  /* 0x00000010000a7213 */ /* 0x000fe20000000000 */
[----:B------:R-:W-:Y:S01]  /*b9d0*/  IMAD.HI.U32 R18, R21, R8, RZ ;  /* 0x0000000815127227 */ /* 0x000fe200078e00ff */
[----:B------:R-:W-:-:S02]  /*b9e0*/  ISETP.GT.U32.AND P5, PT, R15, R9, PT ;  /* 0x000000090f00720c */ /* 0x000fc40003fa4070 */
[----:B------:R-:W-:Y:S01]  /*b9f0*/  ISETP.GT.U32.AND P2, PT, R15, R5, PT ;  /* 0x000000050f00720c */ /* 0x000fe20003f44070 */
[----:B------:R-:W-:Y:S01]  /*ba00*/  IMAD.HI.U32 R17, R21, R10, RZ ;  /* 0x0000000a15117227 */ /* 0x000fe200078e00ff */
[----:B------:R0:W-:Y:S03]  /*ba10*/  STL [R1+0x78], R7 ;  /* 0x0000780701007387 */ /* 0x0001e60000100800 */
[----:B------:R-:W-:Y:S02]  /*ba20*/  IMAD.MOV R17, RZ, RZ, -R17 ;  /* 0x000000ffff117224 */ /* 0x000fe400078e0a11 */
[----:B------:R-:W-:Y:S02]  /*ba30*/  @!P1 IMAD.IADD R4, R4, 0x1, -R15 ;  /* 0x0000000104049824 */ /* 0x000fe400078e0a0f */
[----:B------:R-:W-:Y:S02]  /*ba40*/  IMAD.MOV R18, RZ, RZ, -R18 ;  /* 0x000000ffff127224 */ /* 0x000fe400078e0a12 */
[C---:B------:R-:W-:Y:S01]  /*ba50*/  IMAD R10, R15.reuse, R17, R10 ;  /* 0x000000110f0a7224 */ /* 0x040fe200078e020a */
[C---:B------:R-:W-:Y:S01]  /*ba60*/  ISETP.GT.U32.AND P1, PT, R15.reuse, R4, PT ;  /* 0x000000040f00720c */ /* 0x040fe20003f24070 */
[----:B------:R-:W-:-:S02]  /*ba70*/  IMAD R0, R15, R18, R8 ;  /* 0x000000120f007224 */ /* 0x000fc400078e0208 */
[--C-:B------:R-:W-:Y:S01]  /*ba80*/  @!P5 IMAD.IADD R9, R9, 0x1, -R15.reuse ;  /* 0x000000010909d824 */ /* 0x100fe200078e0a0f */
[----:B------:R-:W-:Y:S01]  /*ba90*/  ISETP.GT.U32.AND P5, PT, R15, R10, PT ;  /* 0x0000000a0f00720c */ /* 0x000fe20003fa4070 */
[C---:B0-----:R-:W-:Y:S02]  /*baa0*/  VIADD R7, R24.reuse, 0x4a ;  /* 0x0000004a18077836 */ /* 0x041fe40000000000 */
[--C-:B------:R-:W-:Y:S01]  /*bab0*/  @!P2 IMAD.IADD R5, R5, 0x1, -R15.reuse ;  /* 0x000000010505a824 */ /* 0x100fe200078e0a0f */
[----:B------:R-:W-:Y:S01]  /*bac0*/  ISETP.GT.U32.AND P2, PT, R15, R0, PT ;  /* 0x000000000f00720c */ /* 0x000fe20003f44070 */
[C---:B------:R-:W-:Y:S01]  /*bad0*/  VIADD R8, R24.reuse, 0x48 ;  /* 0x0000004818087836 */ /* 0x040fe20000000000 */
[----:B------:R-:W-:Y:S01]  /*bae0*/  IABS R19, R7 ;  /* 0x0000000700137213 */ /* 0x000fe20000000000 */
[----:B------:R-:W-:Y:S02]  /*baf0*/  VIADD R6, R24, 0x4c ;  /* 0x0000004c18067836 */ /* 0x000fe40000000000 */
[----:B------:R-:W-:Y:S01]  /*bb00*/  @!P1 IMAD.IADD R4, R4, 0x1, -R15 ;  /* 0x0000000104049824 */ /* 0x000fe200078e0a0f */
[----:B------:R-:W-:Y:S01]  /*bb10*/  ISETP.GE.AND P1, PT, R16, RZ, PT ;  /* 0x000000ff1000720c */ /* 0x000fe20003f26270 */
[----:B------:R-:W-:Y:S01]  /*bb20*/  IMAD.HI.U32 R16, R21, R19, RZ ;  /* 0x0000001315107227 */ /* 0x000fe200078e00ff */
[----:B------:R-:W-:-:S02]  /*bb30*/  IABS R20, R8 ;  /* 0x0000000800147213 */ /* 0x000fc40000000000 */
[----:B------:R-:W-:Y:S01]  /*bb40*/  IABS R18, R6 ;  /* 0x0000000600127213 */ /* 0x000fe20000000000 */
[----:B------:R-:W-:Y:S02]  /*bb50*/  @!P5 IMAD.IADD R10, R10, 0x1, -R15 ;  /* 0x000000010a0ad824 */ /* 0x000fe400078e0a0f */
[----:B------:R-:W-:Y:S02]  /*bb60*/  IMAD.MOV.U32 R22, RZ, RZ, R9 ;  /* 0x000000ffff167224 */ /* 0x000fe400078e0009 */
[----:B------:R-:W-:Y:S02]  /*bb70*/  @!P0 IMAD.MOV R5, RZ, RZ, -R5 ;  /* 0x000000ffff058224 */ /* 0x000fe400078e0a05 */
[----:B------:R-:W-:Y:S01]  /*bb80*/  @!P2 IMAD.IADD R0, R0, 0x1, -R15 ;  /* 0x000000010000a824 */ /* 0x000fe200078e0a0f */
[----:B------:R-:W-:Y:S01]  /*bb90*/  ISETP.GE.AND P2, PT, R6, RZ, PT ;  /* 0x000000ff0600720c */ /* 0x000fe20003f46270 */
[----:B------:R-:W-:Y:S01]  /*bba0*/  IMAD.MOV R16, RZ, RZ, -R16 ;  /* 0x000000ffff107224 */ /* 0x000fe200078e0a10 */
[----:B------:R0:W-:Y:S01]  /*bbb0*/  STL [R1+0x105c], R5 ;  /* 0x00105c0501007387 */ /* 0x0001e20000100800 */
[----:B------:R-:W-:Y:S01]  /*bbc0*/  @!P4 IMAD.MOV R22, RZ, RZ, -R22 ;  /* 0x000000ffff16c224 */ /* 0x000fe200078e0a16 */
[----:B------:R-:W-:Y:S01]  /*bbd0*/  ISETP.GT.U32.AND P4, PT, R15, R10, PT ;  /* 0x0000000a0f00720c */ /* 0x000fe20003f84070 */
[----:B------:R-:W-:Y:S01]  /*bbe0*/  IMAD.HI.U32 R6, R21, R20, RZ ;  /* 0x0000001415067227 */ /* 0x000fe200078e00ff */
[----:B------:R-:W-:-:S02]  /*bbf0*/  ISETP.GT.U32.AND P0, PT, R15, R0, PT ;  /* 0x000000000f00720c */ /* 0x000fc40003f04070 */
[----:B------:R-:W-:Y:S01]  /*bc00*/  STL [R1+0x34], R22 ;  /* 0x0000341601007387 */ /* 0x000fe20000100800 */
[----:B------:R-:W-:Y:S02]  /*bc10*/  IMAD R19, R15, R16, R19 ;  /* 0x000000100f137224 */ /* 0x000fe400078e0213 */
[----:B------:R-:W-:-:S04]  /*bc20*/  IMAD.HI.U32 R17, R21, R18, RZ ;  /* 0x0000001215117227 */ /* 0x000fc800078e00ff */
[----:B0-----:R-:W-:Y:S02]  /*bc30*/  IMAD.MOV.U32 R5, RZ, RZ, R4 ;  /* 0x000000ffff057224 */ /* 0x001fe400078e0004 */
[----:B------:R-:W-:Y:S02]  /*bc40*/  IMAD.MOV R6, RZ, RZ, -R6 ;  /* 0x000000ffff067224 */ /* 0x000fe400078e0a06 */
[----:B------:R-:W-:Y:S01]  /*bc50*/  @!P6 IMAD.MOV R5, RZ, RZ, -R5 ;  /* 0x000000ffff05e224 */ /* 0x000fe200078e0a05 */
[C---:B------:R-:W-:Y:S01]  /*bc60*/  ISETP.GT.U32.AND P6, PT, R15.reuse, R19, PT ;  /* 0x000000130f00720c */ /* 0x040fe20003fc4070 */
[----:B------:R-:W-:Y:S02]  /*bc70*/  IMAD.MOV R17, RZ, RZ, -R17 ;  /* 0x000000ffff117224 */ /* 0x000fe400078e0a11 */
[C---:B------:R-:W-:Y:S01]  /*bc80*/  IMAD R20, R15.reuse, R6, R20 ;  /* 0x000000060f147224 */ /* 0x040fe200078e0214 */
[----:B------:R0:W-:Y:S01]  /*bc90*/  STL [R1+0x6c], R5 ;  /* 0x00006c0501007387 */ /* 0x0001e20000100800 */
[----:B------:R-:W-:-:S02]  /*bca0*/  IMAD R18, R15, R17, R18 ;  /* 0x000000110f127224 */ /* 0x000fc400078e0212 */
[--C-:B------:R-:W-:Y:S01]  /*bcb0*/  @!P4 IMAD.IADD R10, R10, 0x1, -R15.reuse ;  /* 0x000000010a0ac824 */ /* 0x100fe200078e0a0f */
[C---:B------:R-:W-:Y:S01]  /*bcc0*/  ISETP.GT.U32.AND P4, PT, R15.reuse, R20, PT ;  /* 0x000000140f00720c */ /* 0x040fe20003f84070 */
[--C-:B------:R-:W-:Y:S01]  /*bcd0*/  @!P0 IMAD.IADD R0, R0, 0x1, -R15.reuse ;  /* 0x0000000100008824 */ /* 0x100fe200078e0a0f */
[----:B------:R-:W-:Y:S01]  /*bce0*/  ISETP.GT.U32.AND P5, PT, R15, R18, PT ;  /* 0x000000120f00720c */ /* 0x000fe20003fa4070 */
[C---:B------:R-:W-:Y:S01]  /*bcf0*/  VIADD R4, R24.reuse, 0x44 ;  /* 0x0000004418047836 */ /* 0x040fe20000000000 */
[----:B------:R-:W-:Y:S01]  /*bd00*/  ISETP.GE.AND P0, PT, R7, RZ, PT ;  /* 0x000000ff0700720c */ /* 0x000fe20003f06270 */
[----:B------:R-:W-:Y:S02]  /*bd10*/  @!P6 IMAD.IADD R19, R19, 0x1, -R15 ;  /* 0x000000011313e824 */ /* 0x000fe400078e0a0f */
[----:B0-----:R-:W-:Y:S01]  /*bd20*/  IMAD.MOV.U32 R5, RZ, RZ, R0 ;  /* 0x000000ffff057224 */ /* 0x001fe200078e0000 */
[----:B------:R-:W-:Y:S01]  /*bd30*/  IABS R7, R4 ;  /* 0x0000000400077213 */ /* 0x000fe20000000000 */
[----:B------:R-:W-:-:S02]  /*bd40*/  VIADD R9, R24, 0x46 ;  /* 0x0000004618097836 */ /* 0x000fc40000000000 */
[----:B------:R-:W-:Y:S01]  /*bd50*/  @!P3 IMAD.MOV R5, RZ, RZ, -R5 ;  /* 0x000000ffff05b224 */ /* 0x000fe200078e0a05 */
[----:B------:R-:W-:Y:S01]  /*bd60*/  ISETP.GT.U32.AND P3, PT, R15, R19, PT ;  /* 0x000000130f00720c */ /* 0x000fe20003f64070 */
[--C-:B------:R-:W-:Y:S01]  /*bd70*/  @!P4 IMAD.IADD R20, R20, 0x1, -R15.reuse ;  /* 0x000000011414c824 */ /* 0x100fe200078e0a0f */
[----:B------:R-:W-:Y:S01]  /*bd80*/  IABS R6, R9 ;  /* 0x0000000900067213 */ /* 0x000fe20000000000 */
[----:B------:R-:W-:Y:S01]  /*bd90*/  @!P5 IMAD.IADD R18, R18, 0x1, -R15 ;  /* 0x000000011212d824 */ /* 0x000fe200078e0a0f */
[----:B------:R-:W-:Y:S01]  /*bda0*/  ISETP.GE.AND P5, PT, R8, RZ, PT ;  /* 0x000000ff0800720c */ /* 0x000fe20003fa6270 */
[----:B------:R-:W-:Y:S01]  /*bdb0*/  IMAD.HI.U32 R8, R21, R7, RZ ;  /* 0x0000000715087227 */ /* 0x000fe200078e00ff */
[C---:B------:R-:W-:Y:S01]  /*bdc0*/  ISETP.GT.U32.AND P4, PT, R15.reuse, R20, PT ;  /* 0x000000140f00720c */ /* 0x040fe20003f84070 */
[----:B------:R0:W-:Y:S01]  /*bdd0*/  STL [R1+0x70], R5 ;  /* 0x0000700501007387 */ /* 0x0001e20000100800 */
[----:B------:R-:W-:Y:S01]  /*bde0*/  ISETP.GT.U32.AND P6, PT, R15, R18, PT ;  /* 0x000000120f00720c */ /* 0x000fe20003fc4070 */
[----:B------:R-:W-:-:S04]  /*bdf0*/  IMAD.HI.U32 R16, R21, R6, RZ ;  /* 0x0000000615107227 */ /* 0x000fc800078e00ff */
[----:B------:R-:W-:Y:S02]  /*be00*/  IMAD.MOV R8, RZ, RZ, -R8 ;  /* 0x000000ffff087224 */ /* 0x000fe400078e0a08 */
[----:B------:R-:W-:Y:S02]  /*be10*/  IMAD.MOV R16, RZ, RZ, -R16 ;  /* 0x000000ffff107224 */ /* 0x000fe400078e0a10 */
[----:B------:R-:W-:Y:S01]  /*be20*/  @!P3 IMAD.IADD R19, R19, 0x1, -R15 ;  /* 0x000000011313b824 */ /* 0x000fe200078e0a0f */
[----:B------:R-:W-:Y:S01]  /*be30*/  ISETP.GE.AND P3, PT, R4, RZ, PT ;  /* 0x000000ff0400720c */ /* 0x000fe20003f66270 */
[C---:B------:R-:W-:Y:S02]  /*be40*/  IMAD R4, R15.reuse, R8, R7 ;  /* 0x000000080f047224 */ /* 0x040fe400078e0207 */
[----:B------:R-:W-:Y:S02]  /*be50*/  IMAD R6, R15, R16, R6 ;  /* 0x000000100f067224 */ /* 0x000fe400078e0206 */
[----:B0-----:R-:W-:-:S02]  /*be60*/  IMAD.MOV.U32 R5, RZ, RZ, R10 ;  /* 0x000000ffff057224 */ /* 0x001fc400078e000a */
[----:B------:R-:W-:Y:S01]  /*be70*/  @!P4 IMAD.IADD R20, R20, 0x1, -R15 ;  /* 0x000000011414c824 */ /* 0x000fe200078e0a0f */
[C---:B------:R-:W-:Y:S01]  /*be80*/  ISETP.GT.U32.AND P4, PT, R15.reuse, R4, PT ;  /* 0x000000040f00720c */ /* 0x040fe20003f84070 */
[----:B------:R-:W-:Y:S01]  /*be90*/  @!P1 IMAD.MOV R5, RZ, RZ, -R5 ;  /* 0x000000ffff059224 */ /* 0x000fe200078e0a05 */
[----:B------:R-:W-:Y:S01]  /*bea0*/  ISETP.GT.U32.AND P1, PT, R15, R6, PT ;  /* 0x000000060f00720c */ /* 0x000fe20003f24070 */
[----:B------:R-:W-:Y:S02]  /*beb0*/  VIADD R0, R24, 0x42 ;  /* 0x0000004218007836 */ /* 0x000fe40000000000 */
[----:B------:R-:W-:Y:S01]  /*bec0*/  @!P6 IMAD.IADD R18, R18, 0x1, -R15 ;  /* 0x000000011212e824 */ /* 0x000fe200078e0a0f */
[----:B------:R-:W-:Y:S01]  /*bed0*/  ISETP.GE.AND P6, PT, R9, RZ, PT ;  /* 0x000000ff0900720c */ /* 0x000fe20003fc6270 */
[----:B------:R0:W-:Y:S01]  /*bee0*/  STL [R1+0x68], R5 ;  /* 0x0000680501007387 */ /* 0x0001e20000100800 */
[----:B------:R-:W-:Y:S01]  /*bef0*/  IABS R17, R0 ;  /* 0x0000000000117213 */ /* 0x000fe20000000000 */
[----:B------:R-:W-:-:S02]  /*bf00*/  VIADD R7, R24, 0x3e ;  /* 0x0000003e18077836 */ /* 0x000fc40000000000 */
[----:B------:R-:W-:Y:S02]  /*bf10*/  IMAD.MOV.U32 R22, RZ, RZ, R19 ;  /* 0x000000ffff167224 */ /* 0x000fe400078e0013 */
[----:B------:R-:W-:Y:S01]  /*bf20*/  IMAD.HI.U32 R9, R21, R17, RZ ;  /* 0x0000001115097227 */ /* 0x000fe200078e00ff */
[----:B------:R-:W-:-:S03]  /*bf30*/  IABS R8, R7 ;  /* 0x0000000700087213 */ /* 0x000fc60000000000 */
[----:B0-----:R-:W-:Y:S02]  /*bf40*/  IMAD.MOV.U32 R5, RZ, RZ, R18 ;  /* 0x000000ffff057224 */ /* 0x001fe400078e0012 */
[--C-:B------:R-:W-:Y:S02]  /*bf50*/  @!P4 IMAD.IADD R4, R4, 0x1, -R15.reuse ;  /* 0x000000010404c824 */ /* 0x100fe400078e0a0f */
[----:B------:R-:W-:Y:S01]  /*bf60*/  @!P1 IMAD.IADD R6, R6, 0x1, -R15 ;  /* 0x0000000106069824 */ /* 0x000fe200078e0a0f */
[----:B------:R-:W-:Y:S01]  /*bf70*/  ISETP.GE.AND P1, PT, R0, RZ, PT ;  /* 0x000000ff0000720c */ /* 0x000fe20003f26270 */
[----:B------:R-:W-:Y:S02]  /*bf80*/  IMAD.MOV R9, RZ, RZ, -R9 ;  /* 0x000000ffff097224 */ /* 0x000fe400078e0a09 */
[----:B------:R-:W-:Y:S01]  /*bf90*/  @!P2 IMAD.MOV R5, RZ, RZ, -R5 ;  /* 0x000000ffff05a224 */ /* 0x000fe200078e0a05 */
[C---:B------:R-:W-:Y:S01]  /*bfa0*/  ISETP.GT.U32.AND P2, PT, R15.reuse, R4, PT ;  /* 0x000000040f00720c */ /* 0x040fe20003f44070 */
[C---:B------:R-:W-:Y:S01]  /*bfb0*/  IMAD R17, R15.reuse, R9, R17 ;  /* 0x000000090f117224 */ /* 0x040fe200078e0211 */
[C---:B------:R-:W-:Y:S01]  /*bfc0*/  ISETP.GT.U32.AND P4, PT, R15.reuse, R6, PT ;  /* 0x000000060f00720c */ /* 0x040fe20003f84070 */
[----:B------:R-:W-:Y:S01]  /*bfd0*/  @!P0 IMAD.MOV R22, RZ, RZ, -R22 ;  /* 0x000000ffff168224 */ /* 0x000fe200078e0a16 */
[----:B------:R0:W-:Y:S01]  /*bfe0*/  STL [R1+0x60], R5 ;  /* 0x0000600501007387 */ /* 0x0001e20000100800 */
[C---:B------:R-:W-:Y:S01]  /*bff0*/  VIADD R16, R24.reuse, 0x40 ;  /* 0x0000004018107836 */ /* 0x040fe20000000000 */
[----:B------:R-:W-:Y:S01]  /*c000*/  ISETP.GT.U32.AND P0, PT, R15, R17, PT ;  /* 0x000000110f00720c */ /* 0x000fe20003f04070 */
[----:B------:R-:W-:Y:S01]  /*c010*/  IMAD.HI.U32 R19, R21, R8, RZ ;  /* 0x0000000815137227 */ /* 0x000fe200078e00ff */
[----:B------:R-:W-:Y:S02]  /*c020*/  STL [R1+0x5c], R22 ;  /* 0x00005c1601007387 */ /* 0x000fe40000100800 */
[----:B------:R-:W-:Y:S01]  /*c030*/  IABS R10, R16 ;  /* 0x00000010000a7213 */ /* 0x000fe20000000000 */
[----:B------:R-:W-:-:S02]  /*c040*/  VIADD R0, R24, 0x3c ;  /* 0x0000003c18007836 */ /* 0x000fc40000000000 */
[--C-:B------:R-:W-:Y:S02]  /*c050*/  @!P2 IMAD.IADD R4, R4, 0x1, -R15.reuse ;  /* 0x000000010404a824 */ /* 0x100fe400078e0a0f */
[----:B0-----:R-:W-:Y:S01]  /*c060*/  IMAD.MOV.U32 R5, RZ, RZ, R20 ;  /* 0x000000ffff057224 */ /* 0x001fe200078e0014 */
[----:B------:R-:W-:Y:S01]  /*c070*/  IABS R9, R0 ;  /* 0x0000000000097213 */ /* 0x000fe20000000000 */
[----:B------:R-:W-:Y:S01]  /*c080*/  @!P4 IMAD.IADD R6, R6, 0x1, -R15 ;  /* 0x000000010606c824 */ /* 0x000fe200078e0a0f */
[----:B------:R-:W-:Y:S01]  /*c090*/  ISETP.GE.AND P4, PT, R7, RZ, PT ;  /* 0x000000ff0700720c */ /* 0x000fe20003f86270 */
[----:B------:R-:W-:Y:S01]  /*c0a0*/  @!P5 IMAD.MOV R5, RZ, RZ, -R5 ;  /* 0x000000ffff05d224 */ /* 0x000fe200078e0a05 */
[----:B------:R-:W-:Y:S01]  /*c0b0*/  ISETP.GE.AND P5, PT, R16, RZ, PT ;  /* 0x000000ff1000720c */ /* 0x000fe20003fa6270 */
[----:B------:R-:W-:Y:S02]  /*c0c0*/  IMAD.MOV R16, RZ, RZ, -R19 ;  /* 0x000000ffff107224 */ /* 0x000fe400078e0a13 */
[----:B------:R-:W-:Y:S01]  /*c0d0*/  @!P0 IMAD.IADD R17, R17, 0x1, -R15 ;  /* 0x0000000111118824 */ /* 0x000fe200078e0a0f */
[----:B------:R0:W-:Y:S01]  /*c0e0*/  STL [R1+0x38], R5 ;  /* 0x0000380501007387 */ /* 0x0001e20000100800 */
[----:B------:R-:W-:-:S02]  /*c0f0*/  IMAD R7, R15, R16, R8 ;  /* 0x000000100f077224 */ /* 0x000fc400078e0208 */
[----:B------:R-:W-:Y:S01]  /*c100*/  IMAD.HI.U32 R18, R21, R10, RZ ;  /* 0x0000000a15127227 */ /* 0x000fe200078e00ff */
[----:B------:R-:W-:-:S03]  /*c110*/  ISETP.GT.U32.AND P0, PT, R15, R17, PT ;  /* 0x000000110f00720c */ /* 0x000fc60003f04070 */
[----:B------:R-:W-:Y:S02]  /*c120*/  IMAD.MOV R18, RZ, RZ, -R18 ;  /* 0x000000ffff127224 */ /* 0x000fe400078e0a12 */
[----:B------:R-:W-:-:S04]  /*c130*/  IMAD.HI.U32 R8, R21, R9, RZ ;  /* 0x0000000915087227 */ /* 0x000fc800078e00ff */
[----:B0-----:R-:W-:Y:S02]  /*c140*/  IMAD.MOV.U32 R5, RZ, RZ, R4 ;  /* 0x000000ffff057224 */ /* 0x001fe400078e0004 */
[C---:B------:R-:W-:Y:S02]  /*c150*/  IMAD R10, R15.reuse, R18, R10 ;  /* 0x000000120f0a7224 */ /* 0x040fe400078e020a */
[----:B------:R-:W-:Y:S01]  /*c160*/  @!P3 IMAD.MOV R5, RZ, RZ, -R5 ;  /* 0x000000ffff05b224 */ /* 0x000fe200078e0a05 */
[C---:B------:R-:W-:Y:S01]  /*c170*/  ISETP.GT.U32.AND P3, PT, R15.reuse, R7, PT ;  /* 0x000000070f00720c */ /* 0x040fe20003f64070 */
[----:B------:R-:W-:Y:S01]  /*c180*/  IMAD.MOV.U32 R20, RZ, RZ, R6 ;  /* 0x000000ffff147224 */ /* 0x000fe200078e0006 */
[----:B------:R-:W-:Y:S01]  /*c190*/  ISETP.GT.U32.AND P2, PT, R15, R10, PT ;  /* 0x0000000a0f00720c */ /* 0x000fe20003f44070 */
[----:B------:R-:W-:Y:S02]  /*c1a0*/  IMAD.MOV R8, RZ, RZ, -R8 ;  /* 0x000000ffff087224 */ /* 0x000fe400078e0a08 */
[----:B------:R-:W-:-:S02]  /*c1b0*/  VIADD R18, R24, 0x3a ;  /* 0x0000003a18127836 */ /* 0x000fc40000000000 */
[----:B------:R-:W-:Y:S01]  /*c1c0*/  @!P6 IMAD.MOV R20, RZ, RZ, -R20 ;  /* 0x000000ffff14e224 */ /* 0x000fe200078e0a14 */
[----:B------:R-:W-:Y:S01]  /*c1d0*/  ISETP.GE.AND P6, PT, R0, RZ, PT ;  /* 0x000000ff0000720c */ /* 0x000fe20003fc6270 */
[----:B------:R-:W-:Y:S01]  /*c1e0*/  IMAD R9, R15, R8, R9 ;  /* 0x000000080f097224 */ /* 0x000fe200078e0209 */
[----:B------:R-:W-:Y:S01]  /*c1f0*/  IABS R16, R18 ;  /* 0x0000001200107213 */ /* 0x000fe20000000000 */
[--C-:B------:R-:W-:Y:S01]  /*c200*/  @!P0 IMAD.IADD R17, R17, 0x1, -R15.reuse ;  /* 0x0000000111118824 */ /* 0x100fe200078e0a0f */
[----:B------:R-:W-:Y:S01]  /*c210*/  STL [R1+0x44], R20 ;  /* 0x0000441401007387 */ /* 0x000fe20000100800 */
[--C-:B------:R-:W-:Y:S01]  /*c220*/  @!P3 IMAD.IADD R7, R7, 0x1, -R15.reuse ;  /* 0x000000010707b824 */ /* 0x100fe200078e0a0f */
[C---:B------:R-:W-:Y:S01]  /*c230*/  ISETP.GT.U32.AND P0, PT, R15.reuse, R9, PT ;  /* 0x000000090f00720c */ /* 0x040fe20003f04070 */
[----:B------:R-:W-:Y:S01]  /*c240*/  VIADD R4, R24, 0x38 ;  /* 0x0000003818047836 */ /* 0x000fe20000000000 */
[----:B------:R0:W-:Y:S01]  /*c250*/  STL [R1+0x58], R5 ;  /* 0x0000580501007387 */ /* 0x0001e20000100800 */
[----:B------:R-:W-:Y:S01]  /*c260*/  @!P2 IMAD.IADD R10, R10, 0x1, -R15 ;  /* 0x000000010a0aa824 */ /* 0x000fe200078e0a0f */
[C---:B------:R-:W-:Y:S01]  /*c270*/  ISETP.GT.U32.AND P3, PT, R15.reuse, R7, PT ;  /* 0x000000070f00720c */ /* 0x040fe20003f64070 */
[C---:B------:R-:W-:Y:S01]  /*c280*/  VIADD R0, R24.reuse, 0x36 ;  /* 0x0000003618007836 */ /* 0x040fe20000000000 */
[----:B------:R-:W-:Y:S01]  /*c290*/  IABS R8, R4 ;  /* 0x0000000400087213 */ /* 0x000fe20000000000 */
[----:B------:R-:W-:Y:S01]  /*c2a0*/  VIADD R26, R24, 0x20 ;  /* 0x00000020181a7836 */ /* 0x000fe20000000000 */
[----:B------:R-:W-:-:S02]  /*c2b0*/  ISETP.GT.U32.AND P2, PT, R15, R10, PT ;  /* 0x0000000a0f00720c */ /* 0x000fc40003f44070 */
[----:B------:R-:W-:Y:S01]  /*c2c0*/  IABS R6, R0 ;  /* 0x0000000000067213 */ /* 0x000fe20000000000 */
[----:B0-----:R-:W-:Y:S02]  /*c2d0*/  IMAD.MOV.U32 R5, RZ, RZ, R17 ;  /* 0x000000ffff057224 */ /* 0x001fe400078e0011 */
[----:B------:R-:W-:-:S04]  /*c2e0*/  IMAD.HI.U32 R17, R21, R16, RZ ;  /* 0x0000001015117227 */ /* 0x000fc800078e00ff */
[----:B------:R-:W-:Y:S01]  /*c2f0*/  @!P1 IMAD.MOV R5, RZ, RZ, -R5 ;  /* 0x000000ffff059224 */ /* 0x000fe200078e0a05 */
[----:B------:R-:W-:Y:S01]  /*c300*/  ISETP.GE.AND P1, PT, R18, RZ, PT ;  /* 0x000000ff1200720c */ /* 0x000fe20003f26270 */
[----:B------:R-:W-:Y:S02]  /*c310*/  IMAD.MOV R18, RZ, RZ, -R17 ;  /* 0x000000ffff127224 */ /* 0x000fe400078e0a11 */
[----:B------:R-:W-:Y:S01]  /*c320*/  IMAD.HI.U32 R17, R21, R8, RZ ;  /* 0x0000000815117227 */ /* 0x000fe200078e00ff */
[----:B------:R0:W-:Y:S03]  /*c330*/  STL [R1+0x50], R5 ;  /* 0x0000500501007387 */ /* 0x0001e60000100800 */
[----:B------:R-:W-:Y:S02]  /*c340*/  IMAD.MOV R17, RZ, RZ, -R17 ;  /* 0x000000ffff117224 */ /* 0x000fe400078e0a11 */
[----:B------:R-:W-:-:S02]  /*c350*/  @!P3 IMAD.IADD R7, R7, 0x1, -R15 ;  /* 0x000000010707b824 */ /* 0x000fc400078e0a0f */
[----:B------:R-:W-:Y:S02]  /*c360*/  @!P0 IMAD.IADD R9, R9, 0x1, -R15 ;  /* 0x0000000109098824 */ /* 0x000fe400078e0a0f */
[C---:B------:R-:W-:Y:S02]  /*c370*/  IMAD R8, R15.reuse, R17, R8 ;  /* 0x000000110f087224 */ /* 0x040fe400078e0208 */
[----:B0-----:R-:W-:Y:S01]  /*c380*/  IMAD.MOV.U32 R5, RZ, RZ, R7 ;  /* 0x000000ffff057224 */ /* 0x001fe200078e0007 */
[C---:B------:R-:W-:Y:S01]  /*c390*/  ISETP.GT.U32.AND P0, PT, R15.reuse, R9, PT ;  /* 0x000000090f00720c */ /* 0x040fe20003f04070 */
[C---:B------:R-:W-:Y:S02]  /*c3a0*/  IMAD R16, R15.reuse, R18, R16 ;  /* 0x000000120f107224 */ /* 0x040fe400078e0210 */
[----:B------:R-:W-:Y:S01]  /*c3b0*/  @!P4 IMAD.MOV R5, RZ, RZ, -R5 ;  /* 0x000000ffff05c224 */ /* 0x000fe200078e0a05 */
[C---:B------:R-:W-:Y:S01]  /*c3c0*/  ISETP.GT.U32.AND P4, PT, R15.reuse, R8, PT ;  /* 0x000000080f00720c */ /* 0x040fe20003f84070 */
[----:B------:R-:W-:Y:S01]  /*c3d0*/  @!P2 IMAD.IADD R10, R10, 0x1, -R15 ;  /* 0x000000010a0aa824 */ /* 0x000fe200078e0a0f */
[----:B------:R-:W-:Y:S01]  /*c3e0*/  ISETP.GT.U32.AND P3, PT, R15, R16, PT ;  /* 0x000000100f00720c */ /* 0x000fe20003f64070 */
[----:B------:R-:W-:Y:S01]  /*c3f0*/  VIADD R7, R24, 0x34 ;  /* 0x0000003418077836 */ /* 0x000fe20000000000 */
[----:B------:R-:W-:Y:S01]  /*c400*/  ISETP.GE.AND P2, PT, R4, RZ, PT ;  /* 0x000000ff0400720c */ /* 0x000fe20003f46270 */
[----:B------:R-:W-:-:S02]  /*c410*/  IMAD.MOV.U32 R19, RZ, RZ, R10 ;  /* 0x000000ffff137224 */ /* 0x000fc400078e000a */
[----:B------:R-:W-:-:S04]  /*c420*/  IMAD.HI.U32 R4, R21, R6, RZ ;  /* 0x0000000615047227 */ /* 0x000fc800078e00ff */
[----:B------:R-:W-:Y:S01]  /*c430*/  @!P5 IMAD.MOV R19, RZ, RZ, -R19 ;  /* 0x000000ffff13d224 */ /* 0x000fe200078e0a13 */
[----:B------:R-:W-:Y:S01]  /*c440*/  ISETP.GE.AND P5, PT, R0, RZ, PT ;  /* 0x000000ff0000720c */ /* 0x000fe20003fa6270 */
[--C-:B------:R-:W-:Y:S01]  /*c450*/  @!P0 IMAD.IADD R9, R9, 0x1, -R15.reuse ;  /* 0x0000000109098824 */ /* 0x100fe200078e0a0f */
[----:B------:R-:W-:Y:S01]  /*c460*/  ISETP.GE.AND P0, PT, R7, RZ, PT ;  /* 0x000000ff0700720c */ /* 0x000fe20003f06270 */
[--C-:B------:R-:W-:Y:S01]  /*c470*/  @!P4 IMAD.IADD R8, R8, 0x1, -R15.reuse ;  /* 0x000000010808c824 */ /* 0x100fe200078e0a0f */
[----:B------:R-:W-:Y:S01]  /*c480*/  IABS R7, R7 ;  /* 0x0000000700077213 */ /* 0x000fe20000000000 */
[----:B------:R-:W-:Y:S01]  /*c490*/  @!P3 IMAD.IADD R16, R16, 0x1, -R15 ;  /* 0x000000011010b824 */ /* 0x000fe200078e0a0f */
[----:B------:R-:W-:Y:S01]  /*c4a0*/  STL [R1+0x48], R19 ;  /* 0x0000481301007387 */ /* 0x000fe20000100800 */
[----:B------:R-:W-:Y:S01]  /*c4b0*/  IMAD.MOV R4, RZ, RZ, -R4 ;  /* 0x000000ffff047224 */ /* 0x000fe200078e0a04 */
[C---:B------:R-:W-:Y:S01]  /*c4c0*/  ISETP.GT.U32.AND P4, PT, R15.reuse, R8, PT ;  /* 0x000000080f00720c */ /* 0x040fe20003f84070 */
[----:B------:R-:W-:Y:S01]  /*c4d0*/  VIADD R17, R24, 0x32 ;  /* 0x0000003218117836 */ /* 0x000fe20000000000 */
[----:B------:R0:W-:Y:S01]  /*c4e0*/  STL [R1+0x4c], R5 ;  /* 0x00004c0501007387 */ /* 0x0001e20000100800 */
[C---:B------:R-:W-:Y:S01]  /*c4f0*/  ISETP.GT.U32.AND P3, PT, R15.reuse, R16, PT ;  /* 0x000000100f00720c */ /* 0x040fe20003f64070 */
[----:B------:R-:W-:Y:S01]  /*c500*/  IMAD R6, R15, R4, R6 ;  /* 0x000000040f067224 */ /* 0x000fe200078e0206 */
[----:B------:R-:W-:-:S02]  /*c510*/  IABS R0, R2 ;  /* 0x0000000200007213 */ /* 0x000fc40000000000 */
[----:B------:R-:W-:Y:S02]  /*c520*/  IABS R4, R17 ;  /* 0x0000001100047213 */ /* 0x000fe40000000000 */
[----:B------:R-:W1:Y:S01]  /*c530*/  I2F.RP R10, R0 ;  /* 0x00000000000a7306 */ /* 0x000e620000209400 */
[----:B0-----:R-:W-:Y:S02]  /*c540*/  IMAD.MOV.U32 R5, RZ, RZ, R9 ;  /* 0x000000ffff057224 */ /* 0x001fe400078e0009 */
[----:B------:R-:W-:-:S04]  /*c550*/  IMAD.HI.U32 R9, R21, R7, RZ ;  /* 0x0000000715097227 */ /* 0x000fc800078e00ff */
[----:B------:R-:W-:Y:S02]  /*c560*/  IMAD.MOV R9, RZ, RZ, -R9 ;  /* 0x000000ffff097224 */ /* 0x000fe400078e0a09 */
[----:B------:R-:W-:-:S04]  /*c570*/  IMAD.HI.U32 R18, R21, R4, RZ ;  /* 0x0000000415127227 */ /* 0x000fc800078e00ff */
[C---:B------:R-:W-:Y:S01]  /*c580*/  IMAD R7, R15.reuse, R9, R7 ;  /* 0x000000090f077224 */ /* 0x040fe200078e0207 */
[----:B-1----:R-:W0:Y:S01]  /*c590*/  MUFU.RCP R10, R10 ;  /* 0x0000000a000a7308 */ /* 0x002e220000001000 */
[----:B------:R-:W-:Y:S01]  /*c5a0*/  @!P6 IMAD.MOV R5, RZ, RZ, -R5 ;  /* 0x000000ffff05e224 */ /* 0x000fe200078e0a05 */
[C---:B------:R-:W-:Y:S01]  /*c5b0*/  ISETP.GT.U32.AND P6, PT, R15.reuse, R6, PT ;  /* 0x000000060f00720c */ /* 0x040fe20003fc4070 */
[--C-:B------:R-:W-:Y:S01]  /*c5c0*/  @!P4 IMAD.IADD R8, R8, 0x1, -R15.reuse ;  /* 0x000000010808c824 */ /* 0x100fe200078e0a0f */
[----:B------:R-:W-:Y:S01]  /*c5d0*/  ISETP.GT.U32.AND P4, PT, R15, R7, PT ;  /* 0x000000070f00720c */ /* 0x000fe20003f84070 */
[----:B------:R-:W-:Y:S01]  /*c5e0*/  @!P3 IMAD.IADD R16, R16, 0x1, -R15 ;  /* 0x000000011010b824 */ /* 0x000fe200078e0a0f */
[----:B------:R-:W-:Y:S01]  /*c5f0*/  ISETP.GE.AND P3, PT, R17, RZ, PT ;  /* 0x000000ff1100720c */ /* 0x000fe20003f66270 */
[----:B------:R-:W-:Y:S01]  /*c600*/  IMAD.MOV R18, RZ, RZ, -R18 ;  /* 0x000000ffff127224 */ /* 0x000fe200078e0a12 */
[----:B------:R1:W-:Y:S01]  /*c610*/  STL [R1+0xe8], R5 ;  /* 0x0000e80501007387 */ /* 0x0003e20000100800 */
[----:B------:R-:W-:-:S02]  /*c620*/  IMAD.MOV.U32 R20, RZ, RZ, R16 ;  /* 0x000000ffff147224 */ /* 0x000fc400078e0010 */
[C---:B------:R-:W-:Y:S02]  /*c630*/  IMAD R4, R15.reuse, R18, R4 ;  /* 0x000000120f047224 */ /* 0x040fe400078e0204 */
[----:B------:R-:W-:Y:S02]  /*c640*/  VIADD R17, R24, 0x30 ;  /* 0x0000003018117836 */ /* 0x000fe40000000000 */
[----:B------:R-:W-:Y:S01]  /*c650*/  @!P1 IMAD.MOV R20, RZ, RZ, -R20 ;  /* 0x000000ffff149224 */ /* 0x000fe200078e0a14 */
[----:B------:R-:W-:Y:S01]  /*c660*/  ISETP.GT.U32.AND P1, PT, R15, R4, PT ;  /* 0x000000040f00720c */ /* 0x000fe20003f24070 */
[--C-:B------:R-:W-:Y:S01]  /*c670*/  @!P6 IMAD.IADD R6, R6, 0x1, -R15.reuse ;  /* 0x000000010606e824 */ /* 0x100fe200078e0a0f */
[----:B------:R-:W-:Y:S01]  /*c680*/  IABS R22, R17 ;  /* 0x0000001100167213 */ /* 0x000fe20000000000 */
[----:B------:R-:W-:Y:S01]  /*c690*/  @!P4 IMAD.IADD R7, R7, 0x1, -R15 ;  /* 0x000000010707c824 */ /* 0x000fe200078e0a0f */
[----:B------:R2:W-:Y:S01]  /*c6a0*/  STL [R1+0xdc], R20 ;  /* 0x0000dc1401007387 */ /* 0x0005e20000100800 */
[----:B------:R-:W-:Y:S01]  /*c6b0*/  VIADD R9, R24, 0x2e ;  /* 0x0000002e18097836 */ /* 0x000fe20000000000 */
[----:B------:R-:W-:Y:S01]  /*c6c0*/  ISETP.GT.U32.AND P6, PT, R15, R6, PT ;  /* 0x000000060f00720c */ /* 0x000fe20003fc4070 */
[----:B------:R-:W-:Y:S01]  /*c6d0*/  IMAD.HI.U32 R16, R21, R22, RZ ;  /* 0x0000001615107227 */ /* 0x000fe200078e00ff */
[----:B------:R-:W-:-:S02]  /*c6e0*/  ISETP.GT.U32.AND P4, PT, R15, R7, PT ;  /* 0x000000070f00720c */ /* 0x000fc40003f84070 */
[----:B------:R-:W-:Y:S01]  /*c6f0*/  IABS R19, R9 ;  /* 0x0000000900137213 */ /* 0x000fe20000000000 */
[----:B------:R-:W-:Y:S02]  /*c700*/  IMAD.MOV R16, RZ, RZ, -R16 ;  /* 0x000000ffff107224 */ /* 0x000fe400078e0a10 */
[----:B------:R-:W-:Y:S02]  /*c710*/  @!P1 IMAD.IADD R4, R4, 0x1, -R15 ;  /* 0x0000000104049824 */ /* 0x000fe400078e0a0f */
[----:B-1----:R-:W-:Y:S02]  /*c720*/  IMAD.MOV.U32 R5, RZ, RZ, R8 ;  /* 0x000000ffff057224 */ /* 0x002fe400078e0008 */
[C---:B------:R-:W-:Y:S01]  /*c730*/  IMAD R22, R15.reuse, R16, R22 ;  /* 0x000000100f167224 */ /* 0x040fe200078e0216 */
[----:B------:R-:W-:Y:S01]  /*c740*/  ISETP.GT.U32.AND P1, PT, R15, R4, PT ;  /* 0x000000040f00720c */ /* 0x000fe20003f24070 */
[----:B------:R-:W-:Y:S01]  /*c750*/  @!P2 IMAD.MOV R5, RZ, RZ, -R5 ;  /* 0x000000ffff05a224 */ /* 0x000fe200078e0a05 */
[----:B------:R-:W-:Y:S01]  /*c760*/  ISETP.GE.AND P2, PT, R17, RZ, PT ;  /* 0x000000ff1100720c */ /* 0x000fe20003f46270 */
[--C-:B------:R-:W-:Y:S01]  /*c770*/  @!P6 IMAD.IADD R6, R6, 0x1, -R15.reuse ;  /* 0x000000010606e824 */ /* 0x100fe200078e0a0f */
[----:B------:R-:W-:Y:S01]  /*c780*/  ISETP.GE.AND P6, PT, R9, RZ, PT ;  /* 0x000000ff0900720c */ /* 0x000fe20003fc6270 */
[----:B------:R-:W-:Y:S01]  /*c790*/  IMAD.HI.U32 R8, R21, R19, RZ ;  /* 0x0000001315087227 */ /* 0x000fe200078e00ff */
[----:B------:R1:W-:Y:S03]  /*c7a0*/  STL [R1+0xd8], R5 ;  /* 0x0000d80501007387 */ /* 0x0003e60000100800 */
[----:B------:R-:W-:Y:S01]  /*c7b0*/  @!P4 IMAD.IADD R7, R7, 0x1, -R15 ;  /* 0x000000010707c824 */ /* 0x000fe200078e0a0f */
[----:B------:R-:W-:Y:S01]  /*c7c0*/  ISETP.GT.U32.AND P4, PT, R15, R22, PT ;  /* 0x000000160f00720c */ /* 0x000fe20003f84070 */
[----:B--2---:R-:W-:-:S02]  /*c7d0*/  IMAD.MOV.U32 R20, RZ, RZ, R6 ;  /* 0x000000ffff147224 */ /* 0x004fc400078e0006 */
[----:B------:R-:W-:Y:S02]  /*c7e0*/  IMAD.MOV R8, RZ, RZ, -R8 ;  /* 0x000000ffff087224 */ /* 0x000fe400078e0a08 */
[----:B------:R-:W-:Y:S02]  /*c7f0*/  @!P5 IMAD.MOV R20, RZ, RZ, -R20 ;  /* 0x000000ffff14d224 */ /* 0x000fe400078e0a14 */
[----:B-1----:R-:W-:Y:S02]  /*c800*/  IMAD.MOV.U32 R5, RZ, RZ, R7 ;  /* 0x000000ffff057224 */ /* 0x002fe400078e0007 */
[----:B------:R-:W-:Y:S01]  /*c810*/  IMAD R19, R15, R8, R19 ;  /* 0x000000080f137224 */ /* 0x000fe200078e0213 */
[----:B------:R-:W-:Y:S01]  /*c820*/  STL [R1+0xc0], R20 ;  /* 0x0000c01401007387 */ /* 0x000fe20000100800 */
[----:B------:R-:W-:Y:S02]  /*c830*/  @!P0 IMAD.MOV R5, RZ, RZ, -R5 ;  /* 0x000000ffff058224 */ /* 0x000fe400078e0a05 */
[----:B------:R-:W-:-:S02]  /*c840*/  VIADD R18, R24, 0x2c ;  /* 0x0000002c18127836 */ /* 0x000fc40000000000 */
[--C-:B------:R-:W-:Y:S01]  /*c850*/  @!P1 IMAD.IADD R4, R4, 0x1, -R15.reuse ;  /* 0x0000000104049824 */ /* 0x100fe200078e0a0f */
[----:B------:R1:W-:Y:S01]  /*c860*/  STL [R1+0xc8], R5 ;  /* 0x0000c80501007387 */ /* 0x0003e20000100800 */
[----:B------:R-:W-:Y:S01]  /*c870*/  ISETP.GT.U32.AND P1, PT, R15, R19, PT ;  /* 0x000000130f00720c */ /* 0x000fe20003f24070 */
[----:B------:R-:W-:Y:S01]  /*c880*/  @!P4 IMAD.IADD R22, R22, 0x1, -R15 ;  /* 0x000000011616c824 */ /* 0x000fe200078e0a0f */
[----:B------:R-:W-:Y:S01]  /*c890*/  ISETP.GE.AND P5, PT, R18, RZ, PT ;  /* 0x000000ff1200720c */ /* 0x000fe20003fa6270 */
[----:B0-----:R-:W-:Y:S01]  /*c8a0*/  VIADD R10, R10, 0xffffffe ;  /* 0x0ffffffe0a0a7836 */ /* 0x001fe20000000000 */
[----:B------:R-:W-:Y:S01]  /*c8b0*/  IABS R18, R18 ;  /* 0x0000001200127213 */ /* 0x000fe20000000000 */
[C---:B------:R-:W-:Y:S02]  /*c8c0*/  VIADD R6, R24.reuse, 0x28 ;  /* 0x0000002818067836 */ /* 0x040fe40000000000 */
[----:B------:R-:W0:Y:S01]  /*c8d0*/  F2I.FTZ.U32.TRUNC.NTZ R9, R10 ;  /* 0x0000000a00097305 */ /* 0x000e22000021f000 */
[----:B------:R-:W-:-:S02]  /*c8e0*/  VIADD R16, R24, 0x2a ;  /* 0x0000002a18107836 */ /* 0x000fc40000000000 */
[----:B-1----:R-:W-:Y:S01]  /*c8f0*/  IMAD.MOV.U32 R5, RZ, RZ, R4 ;  /* 0x000000ffff057224 */ /* 0x002fe200078e0004 */
[----:B------:R-:W-:Y:S01]  /*c900*/  IABS R17, R6 ;  /* 0x0000000600117213 */ /* 0x000fe20000000000 */
[----:B------:R-:W-:Y:S01]  /*c910*/  IMAD.HI.U32 R7, R21, R18, RZ ;  /* 0x0000001215077227 */ /* 0x000fe200078e00ff */
[----:B------:R-:W-:Y:S02]  /*c920*/  ISETP.GE.AND P0, PT, R16, RZ, PT ;  /* 0x000000ff1000720c */ /* 0x000fe40003f06270 */
[----:B------:R-:W-:Y:S01]  /*c930*/  IABS R16, R16 ;  /* 0x0000001000107213 */ /* 0x000fe20000000000 */
[----:B------:R-:W-:Y:S01]  /*c940*/  @!P3 IMAD.MOV R5, RZ, RZ, -R5 ;  /* 0x000000ffff05b224 */ /* 0x000fe200078e0a05 */
[----:B------:R-:W-:Y:S01]  /*c950*/  ISETP.GT.U32.AND P3, PT, R15, R22, PT ;  /* 0x000000160f00720c */ /* 0x000fe20003f64070 */
[----:B------:R-:W-:Y:S01]  /*c960*/  IMAD.MOV R7, RZ, RZ, -R7 ;  /* 0x000000ffff077224 */ /* 0x000fe200078e0a07 */
[----:B------:R-:W-:Y:S01]  /*c970*/  ISETP.GE.AND P4, PT, R6, RZ, PT ;  /* 0x000000ff0600720c */ /* 0x000fe20003f86270 */
[----:B------:R-:W-:Y:S01]  /*c980*/  @!P1 IMAD.IADD R19, R19, 0x1, -R15 ;  /* 0x0000000113139824 */ /* 0x000fe200078e0a0f */
[----:B------:R1:W-:Y:S01]  /*c990*/  STL [R1+0xb8], R5 ;  /* 0x0000b80501007387 */ /* 0x0003e20000100800 */
[----:B------:R-:W-:-:S02]  /*c9a0*/  IMAD R18, R15, R7, R18 ;  /* 0x000000070f127224 */ /* 0x000fc400078e0212 */
[----:B------:R-:W-:Y:S01]  /*c9b0*/  IMAD.HI.U32 R4, R21, R17, RZ ;  /* 0x0000001115047227 */ /* 0x000fe200078e00ff */
[----:B------:R-:W-:-:S03]  /*c9c0*/  ISETP.GT.U32.AND P1, PT, R15, R19, PT ;  /* 0x000000130f00720c */ /* 0x000fc60003f24070 */
[----:B0-----:R-:W-:Y:S02]  /*c9d0*/  IMAD.MOV R10, RZ, RZ, -R9 ;  /* 0x000000ffff0a7224 */ /* 0x001fe400078e0a09 */
[----:B------:R-:W-:Y:S01]  /*c9e0*/  @!P3 IMAD.IADD R22, R22, 0x1, -R15 ;  /* 0x000000011616b824 */ /* 0x000fe200078e0a0f */
[----:B------:R-:W-:Y:S01]  /*c9f0*/  ISETP.GT.U32.AND P3, PT, R15, R18, PT ;  /* 0x000000120f00720c */ /* 0x000fe20003f64070 */
[----:B------:R-:W-:Y:S02]  /*ca00*/  IMAD.MOV R4, RZ, RZ, -R4 ;  /* 0x000000ffff047224 */ /* 0x000fe400078e0a04 */
[----:B-1----:R-:W-:Y:S02]  /*ca10*/  IMAD.MOV.U32 R5, RZ, RZ, R22 ;  /* 0x000000ffff057224 */ /* 0x002fe400078e0016 */
[----:B------:R-:W-:Y:S02]  /*ca20*/  IMAD R10, R10, R0, RZ ;  /* 0x000000000a0a7224 */ /* 0x000fe400078e02ff */
[----:B------:R-:W-:-:S02]  /*ca30*/  IMAD.MOV.U32 R8, RZ, RZ, RZ ;  /* 0x000000ffff087224 */ /* 0x000fc400078e00ff */
[----:B------:R-:W-:-:S04]  /*ca40*/  IMAD.HI.U32 R6, R21, R16, RZ ;  /* 0x0000001015067227 */ /* 0x000fc800078e00ff */
[----:B------:R-:W-:Y:S02]  /*ca50*/  IMAD R17, R15, R4, R17 ;  /* 0x000000040f117224 */ /* 0x000fe400078e0211 */
[----:B------:R-:W-:Y:S02]  /*ca60*/  VIADD R4, R24, 0x26 ;  /* 0x0000002618047836 */ /* 0x000fe40000000000 */
[----:B------:R-:W-:Y:S02]  /*ca70*/  @!P2 IMAD.MOV R5, RZ, RZ, -R5 ;  /* 0x000000ffff05a224 */ /* 0x000fe400078e0a05 */
[----:B------:R-:W-:Y:S01]  /*ca80*/  IMAD.HI.U32 R8, R9, R10, R8 ;  /* 0x0000000a09087227 */ /* 0x000fe200078e0008 */
[----:B------:R-:W-:Y:S02]  /*ca90*/  IABS R10, R26 ;  /* 0x0000001a000a7213 */ /* 0x000fe40000000000 */
[----:B------:R0:W-:Y:S01]  /*caa0*/  STL [R1+0x98], R5 ;  /* 0x0000980501007387 */ /* 0x0001e20000100800 */
[----:B------:R-:W-:-:S02]  /*cab0*/  IMAD.MOV R6, RZ, RZ, -R6 ;  /* 0x000000ffff067224 */ /* 0x000fc400078e0a06 */
[----:B------:R-:W-:Y:S02]  /*cac0*/  VIADD R9, R24, 0x24 ;  /* 0x0000002418097836 */ /* 0x000fe40000000000 */
[--C-:B------:R-:W-:Y:S01]  /*cad0*/  @!P1 IMAD.IADD R19, R19, 0x1, -R15.reuse ;  /* 0x0000000113139824 */ /* 0x100fe200078e0a0f */
[----:B------:R-:W-:Y:S01]  /*cae0*/  ISETP.GE.AND P1, PT, R4, RZ, PT ;  /* 0x000000ff0400720c */ /* 0x000fe20003f26270 */
[----:B------:R-:W-:Y:S01]  /*caf0*/  @!P3 IMAD.IADD R18, R18, 0x1, -R15 ;  /* 0x000000011212b824 */ /* 0x000fe200078e0a0f */
[----:B------:R-:W-:Y:S01]  /*cb00*/  IABS R4, R4 ;  /* 0x0000000400047213 */ /* 0x000fe20000000000 */
[C---:B------:R-:W-:Y:S01]  /*cb10*/  IMAD R16, R15.reuse, R6, R16 ;  /* 0x000000060f107224 */ /* 0x040fe200078e0210 */
[----:B------:R-:W-:Y:S01]  /*cb20*/  IABS R6, R9 ;  /* 0x0000000900067213 */ /* 0x000fe20000000000 */
[----:B0-----:R-:W-:Y:S01]  /*cb30*/  IMAD.MOV.U32 R5, RZ, RZ, R19 ;  /* 0x000000ffff057224 */ /* 0x001fe200078e0013 */
[----:B------:R-:W-:Y:S01]  /*cb40*/  ISETP.GT.U32.AND P3, PT, R15, R18, PT ;  /* 0x000000120f00720c */ /* 0x000fe20003f64070 */
[----:B------:R-:W-:Y:S01]  /*cb50*/  IMAD.HI.U32 R25, R21, R4, RZ ;  /* 0x0000000415197227 */ /* 0x000fe200078e00ff */
[----:B------:R-:W-:-:S03]  /*cb60*/  ISETP.GT.U32.AND P2, PT, R15, R16, PT ;  /* 0x000000100f00720c */ /* 0x000fc60003f44070 */
[----:B------:R-:W-:Y:S01]  /*cb70*/  @!P6 IMAD.MOV R5, RZ, RZ, -R5 ;  /* 0x000000ffff05e224 */ /* 0x000fe200078e0a05 */
[----:B------:R-:W-:Y:S01]  /*cb80*/  ISETP.GT.U32.AND P6, PT, R15, R17, PT ;  /* 0x000000110f00720c */ /* 0x000fe20003fc4070 */
[----:B------:R-:W-:-:S03]  /*cb90*/  IMAD.HI.U32 R22, R21, R6, RZ ;  /* 0x0000000615167227 */ /* 0x000fc600078e00ff */
[----:B------:R0:W-:Y:S01]  /*cba0*/  STL [R1+0x94], R5 ;  /* 0x0000940501007387 */ /* 0x0001e20000100800 */
[----:B------:R-:W-:Y:S02]  /*cbb0*/  IMAD.MOV R25, RZ, RZ, -R25 ;  /* 0x000000ffff197224 */ /* 0x000fe400078e0a19 */
[----:B------:R-:W-:Y:S02]  /*cbc0*/  VIADD R20, R24, 0x22 ;  /* 0x0000002218147836 */ /* 0x000fe40000000000 */
[----:B------:R-:W-:Y:S02]  /*cbd0*/  IMAD.MOV R22, RZ, RZ, -R22 ;  /* 0x000000ffff167224 */ /* 0x000fe400078e0a16 */
[C---:B------:R-:W-:Y:S01]  /*cbe0*/  IMAD R4, R15.reuse, R25, R4 ;  /* 0x000000190f047224 */ /* 0x040fe200078e0204 */
[----:B------:R-:W-:Y:S01]  /*cbf0*/  IABS R7, R20 ;  /* 0x0000001400077213 */ /* 0x000fe20000000000 */
[C---:B------:R-:W-:Y:S01]  /*cc00*/  IMAD R6, R15.reuse, R22, R6 ;  /* 0x000000160f067224 */ /* 0x040fe200078e0206 */
[----:B------:R-:W-:Y:S01]  /*cc10*/  IABS R22, R29 ;  /* 0x0000001d00167213 */ /* 0x000fe20000000000 */
[--C-:B------:R-:W-:Y:S01]  /*cc20*/  @!P3 IMAD.IADD R18, R18, 0x1, -R15.reuse ;  /* 0x000000011212b824 */ /* 0x100fe200078e0a0f */
[----:B------:R-:W-:Y:S01]  /*cc30*/  ISETP.GT.U32.AND P3, PT, R15, R4, PT ;  /* 0x000000040f00720c */ /* 0x000fe20003f64070 */
[----:B------:R-:W-:Y:S01]  /*cc40*/  @!P6 IMAD.IADD R17, R17, 0x1, -R15 ;  /* 0x000000011111e824 */ /* 0x000fe200078e0a0f */
[----:B------:R-:W-:Y:S01]  /*cc50*/  ISETP.GT.U32.AND P6, PT, R15, R6, PT ;  /* 0x000000060f00720c */ /* 0x000fe20003fc4070 */
[----:B------:R-:W-:-:S04]  /*cc60*/  IMAD.HI.U32 R23, R21, R7, RZ ;  /* 0x0000000715177227 */ /* 0x000fc800078e00ff */
[----:B------:R-:W-:Y:S02]  /*cc70*/  @!P2 IMAD.IADD R16, R16, 0x1, -R15 ;  /* 0x000000011010a824 */ /* 0x000fe400078e0a0f */
[----:B------:R-:W-:Y:S02]  /*cc80*/  IMAD.MOV R19, RZ, RZ, -R23 ;  /* 0x000000ffff137224 */ /* 0x000fe400078e0a17 */
[----:B------:R-:W-:Y:S01]  /*cc90*/  IMAD.HI.U32 R23, R21, R10, RZ ;  /* 0x0000000a15177227 */ /* 0x000fe200078e00ff */
[----:B------:R-:W-:-:S03]  /*cca0*/  ISETP.GT.U32.AND P2, PT, R15, R16, PT ;  /* 0x000000100f00720c */ /* 0x000fc60003f44070 */
[C---:B------:R-:W-:Y:S01]  /*ccb0*/  IMAD R7, R15.reuse, R19, R7 ;  /* 0x000000130f077224 */ /* 0x040fe200078e0207 */
[----:B------:R-:W-:Y:S01]  /*ccc0*/  IABS R19, R24 ;  /* 0x0000001800137213 */ /* 0x000fe20000000000 */
[----:B------:R-:W-:Y:S02]  /*ccd0*/  IMAD.MOV R23, RZ, RZ, -R23 ;  /* 0x000000ffff177224 */ /* 0x000fe400078e0a17 */
[--C-:B------:R-:W-:Y:S01]  /*cce0*/  @!P3 IMAD.IADD R4, R4, 0x1, -R15.reuse ;  /* 0x000000010404b824 */ /* 0x100fe200078e0a0f */
[C---:B------:R-:W-:Y:S01]  /*ccf0*/  ISETP.GT.U32.AND P3, PT, R15.reuse, R17, PT ;  /* 0x000000110f00720c */ /* 0x040fe20003f64070 */
[----:B0-----:R-:W-:Y:S02]  /*cd00*/  IMAD.MOV.U32 R5, RZ, RZ, R18 ;  /* 0x000000ffff057224 */ /* 0x001fe400078e0012 */
[----:B------:R-:W-:Y:S02]  /*cd10*/  IMAD R10, R15, R23, R10 ;  /* 0x000000170f0a7224 */ /* 0x000fe400078e020a */
[----:B------:R-:W-:-:S02]  /*cd20*/  @!P6 IMAD.IADD R6, R6, 0x1, -R15 ;  /* 0x000000010606e824 */ /* 0x000fc400078e0a0f */
[----:B------:R-:W-:-:S03]  /*cd30*/  IMAD.HI.U32 R23, R21, R19, RZ ;  /* 0x0000001315177227 */ /* 0x000fc600078e00ff */
[C---:B------:R-:W-:Y:S01]  /*cd40*/  ISETP.GT.U32.AND P6, PT, R15.reuse, R6, PT ;  /* 0x000000060f00720c */ /* 0x040fe20003fc4070 */
[----:B------:R-:W-:Y:S02]  /*cd50*/  IMAD.MOV.U32 R18, RZ, RZ, R22 ;  /* 0x000000ffff127224 */ /* 0x000fe400078e0016 */
[----:B------:R-:W-:Y:S01]  /*cd60*/  @!P5 IMAD.MOV R5, RZ, RZ, -R5 ;  /* 0x000000ffff05d224 */ /* 0x000fe200078e0a05 */
[C---:B------:R-:W-:Y:S01]  /*cd70*/  ISETP.GT.U32.AND P5, PT, R15.reuse, R4, PT ;  /* 0x000000040f00720c */ /* 0x040fe20003fa4070 */
[----:B------:R-:W-:Y:S02]  /*cd80*/  IMAD.MOV R22, RZ, RZ, -R23 ;  /* 0x000000ffff167224 */ /* 0x000fe400078e0a17 */
[----:B------:R-:W-:Y:S01]  /*cd90*/  @!P2 IMAD.IADD R16, R16, 0x1, -R15 ;  /* 0x000000011010a824 */ /* 0x000fe200078e0a0f */
[----:B------:R0:W-:Y:S01]  /*cda0*/  STL [R1+0x7c], R5 ;  /* 0x00007c0501007387 */ /* 0x0001e20000100800 */
[----:B------:R-:W-:Y:S01]  /*cdb0*/  IMAD.HI.U32 R23, R8, R18, RZ ;  /* 0x0000001208177227 */ /* 0x000fe200078e00ff */
[----:B------:R-:W-:-:S03]  /*cdc0*/  ISETP.GT.U32.AND P2, PT, R15, R7, PT ;  /* 0x000000070f00720c */ /* 0x000fc60003f44070 */
[----:B------:R-:W-:Y:S02]  /*cdd0*/  IMAD.MOV R23, RZ, RZ, -R23 ;  /* 0x000000ffff177224 */ /* 0x000fe400078e0a17 */
[----:B------:R-:W-:Y:S01]  /*cde0*/  @!P3 IMAD.IADD R17, R17, 0x1, -R15 ;  /* 0x000000011111b824 */ /* 0x000fe200078e0a0f */
[----:B------:R-:W-:Y:S01]  /*cdf0*/  ISETP.GE.AND P3, PT, R9, RZ, PT ;  /* 0x000000ff0900720c */ /* 0x000fe20003f66270 */
[C---:B------:R-:W-:Y:S02]  /*ce00*/  IMAD R8, R15.reuse, R22, R19 ;  /* 0x000000160f087224 */ /* 0x040fe400078e0213 */
[----:B0-----:R-:W-:Y:S02]  /*ce10*/  IMAD.MOV.U32 R5, RZ, RZ, R16 ;  /* 0x000000ffff057224 */ /* 0x001fe400078e0010 */
[----:B------:R-:W-:Y:S02]  /*ce20*/  IMAD R9, R0, R23, R18 ;  /* 0x0000001700097224 */ /* 0x000fe400078e0212 */
[----:B------:R-:W-:Y:S01]  /*ce30*/  @!P0 IMAD.MOV R5, RZ, RZ, -R5 ;  /* 0x000000ffff058224 */ /* 0x000fe200078e0a05 */
[C---:B------:R-:W-:Y:S01]  /*ce40*/  ISETP.GT.U32.AND P0, PT, R15.reuse, R10, PT ;  /* 0x0000000a0f00720c */ /* 0x040fe20003f04070 */
[--C-:B------:R-:W-:Y:S01]  /*ce50*/  @!P5 IMAD.IADD R4, R4, 0x1, -R15.reuse ;  /* 0x000000010404d824 */ /* 0x100fe200078e0a0f */
[----:B------:R-:W-:Y:S01]  /*ce60*/  ISETP.GT.U32.AND P5, PT, R15, R8, PT ;  /* 0x000000080f00720c */ /* 0x000fe20003fa4070 */
[--C-:B------:R-:W-:Y:S01]  /*ce70*/  @!P6 IMAD.IADD R6, R6, 0x1, -R15.reuse ;  /* 0x000000010606e824 */ /* 0x100fe200078e0a0f */
[----:B------:R-:W-:Y:S01]  /*ce80*/  ISETP.GT.U32.AND P6, PT, R0, R9, PT ;  /* 0x000000090000720c */ /* 0x000fe20003fc4070 */
[----:B------:R-:W-:Y:S01]  /*ce90*/  @!P2 IMAD.IADD R7, R7, 0x1, -R15 ;  /* 0x000000010707a824 */ /* 0x000fe200078e0a0f */
[----:B------:R-:W-:Y:S01]  /*cea0*/  STL [R1+0x54], R5 ;  /* 0x0000540501007387 */ /* 0x000fe20000100800 */
[----:B------:R-:W-:-:S02]  /*ceb0*/  VIADD R22, R24, 0x1e ;  /* 0x0000001e18167836 */ /* 0x000fc40000000000 */
[C---:B------:R-:W-:Y:S01]  /*cec0*/  VIADD R18, R24.reuse, 0x1c ;  /* 0x0000001c18127836 */ /* 0x040fe20000000000 */
[----:B------:R-:W-:Y:S01]  /*ced0*/  ISETP.GT.U32.AND P2, PT, R15, R7, PT ;  /* 0x000000070f00720c */ /* 0x000fe20003f44070 */
[----:B------:R-:W-:Y:S01]  /*cee0*/  VIADD R19, R24, 0x1a ;  /* 0x0000001a18137836 */ /* 0x000fe20000000000 */
[----:B------:R-:W-:Y:S01]  /*cef0*/  IABS R25, R22 ;  /* 0x0000001600197213 */ /* 0x000fe20000000000 */
[--C-:B------:R-:W-:Y:S01]  /*cf00*/  @!P0 IMAD.IADD R10, R10, 0x1, -R15.reuse ;  /* 0x000000010a0a8824 */ /* 0x100fe200078e0a0f */
[----:B------:R-:W-:Y:S01]  /*cf10*/  IABS R28, R18 ;  /* 0x00000012001c7213 */ /* 0x000fe20000000000 */
[----:B------:R-:W-:Y:S01]  /*cf20*/  @!P5 IMAD.IADD R8, R8, 0x1, -R15 ;  /* 0x000000010808d824 */ /* 0x000fe200078e0a0f */
[----:B------:R-:W-:Y:S01]  /*cf30*/  IABS R16, R19 ;  /* 0x0000001300107213 */ /* 0x000fe20000000000 */
[----:B------:R-:W-:Y:S01]  /*cf40*/  @!P6 IMAD.IADD R9, R9, 0x1, -R0 ;  /* 0x000000010909e824 */ /* 0x000fe200078e0a00 */
[----:B------:R-:W-:Y:S01]  /*cf50*/  ISETP.GT.U32.AND P0, PT, R15, R10, PT ;  /* 0x0000000a0f00720c */ /* 0x000fe20003f04070 */
[----:B------:R-:W-:Y:S01]  /*cf60*/  IMAD.HI.U32 R27, R21, R25, RZ ;  /* 0x00000019151b7227 */ /* 0x000fe200078e00ff */
[----:B------:R-:W-:-:S02]  /*cf70*/  ISETP.GT.U32.AND P5, PT, R15, R8, PT ;  /* 0x000000080f00720c */ /* 0x000fc40003fa4070 */
[----:B------:R-:W-:Y:S01]  /*cf80*/  ISETP.GT.U32.AND P6, PT, R0, R9, PT ;  /* 0x000000090000720c */ /* 0x000fe20003fc4070 */
[----:B------:R-:W-:-:S04]  /*cf90*/  IMAD.HI.U32 R23, R21, R28, RZ ;  /* 0x0000001c15177227 */ /* 0x000fc800078e00ff */
[----:B------:R-:W-:Y:S01]  /*cfa0*/  @!P2 IMAD.IADD R7, R7, 0x1, -R15 ;  /* 0x000000010707a824 */ /* 0x000fe200078e0a0f */
[----:B------:R-:W-:Y:S01]  /*cfb0*/  ISETP.GE.AND P2, PT, R20, RZ, PT ;  /* 0x000000ff1400720c */ /* 0x000fe20003f46270 */
[----:B------:R-:W-:Y:S02]  /*cfc0*/  IMAD.MOV R23, RZ, RZ, -R23 ;  /* 0x000000ffff177224 */ /* 0x000fe400078e0a17 */
[----:B------:R-:W-:Y:S01]  /*cfd0*/  @!P0 IMAD.IADD R10, R10, 0x1, -R15 ;  /* 0x000000010a0a8824 */ /* 0x000fe200078e0a0f */
[----:B------:R-:W-:Y:S01]  /*cfe0*/  ISETP.GE.AND P0, PT, R26, RZ, PT ;  /* 0x000000ff1a00720c */ /* 0x000fe20003f06270 */
[----:B------:R-:W-:Y:S02]  /*cff0*/  IMAD.MOV R26, RZ, RZ, -R27 ;  /* 0x000000ffff1a7224 */ /* 0x000fe400078e0a1b */
[----:B------:R-:W-:Y:S01]  /*d000*/  @!P5 IMAD.IADD R8, R8, 0x1, -R15 ;  /* 0x000000010808d824 */ /* 0x000fe200078e0a0f */
[----:B------:R-:W-:Y:S01]  /*d010*/  ISETP.GE.AND P5, PT, R22, RZ, PT ;  /* 0x000000ff1600720c */ /* 0x000fe20003fa6270 */
[----:B------:R-:W-:Y:S01]  /*d020*/  @!P6 IMAD.IADD R9, R9, 0x1, -R0 ;  /* 0x000000010909e824 */ /* 0x000fe200078e0a00 */
[----:B------:R-:W-:Y:S01]  /*d030*/  ISETP.GE.AND P6, PT, R24, RZ, PT ;  /* 0x000000ff1800720c */ /* 0x000fe20003fc6270 */
[----:B------:R-:W-:-:S02]  /*d040*/  IMAD R22, R15, R26, R25 ;  /* 0x0000001a0f167224 */ /* 0x000fc400078e0219 */
[----:B------:R-:W-:Y:S02]  /*d050*/  IMAD.MOV.U32 R0, RZ, RZ, R17 ;  /* 0x000000ffff007224 */ /* 0x000fe400078e0011 */
[----:B------:R-:W-:-:S04]  /*d060*/  IMAD.HI.U32 R20, R21, R16, RZ ;  /* 0x0000001015147227 */ /* 0x000fc800078e00ff */
[C---:B------:R-:W-:Y:S02]  /*d070*/  IMAD R28, R15.reuse, R23, R28 ;  /* 0x000000170f1c7224 */ /* 0x040fe400078e021c */
[----:B------:R-:W-:Y:S01]  /*d080*/  @!P4 IMAD.MOV R0, RZ, RZ, -R0 ;  /* 0x000000ffff00c224 */ /* 0x000fe200078e0a00 */
[C---:B------:R-:W-:Y:S01]  /*d090*/  ISETP.GT.U32.AND P4, PT, R15.reuse, R22, PT ;  /* 0x000000160f00720c */ /* 0x040fe20003f84070 */
[----:B------:R-:W-:Y:S02]  /*d0a0*/  IMAD.MOV R20, RZ, RZ, -R20 ;  /* 0x000000ffff147224 */ /* 0x000fe400078e0a14 */
[----:B------:R-:W-:Y:S01]  /*d0b0*/  @!P1 IMAD.MOV R4, RZ, RZ, -R4 ;  /* 0x000000ffff049224 */ /* 0x000fe200078e0a04 */
[C---:B------:R-:W-:Y:S01]  /*d0c0*/  ISETP.GT.U32.AND P1, PT, R15.reuse, R28, PT ;  /* 0x0000001c0f00720c */ /* 0x040fe20003f24070 */
[----:B------:R-:W-:Y:S01]  /*d0d0*/  IMAD R16, R15, R20, R16 ;  /* 0x000000140f107224 */ /* 0x000fe200078e0210 */
[----:B------:R-:W-:Y:S01]  /*d0e0*/  STL [R1+0x1010], R0 ;  /* 0x0010100001007387 */ /* 0x000fe20000100800 */
[----:B------:R-:W-:-:S02]  /*d0f0*/  VIADD R25, R24, 0x18 ;  /* 0x0000001818197836 */ /* 0x000fc40000000000 */
[----:B------:R-:W-:Y:S01]  /*d100*/  @!P3 IMAD.MOV R6, RZ, RZ, -R6 ;  /* 0x000000ffff06b224 */ /* 0x000fe200078e0a06 */
[----:B------:R-:W-:Y:S01]  /*d110*/  ISETP.GT.U32.AND P3, PT, R15, R16, PT ;  /* 0x000000100f00720c */ /* 0x000fe20003f64070 */
[----:B------:R-:W-:Y:S01]  /*d120*/  @!P2 IMAD.MOV R7, RZ, RZ, -R7 ;  /* 0x000000ffff07a224 */ /* 0x000fe200078e0a07 */
[----:B------:R-:W-:Y:S01]  /*d130*/  IABS R17, R25 ;  /* 0x0000001900117213 */ /* 0x000fe20000000000 */
[--C-:B------:R-:W-:Y:S01]  /*d140*/  @!P4 IMAD.IADD R22, R22, 0x1, -R15.reuse ;  /* 0x000000011616c824 */ /* 0x100fe200078e0a0f */
[----:B------:R-:W-:Y:S01]  /*d150*/  ISETP.GE.AND P2, PT, R29, RZ, PT ;  /* 0x000000ff1d00720c */ /* 0x000fe20003f46270 */
[----:B------:R-:W-:Y:S01]  /*d160*/  VIADD R23, R24, 0x16 ;  /* 0x0000001618177836 */ /* 0x000fe20000000000 */
[----:B------:R-:W-:Y:S01]  /*d170*/  ISETP.NE.AND P4, PT, R2, RZ, PT ;  /* 0x000000ff0200720c */ /* 0x000fe20003f85270 */
[----:B------:R-:W-:Y:S01]  /*d180*/  IMAD.HI.U32 R27, R21, R17, RZ ;  /* 0x00000011151b7227 */ /* 0x000fe200078e00ff */
[----:B------:R-:W-:Y:S02]  /*d190*/  STL [R1+0x1014], R4 ;  /* 0x0010140401007387 */ /* 0x000fe40000100800 */
[----:B------:R-:W-:Y:S01]  /*d1a0*/  IABS R20, R23 ;  /* 0x0000001700147213 */ /* 0x000fe20000000000 */
[----:B------:R-:W-:Y:S01]  /*d1b0*/  @!P1 IMAD.IADD R28, R28, 0x1, -R15 ;  /* 0x000000011c1c9824 */ /* 0x000fe200078e0a0f */
[C---:B------:R-:W-:Y:S01]  /*d1c0*/  ISETP.GT.U32.AND P1, PT, R15.reuse, R22, PT ;  /* 0x000000160f00720c */ /* 0x040fe20003f24070 */
[----:B------:R-:W-:Y:S01]  /*d1d0*/  IMAD.MOV R27, RZ, RZ, -R27 ;  /* 0x000000ffff1b7224 */ /* 0x000fe200078e0a1b */
[----:B------:R-:W-:Y:S01]  /*d1e0*/  STL [R1+0x1018], R6 ;  /* 0x0010180601007387 */ /* 0x000fe20000100800 */
[----:B------:R-:W-:Y:S01]  /*d1f0*/  @!P3 IMAD.IADD R16, R16, 0x1, -R15 ;  /* 0x000000011010b824 */ /* 0x000fe200078e0a0f */
[C---:B------:R-:W-:Y:S01]  /*d200*/  ISETP.GT.U32.AND P3, PT, R15.reuse, R28, PT ;  /* 0x0000001c0f00720c */ /* 0x040fe20003f64070 */
[----:B------:R-:W-:Y:S01]  /*d210*/  IMAD R17, R15, R27, R17 ;  /* 0x0000001b0f117224 */ /* 0x000fe200078e0211 */
[----:B------:R-:W-:Y:S01]  /*d220*/  STL [R1+0x101c], R7 ;  /* 0x00101c0701007387 */ /* 0x000fe20000100800 */
[----:B------:R-:W-:Y:S01]  /*d230*/  @!P2 IMAD.MOV R9, RZ, RZ, -R9 ;  /* 0x000000ffff09a224 */ /* 0x000fe200078e0a09 */
[----:B------:R-:W-:Y:S01]  /*d240*/  @!P4 LOP3.LUT R9, RZ, R2, RZ, 0x33, !PT ;  /* 0x00000002ff09c212 */ /* 0x000fe200078e33ff */
[----:B------:R-:W-:Y:S01]  /*d250*/  IMAD.HI.U32 R26, R21, R20, RZ ;  /* 0x00000014151a7227 */ /* 0x000fe200078e00ff */
[----:B------:R-:W-:-:S02]  /*d260*/  ISETP.GT.U32.AND P2, PT, R15, R16, PT ;  /* 0x000000100f00720c */ /* 0x000fc40003f44070 */
[----:B------:R-:W-:Y:S01]  /*d270*/  ISETP.GT.U32.AND P4, PT, R15, R17, PT ;  /* 0x000000110f00720c */ /* 0x000fe20003f84070 */
[----:B------:R-:W-:Y:S02]  /*d280*/  IMAD.MOV R26, RZ, RZ, -R26 ;  /* 0x000000ffff1a7224 */ /* 0x000fe400078e0a1a */
[--C-:B------:R-:W-:Y:S01]  /*d290*/  @!P1 IMAD.IADD R22, R22, 0x1, -R15.reuse ;  /* 0x0000000116169824 */ /* 0x100fe200078e0a0f */
[----:B------:R-:W-:Y:S01]  /*d2a0*/  ISETP.GE.AND P1, PT, R19, RZ, PT ;  /* 0x000000ff1300720c */ /* 0x000fe20003f26270 */
[----:B------:R-:W-:Y:S01]  /*d2b0*/  @!P6 IMAD.MOV R8, RZ, RZ, -R8 ;  /* 0x000000ffff08e224 */ /* 0x000fe200078e0a08 */
[----:B------:R-:W-:Y:S01]  /*d2c0*/  ISETP.GE.AND P6, PT, R18, RZ, PT ;  /* 0x000000ff1200720c */ /* 0x000fe20003fc6270 */
[C---:B------:R-:W-:Y:S02]  /*d2d0*/  VIADD R19, R24.reuse, 0x14 ;  /* 0x0000001418137836 */ /* 0x040fe40000000000 */
[C---:B------:R-:W-:Y:S01]  /*d2e0*/  IMAD R18, R15.reuse, R26, R20 ;  /* 0x0000001a0f127224 */ /* 0x040fe200078e0214 */
[----:B------:R0:W-:Y:S01]  /*d2f0*/  STL [R1+0x1020], R8 ;  /* 0x0010200801007387 */ /* 0x0001e20000100800 */
[----:B------:R-:W-:Y:S01]  /*d300*/  VIADD R20, R24, 0x12 ;  /* 0x0000001218147836 */ /* 0x000fe20000000000 */
[----:B------:R-:W-:Y:S01]  /*d310*/  IABS R27, R19 ;  /* 0x00000013001b7213 */ /* 0x000fe20000000000 */
[--C-:B------:R-:W-:Y:S01]  /*d320*/  @!P3 IMAD.IADD R28, R28, 0x1, -R15.reuse ;  /* 0x000000011c1cb824 */ /* 0x100fe200078e0a0f */
[----:B------:R-:W-:Y:S01]  /*d330*/  ISETP.GT.U32.AND P3, PT, R15, R18, PT ;  /* 0x000000120f00720c */ /* 0x000fe20003f64070 */
[--C-:B------:R-:W-:Y:S01]  /*d340*/  @!P2 IMAD.IADD R16, R16, 0x1, -R15.reuse ;  /* 0x000000011010a824 */ /* 0x100fe200078e0a0f */
[----:B------:R-:W-:Y:S01]  /*d350*/  IABS R26, R20 ;  /* 0x00000014001a7213 */ /* 0x000fe20000000000 */
[----:B------:R-:W-:Y:S01]  /*d360*/  IMAD.MOV.U32 R2, RZ, RZ, R22 ;  /* 0x000000ffff027224 */ /* 0x000fe200078e0016 */
[----:B------:R-:W-:Y:S01]  /*d370*/  ISETP.GE.AND P2, PT, R25, RZ, PT ;  /* 0x000000ff1900720c */ /* 0x000fe20003f46270 */
[----:B------:R-:W-:Y:S01]  /*d380*/  @!P4 IMAD.IADD R17, R17, 0x1, -R15 ;  /* 0x000000011111c824 */ /* 0x000fe200078e0a0f */
[----:B------:R-:W-:Y:S01]  /*d390*/  ISETP.GE.AND P4, PT, R23, RZ, PT ;  /* 0x000000ff1700720c */ /* 0x000fe20003f86270 */
[----:B------:R-:W-:Y:S01]  /*d3a0*/  IMAD.MOV.U32 R25, RZ, RZ, R27 ;  /* 0x000000ffff197224 */ /* 0x000fe200078e001b */
[----:B------:R-:W-:Y:S01]  /*d3b0*/  STL [R1+0xf60], R9 ;  /* 0x000f600901007387 */ /* 0x000fe20000100800 */
[----:B------:R-:W-:Y:S01]  /*d3c0*/  @!P5 IMAD.MOV R2, RZ, RZ, -R2 ;  /* 0x000000ffff02d224 */ /* 0x000fe200078e0a02 */
[----:B------:R-:W-:Y:S01]  /*d3d0*/  ISETP.GT.U32.AND P5, PT, R15, R17, PT ;  /* 0x000000110f00720c */ /* 0x000fe20003fa4070 */
[----:B------:R-:W-:-:S02]  /*d3e0*/  IMAD.MOV.U32 R22, RZ, RZ, R26 ;  /* 0x000000ffff167224 */ /* 0x000fc400078e001a */
[----:B------:R-:W-:Y:S01]  /*d3f0*/  IMAD.HI.U32 R26, R21, R25, RZ ;  /* 0x00000019151a7227 */ /* 0x000fe200078e00ff */
[----:B------:R1:W-:Y:S03]  /*d400*/  STL [R1+0x1024], R2 ;  /* 0x0010240201007387 */ /* 0x0003e60000100800 */
[----:B------:R-:W-:Y:S02]  /*d410*/  IMAD.MOV R26, RZ, RZ, -R26 ;  /* 0x000000ffff1a7224 */ /* 0x000fe400078e0a1a */
[----:B------:R-:W-:Y:S01]  /*d420*/  @!P6 IMAD.MOV R28, RZ, RZ, -R28 ;  /* 0x000000ffff1ce224 */ /* 0x000fe200078e0a1c */
[----:B------:R-:W-:Y:S01]  /*d430*/  ISETP.GE.AND P6, PT, R19, RZ, PT ;  /* 0x000000ff1300720c */ /* 0x000fe20003fc6270 */
[----:B------:R-:W-:Y:S02]  /*d440*/  @!P3 IMAD.IADD R18, R18, 0x1, -R15 ;  /* 0x000000011212b824 */ /* 0x000fe400078e0a0f */
[----:B------:R-:W-:Y:S01]  /*d450*/  IMAD.HI.U32 R23, R21, R22, RZ ;  /* 0x0000001615177227 */ /* 0x000fe200078e00ff */
[----:B------:R-:W-:Y:S02]  /*d460*/  STL [R1+0x1028], R28 ;  /* 0x0010281c01007387 */ /* 0x000fe40000100800 */
[C---:B------:R-:W-:Y:S01]  /*d470*/  ISETP.GT.U32.AND P3, PT, R15.reuse, R18, PT ;  /* 0x000000120f00720c */ /* 0x040fe20003f64070 */
[----:B------:R-:W-:-:S02]  /*d480*/  IMAD R19, R15, R26, R25 ;  /* 0x0000001a0f137224 */ /* 0x000fc400078e0219 */
[----:B------:R-:W-:Y:S02]  /*d490*/  IMAD.MOV R23, RZ, RZ, -R23 ;  /* 0x000000ffff177224 */ /* 0x000fe400078e0a17 */
[----:B------:R-:W-:Y:S01]  /*d4a0*/  @!P5 IMAD.IADD R17, R17, 0x1, -R15 ;  /* 0x000000011111d824 */ /* 0x000fe200078e0a0f */
[C---:B------:R-:W-:Y:S01]  /*d4b0*/  ISETP.GT.U32.AND P5, PT, R15.reuse, R19, PT ;  /* 0x000000130f00720c */ /* 0x040fe20003fa4070 */
[----:B------:R-:W-:Y:S01]  /*d4c0*/  @!P1 IMAD.MOV R16, RZ, RZ, -R16 ;  /* 0x000000ffff109224 */ /* 0x000fe200078e0a10 */
[----:B------:R-:W-:Y:S01]  /*d4d0*/  ISETP.GE.AND P1, PT, R20, RZ, PT ;  /* 0x000000ff1400720c */ /* 0x000fe20003f26270 */
[C---:B------:R-:W-:Y:S02]  /*d4e0*/  IMAD R20, R15.reuse, R23, R22 ;  /* 0x000000170f147224 */ /* 0x040fe400078e0216 */
[----:B------:R-:W-:Y:S01]  /*d4f0*/  @!P2 IMAD.MOV R17, RZ, RZ, -R17 ;  /* 0x000000ffff11a224 */ /* 0x000fe200078e0a11 */
[----:B------:R2:W-:Y:S01]  /*d500*/  STL [R1+0x102c], R16 ;  /* 0x00102c1001007387 */ /* 0x0005e20000100800 */
[----:B------:R-:W-:Y:S01]  /*d510*/  VIADD R25, R24, 0x10 ;  /* 0x0000001018197836 */ /* 0x000fe20000000000 */
[----:B------:R-:W-:Y:S01]  /*d520*/  ISETP.GT.U32.AND P2, PT, R15, R20, PT ;  /* 0x000000140f00720c */ /* 0x000fe20003f44070 */
[--C-:B------:R-:W-:Y:S01]  /*d530*/  @!P3 IMAD.IADD R18, R18, 0x1, -R15.reuse ;  /* 0x000000011212b824 */ /* 0x100fe200078e0a0f */
[----:B------:R1:W-:Y:S01]  /*d540*/  STL [R1+0x1030], R17 ;  /* 0x0010301101007387 */ /* 0x0003e20000100800 */
[C---:B------:R-:W-:Y:S01]  /*d550*/  VIADD R22, R24.reuse, 0xe ;  /* 0x0000000e18167836 */ /* 0x040fe20000000000 */
[----:B------:R-:W-:Y:S01]  /*d560*/  ISETP.GE.AND P3, PT, R25, RZ, PT ;  /* 0x000000ff1900720c */ /* 0x000fe20003f66270 */
[----:B------:R-:W-:Y:S01]  /*d570*/  @!P5 IMAD.IADD R19, R19, 0x1, -R15 ;  /* 0x000000011313d824 */ /* 0x000fe200078e0a0f */
[----:B------:R-:W-:Y:S01]  /*d580*/  IABS R25, R25 ;  /* 0x0000001900197213 */ /* 0x000fe20000000000 */
[----:B0-----:R-:W-:Y:S01]  /*d590*/  VIADD R8, R24, 0xa ;  /* 0x0000000a18087836 */ /* 0x001fe20000000000 */
[----:B------:R-:W-:Y:S01]  /*d5a0*/  IABS R27, R22 ;  /* 0x00000016001b7213 */ /* 0x000fe20000000000 */
[----:B------:R-:W-:Y:S01]  /*d5b0*/  @!P4 IMAD.MOV R18, RZ, RZ, -R18 ;  /* 0x000000ffff12c224 */ /* 0x000fe200078e0a12 */
[----:B------:R-:W-:Y:S01]  /*d5c0*/  ISETP.GT.U32.AND P5, PT, R15, R19, PT ;  /* 0x000000130f00720c */ /* 0x000fe20003fa4070 */
[----:B------:R-:W-:Y:S01]  /*d5d0*/  IMAD.HI.U32 R26, R21, R25, RZ ;  /* 0x00000019151a7227 */ /* 0x000fe200078e00ff */
[----:B------:R-:W-:-:S02]  /*d5e0*/  IABS R29, R8 ;  /* 0x00000008001d7213 */ /* 0x000fc40000000000 */
[----:B------:R-:W-:Y:S01]  /*d5f0*/  ISETP.GE.AND P4, PT, R22, RZ, PT ;  /* 0x000000ff1600720c */ /* 0x000fe20003f86270 */
[----:B------:R-:W-:Y:S01]  /*d600*/  @!P2 IMAD.IADD R20, R20, 0x1, -R15 ;  /* 0x000000011414a824 */ /* 0x000fe200078e0a0f */
[----:B------:R-:W-:Y:S01]  /*d610*/  STL [R1+0x1034], R18 ;  /* 0x0010341201007387 */ /* 0x000fe20000100800 */
[----:B------:R-:W-:Y:S02]  /*d620*/  IMAD.MOV R26, RZ, RZ, -R26 ;  /* 0x000000ffff1a7224 */ /* 0x000fe400078e0a1a */
[----:B------:R-:W-:Y:S01]  /*d630*/  VIADD R4, R24, 0xc ;  /* 0x0000000c18047836 */ /* 0x000fe20000000000 */
[----:B------:R-:W-:Y:S01]  /*d640*/  ISETP.GT.U32.AND P2, PT, R15, R20, PT ;  /* 0x000000140f00720c */ /* 0x000fe20003f44070 */
[----:B------:R-:W-:-:S03]  /*d650*/  IMAD.HI.U32 R22, R21, R27, RZ ;  /* 0x0000001b15167227 */ /* 0x000fc600078e00ff */
[----:B------:R-:W-:Y:S01]  /*d660*/  IABS R23, R4 ;  /* 0x0000000400177213 */ /* 0x000fe20000000000 */
[----:B------:R-:W-:Y:S02]  /*d670*/  IMAD R25, R15, R26, R25 ;  /* 0x0000001a0f197224 */ /* 0x000fe400078e0219 */
[----:B------:R-:W-:Y:S02]  /*d680*/  IMAD.MOV.U32 R0, RZ, RZ, R29 ;  /* 0x000000ffff007224 */ /* 0x000fe400078e001d */
[----:B------:R-:W-:Y:S01]  /*d690*/  @!P5 IMAD.IADD R19, R19, 0x1, -R15 ;  /* 0x000000011313d824 */ /* 0x000fe200078e0a0f */
[----:B------:R-:W-:Y:S01]  /*d6a0*/  ISETP.GT.U32.AND P5, PT, R15, R25, PT ;  /* 0x000000190f00720c */ /* 0x000fe20003fa4070 */
[----:B------:R-:W-:Y:S02]  /*d6b0*/  IMAD.MOV R22, RZ, RZ, -R22 ;  /* 0x000000ffff167224 */ /* 0x000fe400078e0a16 */
[----:B------:R-:W-:-:S04]  /*d6c0*/  IMAD.HI.U32 R29, R21, R0, RZ ;  /* 0x00000000151d7227 */ /* 0x000fc800078e00ff */
[----:B------:R-:W-:Y:S02]  /*d6d0*/  IMAD R22, R15, R22, R27 ;  /* 0x000000160f167224 */ /* 0x000fe400078e021b */
[----:B------:R-:W-:-:S04]  /*d6e0*/  IMAD.HI.U32 R26, R21, R23, RZ ;  /* 0x00000017151a7227 */ /* 0x000fc800078e00ff */
[----:B------:R-:W-:Y:S02]  /*d6f0*/  IMAD.MOV R29, RZ, RZ, -R29 ;  /* 0x000000ffff1d7224 */ /* 0x000fe400078e0a1d */
[----:B------:R-:W-:Y:S02]  /*d700*/  VIADD R5, R24, 0x4 ;  /* 0x0000000418057836 */ /* 0x000fe40000000000 */
[----:B------:R-:W-:Y:S01]  /*d710*/  @!P2 IMAD.IADD R20, R20, 0x1, -R15 ;  /* 0x000000011414a824 */ /* 0x000fe200078e0a0f */
[C---:B------:R-:W-:Y:S01]  /*d720*/  ISETP.GT.U32.AND P2, PT, R15.reuse, R22, PT ;  /* 0x000000160f00720c */ /* 0x040fe20003f44070 */
[----:B------:R-:W-:Y:S01]  /*d730*/  IMAD.MOV R26, RZ, RZ, -R26 ;  /* 0x000000ffff1a7224 */ /* 0x000fe200078e0a1a */
[----:B-1----:R-:W-:Y:S01]  /*d740*/  IABS R2, R5 ;  /* 0x0000000500027213 */ /* 0x002fe20000000000 */
[----:B------:R-:W-:Y:S02]  /*d750*/  IMAD R29, R15, R29, R0 ;  /* 0x0000001d0f1d7224 */ /* 0x000fe400078e0200 */
[C---:B------:R-:W-:Y:S01]  /*d760*/  VIADD R6, R24.reuse, 0x6 ;  /* 0x0000000618067836 */ /* 0x040fe20000000000 */
[----:B------:R-:W0:Y:S01]  /*d770*/  S2R R0, SR_TID.X ;  /* 0x0000000000007919 */ /* 0x000e220000002100 */
[----:B------:R-:W-:-:S02]  /*d780*/  VIADD R7, R24, 0x8 ;  /* 0x0000000818077836 */ /* 0x000fc40000000000 */
[----:B------:R-:W-:Y:S01]  /*d790*/  IMAD R23, R15, R26, R23 ;  /* 0x0000001a0f177224 */ /* 0x000fe200078e0217 */
[----:B------:R-:W-:Y:S01]  /*d7a0*/  IABS R26, R6 ;  /* 0x00000006001a7213 */ /* 0x000fe20000000000 */
[----:B------:R-:W-:Y:S01]  /*d7b0*/  @!P5 IMAD.IADD R25, R25, 0x1, -R15 ;  /* 0x000000011919d824 */ /* 0x000fe200078e0a0f */
[----:B------:R-:W-:Y:S01]  /*d7c0*/  IABS R27, R7 ;  /* 0x00000007001b7213 */ /* 0x000fe20000000000 */
[----:B--2---:R-:W-:Y:S02]  /*d7d0*/  IMAD.MOV.U32 R16, RZ, RZ, R2 ;  /* 0x000000ffff107224 */ /* 0x004fe400078e0002 */
[----:B------:R-:W-:Y:S01]  /*d7e0*/  @!P6 IMAD.MOV R19, RZ, RZ, -R19 ;  /* 0x000000ffff13e224 */ /* 0x000fe200078e0a13 */
[----:B------:R-:W-:Y:S01]  /*d7f0*/  ISETP.GE.AND P6, PT, R4, RZ, PT ;  /* 0x000000ff0400720c */ /* 0x000fe20003fc6270 */
[----:B------:R-:W-:Y:S01]  /*d800*/  VIADD R4, R24, 0x2 ;  /* 0x0000000218047836 */ /* 0x000fe20000000000 */
[----:B------:R-:W-:Y:S01]  /*d810*/  ISETP.GT.U32.AND P5, PT, R15, R25, PT ;  /* 0x000000190f00720c */ /* 0x000fe20003fa4070 */
[C---:B------:R-:W-:Y:S01]  /*d820*/  IMAD.HI.U32 R9, R21.reuse, R26, RZ ;  /* 0x0000001a15097227 */ /* 0x040fe200078e00ff */
[----:B------:R-:W-:Y:S03]  /*d830*/  STL [R1+0x1038], R19 ;  /* 0x0010381301007387 */ /* 0x000fe60000100800 */
[----:B------:R-:W-:-:S04]  /*d840*/  IMAD.HI.U32 R24, R21, R27, RZ ;  /* 0x0000001b15187227 */ /* 0x000fc800078e00ff */
[----:B------:R-:W-:-:S04]  /*d850*/  IMAD.HI.U32 R2, R21, R16, RZ ;  /* 0x0000001015027227 */ /* 0x000fc800078e00ff */
[----:B------:R-:W-:Y:S02]  /*d860*/  @!P2 IMAD.IADD R22, R22, 0x1, -R15 ;  /* 0x000000011616a824 */ /* 0x000fe400078e0a0f */
[----:B------:R-:W-:Y:S02]  /*d870*/  IMAD.MOV R17, RZ, RZ, -R9 ;  /* 0x000000ffff117224 */ /* 0x000fe400078e0a09 */
[----:B------:R-:W-:Y:S01]  /*d880*/  IMAD.MOV R24, RZ, RZ, -R24 ;  /* 0x000000ffff187224 */ /* 0x000fe200078e0a18 */
[C---:B------:R-:W-:Y:S01]  /*d890*/  ISETP.GT.U32.AND P2, PT, R15.reuse, R22, PT ;  /* 0x000000160f00720c */ /* 0x040fe20003f44070 */
[----:B------:R-:W-:Y:S01]  /*d8a0*/  IMAD.MOV R9, RZ, RZ, -R2 ;  /* 0x000000ffff097224 */ /* 0x000fe200078e0a02 */
[----:B------:R-:W-:Y:S01]  /*d8b0*/  IABS R2, R4 ;  /* 0x0000000400027213 */ /* 0x000fe20000000000 */
[C---:B------:R-:W-:Y:S01]  /*d8c0*/  IMAD R27, R15.reuse, R24, R27 ;  /* 0x000000180f1b7224 */ /* 0x040fe200078e021b */
[----:B0-----:R-:W-:Y:S01]  /*d8d0*/  SHF.R.U32.HI R0, RZ, 0x5, R0 ;  /* 0x00000005ff007819 */ /* 0x001fe20000011600 */
[----:B------:R-:W-:-:S02]  /*d8e0*/  IMAD R24, R15, R9, R16 ;  /* 0x000000090f187224 */ /* 0x000fc400078e0210 */
[----:B------:R-:W-:Y:S01]  /*d8f0*/  IMAD.MOV.U32 R9, RZ, RZ, R2 ;  /* 0x000000ffff097224 */ /* 0x000fe200078e0002 */
[----:B------:R-:W-:Y:S01]  /*d900*/  SGXT.U32 R0, R0, 0x2 ;  /* 0x000000020000781a */ /* 0x000fe20000000000 */
[----:B------:R-:W-:Y:S01]  /*d910*/  @!P5 IMAD.IADD R25, R25, 0x1, -R15 ;  /* 0x000000011919d824 */ /* 0x000fe200078e0a0f */
[----:B------:R-:W-:Y:S01]  /*d920*/  ISETP.GT.U32.AND P5, PT, R15, R23, PT ;  /* 0x000000170f00720c */ /* 0x000fe20003fa4070 */
[----:B------:R-:W-:Y:S01]  /*d930*/  IMAD.HI.U32 R16, R21, R9, RZ ;  /* 0x0000000915107227 */ /* 0x000fe200078e00ff */
[----:B------:R-:W-:-:S03]  /*d940*/  LOP3.LUT R0, R0, 0x3c, RZ, 0xfc, !PT ;  /* 0x0000003c00007812 */ /* 0x000fc600078efcff */
[C---:B------:R-:W-:Y:S02]  /*d950*/  IMAD R26, R15.reuse, R17, R26 ;  /* 0x000000110f1a7224 */ /* 0x040fe400078e021a */
[----:B------:R-:W-:Y:S02]  /*d960*/  IMAD.MOV.U32 R21, RZ, RZ, R25 ;  /* 0x000000ffff157224 */ /* 0x000fe400078e0019 */
[----:B------:R-:W-:Y:S01]  /*d970*/  @!P2 IMAD.IADD R22, R22, 0x1, -R15 ;  /* 0x000000011616a824 */ /* 0x000fe200078e0a0f */
[C---:B------:R-:W-:Y:S01]  /*d980*/  ISETP.GT.U32.AND P2, PT, R15.reuse, R27, PT ;  /* 0x0000001b0f00720c */ /* 0x040fe20003f44070 */
[----:B------:R-:W-:Y:S01]  /*d990*/  @!P3 IMAD.MOV R21, RZ, RZ, -R21 ;  /* 0x000000ffff15b224 */ /* 0x000fe200078e0a15 */
[C---:B------:R-:W-:Y:S01]  /*d9a0*/  ISETP.GT.U32.AND P3, PT, R15.reuse, R26, PT ;  /* 0x0000001a0f00720c */ /* 0x040fe20003f64070 */
[----:B------:R-:W-:Y:S01]  /*d9b0*/  @!P4 IMAD.MOV R22, RZ, RZ, -R22 ;  /* 0x000000ffff16c224 */ /* 0x000fe200078e0a16 */
[----:B------:R-:W-:Y:S01]  /*d9c0*/  ISETP.GT.U32.AND P4, PT, R15, R24, PT ;  /* 0x000000180f00720c */ /* 0x000fe20003f84070 */
[----:B------:R-:W-:Y:S01]  /*d9d0*/  @!P5 IMAD.IADD R23, R23, 0x1, -R15 ;  /* 0x000000011717d824 */ /* 0x000fe200078e0a0f */
[----:B------:R-:W-:Y:S01]  /*d9e0*/  ISETP.GT.U32.AND P5, PT, R15, R29, PT ;  /* 0x0000001d0f00720c */ /* 0x000fe20003fa4070 */
[----:B------:R-:W-:-:S02]  /*d9f0*/  IMAD R2, R0, UR6, RZ ;  /* 0x0000000600027c24 */ /* 0x000fc4000f8e02ff */
[----:B------:R-:W-:Y:S02]  /*da00*/  IMAD R0, RZ, RZ, -UR6 ;  /* 0x80000006ff007e24 */ /* 0x000fe4000f8e02ff */
[----:B------:R-:W-:Y:S01]  /*da10*/  @!P1 IMAD.MOV R20, RZ, RZ, -R20 ;  /* 0x000000ffff149224 */ /* 0x000fe200078e0a14 */
[C---:B------:R-:W-:Y:S01]  /*da20*/  ISETP.GT.U32.AND P1, PT, R15.reuse, R23, PT ;  /* 0x000000170f00720c */ /* 0x040fe20003f24070 */
[----:B------:R-:W-:Y:S02]  /*da30*/  IMAD R2, R0, 0x4, R2 ;  /* 0x0000000400027824 */ /* 0x000fe400078e0202 */
[--C-:B------:R-:W-:Y:S01]  /*da40*/  @!P3 IMAD.IADD R26, R26, 0x1, -R15.reuse ;  /* 0x000000011a1ab824 */ /* 0x100fe200078e0a0f */
[----:B------:R-:W-:Y:S01]  /*da50*/  STL [R1+0x103c], R20 ;  /* 0x00103c1401007387 */ /* 0x000fe20000100800 */
[--C-:B------:R-:W-:Y:S02]  /*da60*/  @!P4 IMAD.IADD R24, R24, 0x1, -R15.reuse ;  /* 0x000000011818c824 */ /* 0x100fe400078e0a0f */
[----:B------:R-:W-:Y:S01]  /*da70*/  IMAD.MOV R25, RZ, RZ, -R16 ;  /* 0x000000ffff197224 */ /* 0x000fe200078e0a10 */
[----:B------:R-:W-:Y:S01]  /*da80*/  ISETP.GT.U32.AND P4, PT, R15, R26, PT ;  /* 0x0000001a0f00720c */ /* 0x000fe20003f84070 */
[----:B------:R-:W-:Y:S01]  /*da90*/  STL [R1+0x1040], R21 ;  /* 0x0010401501007387 */ /* 0x000fe20000100800 */
[----:B------:R-:W-:Y:S01]  /*daa0*/  @!P5 IMAD.IADD R29, R29, 0x1, -R15 ;  /* 0x000000011d1dd824 */ /* 0x000fe200078e0a0f */
[----:B------:R-:W-:Y:S01]  /*dab0*/  ISETP.GE.AND P5, PT, R8, RZ, PT ;  /* 0x000000ff0800720c */ /* 0x000fe20003fa6270 */
[----:B------:R-:W-:Y:S01]  /*dac0*/  IMAD R25, R15, R25, R9 ;  /* 0x000000190f197224 */ /* 0x000fe200078e0209 */
[----:B------:R-:W-:Y:S01]  /*dad0*/  STL [R1+0x1044], R22 ;  /* 0x0010441601007387 */ /* 0x000fe20000100800 */
[----:B------:R-:W-:-:S02]  /*dae0*/  @!P1 IMAD.IADD R23, R23, 0x1, -R15 ;  /* 0x0000000117179824 */ /* 0x000fc400078e0a0f */
[----:B------:R-:W-:Y:S01]  /*daf0*/  @!P2 IMAD.IADD R27, R27, 0x1, -R15 ;  /* 0x000000011b1ba824 */ /* 0x000fe200078e0a0f */
[----:B------:R0:W-:Y:S01]  /*db00*/  STL [R1+0x40c], R2 ;  /* 0x00040c0201007387 */ /* 0x0001e20000100800 */
[C---:B------:R-:W-:Y:S01]  /*db10*/  ISETP.GT.U32.AND P1, PT, R15.reuse, R25, PT ;  /* 0x000000190f00720c */ /* 0x040fe20003f24070 */
[----:B------:R-:W-:Y:S01]  /*db20*/  @!P6 IMAD.MOV R23, RZ, RZ, -R23 ;  /* 0x000000ffff17e224 */ /* 0x000fe200078e0a17 */
[----:B------:R-:W-:Y:S01]  /*db30*/  ISETP.GT.U32.AND P2, PT, R15, R29, PT ;  /* 0x0000001d0f00720c */ /* 0x000fe20003f44070 */
[----:B------:R-:W-:Y:S01]  /*db40*/  @!P4 IMAD.IADD R26, R26, 0x1, -R15 ;  /* 0x000000011a1ac824 */ /* 0x000fe200078e0a0f */
[----:B------:R-:W-:Y:S02]  /*db50*/  ISETP.GE.AND P4, PT, R5, RZ, PT ;  /* 0x000000ff0500720c */ /* 0x000fe40003f86270 */
[----:B------:R-:W1:Y:S01]  /*db60*/  S2R R5, SR_TID.X ;  /* 0x0000000000057919 */ /* 0x000e620000002100 */
[C---:B------:R-:W-:Y:S01]  /*db70*/  ISETP.GT.U32.AND P3, PT, R15.reuse, R27, PT ;  /* 0x0000001b0f00720c */ /* 0x040fe20003f64070 */
[----:B0-----:R-:W-:Y:S01]  /*db80*/  IMAD R2, R0, 0x4, R2 ;  /* 0x0000000400027824 */ /* 0x001fe200078e0202 */
[----:B------:R-:W-:-:S04]  /*db90*/  ISETP.GT.U32.AND P6, PT, R15, R24, PT ;  /* 0x000000180f00720c */ /* 0x000fc80003fc4070 */
[--C-:B------:R-:W-:Y:S01]  /*dba0*/  @!P1 IMAD.IADD R25, R25, 0x1, -R15.reuse ;  /* 0x0000000119199824 */ /* 0x100fe200078e0a0f */
[----:B------:R0:W-:Y:S01]  /*dbb0*/  STL [R1+0x410], R2 ;  /* 0x0004100201007387 */ /* 0x0001e20000100800 */
[--C-:B------:R-:W-:Y:S01]  /*dbc0*/  @!P2 IMAD.IADD R29, R29, 0x1, -R15.reuse ;  /* 0x000000011d1da824 */ /* 0x100fe200078e0a0f */
[----:B------:R-:W-:Y:S02]  /*dbd0*/  ISETP.GE.AND P2, PT, R7, RZ, PT ;  /* 0x000000ff0700720c */ /* 0x000fe40003f46270 */
[----:B------:R-:W-:Y:S02]  /*dbe0*/  ISETP.GT.U32.AND P1, PT, R15, R25, PT ;  /* 0x000000190f00720c */ /* 0x000fe40003f24070 */
[--C-:B------:R-:W-:Y:S01]  /*dbf0*/  @!P3 IMAD.IADD R27, R27, 0x1, -R15.reuse ;  /* 0x000000011b1bb824 */ /* 0x100fe200078e0a0f */
[----:B------:R-:W-:Y:S01]  /*dc00*/  ISETP.GE.AND P3, PT, R6, RZ, PT ;  /* 0x000000ff0600720c */ /* 0x000fe20003f66270 */
[----:B------:R-:W-:Y:S01]  /*dc10*/  @!P6 IMAD.IADD R24, R24, 0x1, -R15 ;  /* 0x000000011818e824 */ /* 0x000fe200078e0a0f */
[----:B------:R-:W-:Y:S01]  /*dc20*/  ISETP.GE.AND P6, PT, R4, RZ, PT ;  /* 0x000000ff0400720c */ /* 0x000fe20003fc6270 */
[----:B0-----:R-:W-:-:S05]  /*dc30*/  IMAD R2, R0, 0x4, R2 ;  /* 0x0000000400027824 */ /* 0x001fca00078e0202 */
[----:B------:R0:W-:Y:S02]  /*dc40*/  STL [R1+0x3e8], R2 ;  /* 0x0003e80201007387 */ /* 0x0001e40000100800 */
[----:B------:R-:W-:Y:S01]  /*dc50*/  @!P1 IMAD.IADD R25, R25, 0x1, -R15 ;  /* 0x0000000119199824 */ /* 0x000fe200078e0a0f */
[----:B------:R-:W-:Y:S01]  /*dc60*/  ISETP.NE.AND P1, PT, R3, RZ, PT ;  /* 0x000000ff0300720c */ /* 0x000fe20003f25270 */
[----:B------:R-:W-:Y:S01]  /*dc70*/  IMAD.MOV.U32 R15, RZ, RZ, R29 ;  /* 0x000000ffff0f7224 */ /* 0x000fe200078e001d */
[----:B------:R-:W-:-:S03]  /*dc80*/  LOP3.LUT R29, RZ, R3, RZ, 0x33, !PT ;  /* 0x00000003ff1d7212 */ /* 0x000fc600078e33ff */
[----:B------:R-:W-:Y:S01]  /*dc90*/  @!P5 IMAD.MOV R15, RZ, RZ, -R15 ;  /* 0x000000ffff0fd224 */ /* 0x000fe200078e0a0f */
[----:B-1----:R-:W-:Y:S01]  /*dca0*/  LOP3.LUT R5, R5, 0x3f, RZ, 0xc0, !PT ;  /* 0x0000003f05057812 */ /* 0x002fe200078ec0ff */
[----:B0-----:R-:W-:-:S04]  /*dcb0*/  IMAD R2, R0, 0x4, R2 ;  /* 0x0000000400027824 */ /* 0x001fc800078e0202 */
[----:B---3--:R-:W-:Y:S02]  /*dcc0*/  IMAD R4, R5, UR4, RZ ;  /* 0x0000000405047c24 */ /* 0x008fe4000f8e02ff */
[----:B------:R-:W-:Y:S01]  /*dcd0*/  @!P2 IMAD.MOV R27, RZ, RZ, -R27 ;  /* 0x000000ffff1ba224 */ /* 0x000fe200078e0a1b */
[----:B------:R0:W-:Y:S01]  /*dce0*/  STL [R1+0x3ec], R2 ;  /* 0x0003ec0201007387 */ /* 0x0001e20000100800 */
[----:B------:R-:W-:Y:S01]  /*dcf0*/  @!P3 IMAD.MOV R26, RZ, RZ, -R26 ;  /* 0x000000ffff1ab224 */ /* 0x000fe200078e0a1a */
[----:B------:R-:W-:Y:S01]  /*dd00*/  IADD3 R3, P5, PT, R4, UR10, RZ ;  /* 0x0000000a04037c10 */ /* 0x000fe2000ffbe0ff */
[----:B------:R-:W-:Y:S01]  /*dd10*/  @!P4 IMAD.MOV R24, RZ, RZ, -R24 ;  /* 0x000000ffff18c224 */ /* 0x000fe200078e0a18 */
[----:B------:R-:W-:Y:S01]  /*dd20*/  STL [R1+0x1048], R23 ;  /* 0x0010481701007387 */ /* 0x000fe20000100800 */
[----:B------:R-:W-:Y:S02]  /*dd30*/  @!P6 IMAD.MOV R25, RZ, RZ, -R25 ;  /* 0x000000ffff19e224 */ /* 0x000fe400078e0a19 */
[----:B------:R-:W-:Y:S01]  /*dd40*/  @!P0 IMAD.MOV R10, RZ, RZ, -R10 ;  /* 0x000000ffff0a8224 */ /* 0x000fe200078e0a0a */
[----:B------:R-:W-:Y:S01]  /*dd50*/  SEL R11, R29, R11, !P1 ;  /* 0x0000000b1d0b7207 */ /* 0x000fe20004800000 */
[----:B------:R-:W1:Y:S01]  /*dd60*/  LDCU UR4, c[0x0][0x3ac] ;  /* 0x00007580ff0477ac */ /* 0x000e620008000800 */
[----:B0-----:R-:W-:-:S05]  /*dd70*/  IMAD R2, R0, 0x4, R2 ;  /* 0x0000000400027824 */ /* 0x001fca00078e0202 */
[----:B------:R0:W-:Y:S02]  /*dd80*/  STL [R1+0x3f4], R2 ;  /* 0x0003f40201007387 */ /* 0x0001e40000100800 */
[----:B0-----:R-:W-:-:S05]  /*dd90*/  IMAD R2, R0, 0x4, R2 ;  /* 0x0000000400027824 */ /* 0x001fca00078e0202 */
[----:B------:R0:W-:Y:S02]  /*dda0*/  STL [R1+0x3f0], R2 ;  /* 0x0003f00201007387 */ /* 0x0001e40000100800 */
[----:B0-----:R-:W-:-:S05]  /*ddb0*/  IMAD R2, R0, 0x4, R2 ;  /* 0x0000000400027824 */ /* 0x001fca00078e0202 */
[----:B------:R0:W-:Y:S02]  /*ddc0*/  STL [R1+0x3f8], R2 ;  /* 0x0003f80201007387 */ /* 0x0001e40000100800 */
[----:B0-----:R-:W-:-:S05]  /*ddd0*/  IMAD R2, R0, 0x4, R2 ;  /* 0x0000000400027824 */ /* 0x001fca00078e0202 */
[----:B------:R0:W-:Y:S04]  /*dde0*/  STL [R1+0x400], R2 ;  /* 0x0004000201007387 */ /* 0x0001e80000100800 */
[----:B------:R-:W-:Y:S01]  /*ddf0*/  STL [R1+0x104c], R15 ;  /* 0x00104c0f01007387 */ /* 0x000fe20000100800 */
[----:B0-----:R-:W-:-:S05]  /*de00*/  IMAD R2, R0, 0x4, R2 ;  /* 0x0000000400027824 */ /* 0x001fca00078e0202 */
[----:B------:R0:W-:Y:S02]  /*de10*/  STL [R1+0x3fc], R2 ;  /* 0x0003fc0201007387 */ /* 0x0001e40000100800 */
[----:B0-----:R-:W-:-:S04]  /*de20*/  IMAD R2, R0, 0x4, R2 ;  /* 0x0000000400027824 */ /* 0x001fc800078e0202 */
[----:B------:R-:W-:Y:S01]  /*de30*/  IMAD R0, R0, 0x4, R2 ;  /* 0x0000000400007824 */ /* 0x000fe200078e0202 */
[----:B------:R0:W-:Y:S04]  /*de40*/  STL [R1+0x408], R2 ;  /* 0x0004080201007387 */ /* 0x0001e80000100800 */
[----:B------:R-:W-:Y:S04]  /*de50*/  STL [R1+0xf5c], R3 ;  /* 0x000f5c0301007387 */ /* 0x000fe80000100800 */
[----:B------:R-:W2:Y:S04]  /*de60*/  LDL.LU R20, [R1+0x88] ;  /* 0x0000880001147983 */ /* 0x000ea80000300800 */
[----:B------:R-:W3:Y:S04]  /*de70*/  LDL.LU R19, [R1+0x3a4] ;  /* 0x0003a40001137983 */ /* 0x000ee80000300800 */
[----:B------:R0:W-:Y:S04]  /*de80*/  STL [R1+0x404], R0 ;  /* 0x0004040001007387 */ /* 0x0001e80000100800 */
[----:B------:R-:W4:Y:S04]  /*de90*/  LDL.LU R18, [R1+0x23c] ;  /* 0x00023c0001127983 */ /* 0x000f280000300800 */
[----:B------:R-:W5:Y:S04]  /*dea0*/  LDL.LU R17, [R1+0x8c] ;  /* 0x00008c0001117983 */ /* 0x000f680000300800 */
[----:B------:R-:W5:Y:S04]  /*deb0*/  LDL.LU R16, [R1+0x90] ;  /* 0x0000900001107983 */ /* 0x000f680000300800 */
[----:B------:R-:W5:Y:S04]  /*dec0*/  LDL.LU R28, [R1+0x9c] ;  /* 0x00009c00011c7983 */ /* 0x000f680000300800 */
[----:B0-----:R-:W5:Y:S04]  /*ded0*/  LDL.LU R2, [R1+0xac] ;  /* 0x0000ac0001027983 */ /* 0x001f680000300800 */
[----:B------:R-:W5:Y:S04]  /*dee0*/  LDL.LU R9, [R1+0xb0] ;  /* 0x0000b00001097983 */ /* 0x000f680000300800 */
[----:B------:R-:W5:Y:S04]  /*def0*/  LDL.LU R8, [R1+0xb4] ;  /* 0x0000b40001087983 */ /* 0x000f680000300800 */
[----:B------:R-:W5:Y:S04]  /*df00*/  LDL.LU R7, [R1+0xbc] ;  /* 0x0000bc0001077983 */ /* 0x000f680000300800 */
[----:B------:R-:W5:Y:S04]  /*df10*/  LDL.LU R6, [R1+0xc4] ;  /* 0x0000c40001067983 */ /* 0x000f680000300800 */
[----:B------:R-:W5:Y:S04]  /*df20*/  LDL.LU R5, [R1+0xcc] ;  /* 0x0000cc0001057983 */ /* 0x000f680000300800 */
[----:B------:R-:W5:Y:S01]  /*df30*/  LDL.LU R4, [R1+0xd0] ;  /* 0x0000d00001047983 */ /* 0x000f620000300800 */
[----:B------:R-:W-:-:S03]  /*df40*/  SEL R12, R29, R12, !P1 ;  /* 0x0000000c1d0c7207 */ /* 0x000fc60004800000 */
[----:B------:R-:W5:Y:S01]  /*df50*/  LDL.LU R0, [R1+0xd4] ;  /* 0x0000d40001007983 */ /* 0x000f620000300800 */
[C---:B------:R-:W-:Y:S02]  /*df60*/  SEL R13, R29.reuse, R13, !P1 ;  /* 0x0000000d1d0d7207 */ /* 0x040fe40004800000 */
[C---:B------:R-:W-:Y:S01]  /*df70*/  SEL R14, R29.reuse, R14, !P1 ;  /* 0x0000000e1d0e7207 */ /* 0x040fe20004800000 */
[----:B------:R-:W-:Y:S04]  /*df80*/  STL [R1+0x1050], R27 ;  /* 0x0010501b01007387 */ /* 0x000fe80000100800 */
[----:B------:R-:W-:Y:S04]  /*df90*/  STL [R1+0x1054], R26 ;  /* 0x0010541a01007387 */ /* 0x000fe80000100800 */
[----:B------:R-:W-:Y:S04]  /*dfa0*/  STL [R1+0x1058], R24 ;  /* 0x0010581801007387 */ /* 0x000fe80000100800 */
[----:B------:R-:W-:Y:S04]  /*dfb0*/  STL [R1+0x1060], R25 ;  /* 0x0010601901007387 */ /* 0x000fe80000100800 */
[----:B------:R2:W-:Y:S04]  /*dfc0*/  STL [R1+0x1064], R10 ;  /* 0x0010640a01007387 */ /* 0x0005e80000100800 */
[----:B------:R4:W-:Y:S04]  /*dfd0*/  STL [R1+0x1068], R11 ;  /* 0x0010680b01007387 */ /* 0x0009e80000100800 */
[----:B------:R-:W-:Y:S04]  /*dfe0*/  STL [R1+0x106c], R12 ;  /* 0x00106c0c01007387 */ /* 0x000fe80000100800 */
[----:B------:R-:W-:Y:S04]  /*dff0*/  STL [R1+0x1070], R13 ;  /* 0x0010700d01007387 */ /* 0x000fe80000100800 */
[----:B------:R-:W-:Y:S01]  /*e000*/  STL [R1+0x1074], R14 ;  /* 0x0010740e01007387 */ /* 0x000fe20000100800 */
[----:B--2---:R-:W-:-:S02]  /*e010*/  SEL R10, R29, R20, !P1 ;  /* 0x000000141d0a7207 */ /* 0x004fc40004800000 */
[----:B---3--:R-:W-:-:S03]  /*e020*/  SEL R3, R29, R19, !P1 ;  /* 0x000000131d037207 */ /* 0x008fc60004800000 */
[----:B------:R5:W-:Y:S04]  /*e030*/  STL [R1+0x8], R10 ;  /* 0x0000080a01007387 */ /* 0x000be80000100800 */
[----:B------:R0:W-:Y:S01]  /*e040*/  STL [R1+0x10], R3 ;  /* 0x0000100301007387 */ /* 0x0001e20000100800 */
[C---:B----4-:R-:W-:Y:S02]  /*e050*/  SEL R11, R29.reuse, R18, !P1 ;  /* 0x000000121d0b7207 */ /* 0x050fe40004800000 */
[----:B-----5:R-:W-:-:S03]  /*e060*/  SEL R10, R29, R17, !P1 ;  /* 0x000000111d0a7207 */ /* 0x020fc60004800000 */
[----:B------:R2:W-:Y:S01]  /*e070*/  STL [R1+0x88], R11 ;  /* 0x0000880b01007387 */ /* 0x0005e20000100800 */
[----:B0-----:R-:W-:-:S03]  /*e080*/  SEL R3, R29, R16, !P1 ;  /* 0x000000101d037207 */ /* 0x001fc60004800000 */
[----:B------:R0:W-:Y:S04]  /*e090*/  STL [R1+0x8c], R10 ;  /* 0x00008c0a01007387 */ /* 0x0001e80000100800 */
[----:B------:R3:W-:Y:S01]  /*e0a0*/  STL [R1+0x90], R3 ;  /* 0x0000900301007387 */ /* 0x0007e20000100800 */
[C---:B--2---:R-:W-:Y:S02]  /*e0b0*/  SEL R11, R29.reuse, R28, !P1 ;  /* 0x0000001c1d0b7207 */ /* 0x044fe40004800000 */
[----:B0-----:R-:W-:-:S03]  /*e0c0*/  SEL R10, R29, R2, !P1 ;  /* 0x000000021d0a7207 */ /* 0x001fc60004800000 */
[----:B------:R-:W-:Y:S01]  /*e0d0*/  STL [R1+0x9c], R11 ;  /* 0x00009c0b01007387 */ /* 0x000fe20000100800 */
[----:B---3--:R-:W-:-:S03]  /*e0e0*/  SEL R3, R29, R9, !P1 ;  /* 0x000000091d037207 */ /* 0x008fc60004800000 */
[----:B------:R-:W-:Y:S01]  /*e0f0*/  STL [R1+0xac], R10 ;  /* 0x0000ac0a01007387 */ /* 0x000fe20000100800 */
[C---:B------:R-:W-:Y:S02]  /*e100*/  SEL R2, R29.reuse, R8, !P1 ;  /* 0x000000081d027207 */ /* 0x040fe40004800000 */
[C---:B------:R-:W-:Y:S01]  /*e110*/  SEL R7, R29.reuse, R7, !P1 ;  /* 0x000000071d077207 */ /* 0x040fe20004800000 */
[----:B------:R0:W-:Y:S04]  /*e120*/  STL [R1+0xb0], R3 ;  /* 0x0000b00301007387 */ /* 0x0001e80000100800 */
[----:B------:R2:W-:Y:S04]  /*e130*/  STL [R1+0xb4], R2 ;  /* 0x0000b40201007387 */ /* 0x0005e80000100800 */
[----:B------:R-:W-:Y:S01]  /*e140*/  STL [R1+0xbc], R7 ;  /* 0x0000bc0701007387 */ /* 0x000fe20000100800 */
[----:B0-----:R-:W-:-:S03]  /*e150*/  SEL R3, R29, R6, !P1 ;  /* 0x000000061d037207 */ /* 0x001fc60004800000 */
[----:B------:R-:W3:Y:S01]  /*e160*/  LDL.LU R14, [R1+0xe4] ;  /* 0x0000e400010e7983 */ /* 0x000ee20000300800 */
[----:B--2---:R-:W-:-:S03]  /*e170*/  SEL R2, R29, R5, !P1 ;  /* 0x000000051d027207 */ /* 0x004fc60004800000 */
[----:B------:R-:W-:Y:S01]  /*e180*/  STL [R1+0xc4], R3 ;  /* 0x0000c40301007387 */ /* 0x000fe20000100800 */
[----:B------:R-:W-:-:S03]  /*e190*/  SEL R0, R29, R0, !P1 ;  /* 0x000000001d007207 */ /* 0x000fc60004800000 */
[----:B---3--:R0:W-:Y:S04]  /*e1a0*/  STL [R1+0x1090], R14 ;  /* 0x0010900e01007387 */ /* 0x0081e80000100800 */
[----:B------:R2:W-:Y:S04]  /*e1b0*/  STL [R1+0xcc], R2 ;  /* 0x0000cc0201007387 */ /* 0x0005e80000100800 */
[----:B0-----:R-:W3:Y:S04]  /*e1c0*/  LDL.LU R14, [R1+0xe0] ;  /* 0x0000e000010e7983 */ /* 0x001ee80000300800 */
[----:B------:R-:W4:Y:S04]  /*e1d0*/  LDL.LU R13, [R1+0xec] ;  /* 0x0000ec00010d7983 */ /* 0x000f280000300800 */
[----:B------:R-:W5:Y:S04]  /*e1e0*/  LDL.LU R12, [R1+0xf4] ;  /* 0x0000f400010c7983 */ /* 0x000f680000300800 */
[----:B------:R-:W4:Y:S04]  /*e1f0*/  LDL.LU R11, [R1+0xf8] ;  /* 0x0000f800010b7983 */ /* 0x000f280000300800 */
[----:B------:R-:W4:Y:S04]  /*e200*/  LDL.LU R10, [R1+0xfc] ;  /* 0x0000fc00010a7983 */ /* 0x000f280000300800 */
[----:B------:R-:W4:Y:S01]  /*e210*/  LDL.LU R25, [R1+0x100] ;  /* 0x0001000001197983 */ /* 0x000f220000300800 */
[----:B--2---:R-:W-:-:S03]  /*e220*/  SEL R2, R29, R4, !P1 ;  /* 0x000000041d027207 */ /* 0x004fc60004800000 */
[----:B------:R-:W2:Y:S04]  /*e230*/  LDL.LU R24, [R1+0x134] ;  /* 0x0001340001187983 */ /* 0x000ea80000300800 */
[----:B------:R-:W2:Y:S04]  /*e240*/  LDL.LU R26, [R1+0x144] ;  /* 0x00014400011a7983 */ /* 0x000ea80000300800 */
[----:B------:R-:W2:Y:S04]  /*e250*/  LDL.LU R27, [R1+0x174] ;  /* 0x00017400011b7983 */ /* 0x000ea80000300800 */
[----:B------:R-:W2:Y:S04]  /*e260*/  LDL.LU R3, [R1+0x178] ;  /* 0x0001780001037983 */ /* 0x000ea80000300800 */
[----:B------:R-:W4:Y:S04]  /*e270*/  LDL.LU R15, [R1+0x19c] ;  /* 0x00019c00010f7983 */ /* 0x000f280000300800 */
[----:B------:R-:W4:Y:S04]  /*e280*/  LDL.LU R6, [R1+0x1a0] ;  /* 0x0001a00001067983 */ /* 0x000f280000300800 */
[----:B------:R-:W4:Y:S04]  /*e290*/  LDL.LU R5, [R1+0x1a4] ;  /* 0x0001a40001057983 */ /* 0x000f280000300800 */
[----:B------:R-:W4:Y:S04]  /*e2a0*/  LDL.LU R23, [R1+0x1a8] ;  /* 0x0001a80001177983 */ /* 0x000f280000300800 */
[----:B------:R0:W-:Y:S04]  /*e2b0*/  STL [R1+0xd0], R2 ;  /* 0x0000d00201007387 */ /* 0x0001e80000100800 */
[----:B------:R-:W4:Y:S04]  /*e2c0*/  LDL.LU R22, [R1+0x1ac] ;  /* 0x0001ac0001167983 */ /* 0x000f280000300800 */
[----:B------:R0:W-:Y:S04]  /*e2d0*/  STL [R1+0xd4], R0 ;  /* 0x0000d40001007387 */ /* 0x0001e80000100800 */
[----:B------:R-:W4:Y:S04]  /*e2e0*/  LDL.LU R21, [R1+0x1b0] ;  /* 0x0001b00001157983 */ /* 0x000f280000300800 */
[----:B------:R-:W4:Y:S04]  /*e2f0*/  LDL.LU R20, [R1+0x1b8] ;  /* 0x0001b80001147983 */ /* 0x000f280000300800 */
[----:B------:R-:W4:Y:S04]  /*e300*/  LDL.LU R19, [R1+0x1bc] ;  /* 0x0001bc0001137983 */ /* 0x000f280000300800 */
[----:B------:R-:W4:Y:S04]  /*e310*/  LDL.LU R18, [R1+0x1c0] ;  /* 0x0001c00001127983 */ /* 0x000f280000300800 */
[----:B------:R-:W4:Y:S04]  /*e320*/  LDL.LU R17, [R1+0x1c4] ;  /* 0x0001c40001117983 */ /* 0x000f280000300800 */
[----:B------:R-:W4:Y:S04]  /*e330*/  LDL.LU R16, [R1+0x1c8] ;  /* 0x0001c80001107983 */ /* 0x000f280000300800 */
[----:B------:R-:W4:Y:S04]  /*e340*/  LDL.LU R28, [R1+0x1cc] ;  /* 0x0001cc00011c7983 */ /* 0x000f280000300800 */
[----:B0-----:R-:W4:Y:S04]  /*e350*/  LDL.LU R2, [R1+0x1d0] ;  /* 0x0001d00001027983 */ /* 0x001f280000300800 */
[----:B------:R-:W4:Y:S04]  /*e360*/  LDL.LU R9, [R1+0x1d4] ;  /* 0x0001d40001097983 */ /* 0x000f280000300800 */
[----:B------:R-:W4:Y:S04]  /*e370*/  LDL.LU R8, [R1+0x1d8] ;  /* 0x0001d80001087983 */ /* 0x000f280000300800 */
[----:B------:R-:W5:Y:S04]  /*e380*/  LDL.LU R7, [R1+0x1e0] ;  /* 0x0001e00001077983 */ /* 0x000f680000300800 */
[----:B------:R-:W5:Y:S04]  /*e390*/  LDL.LU R4, [R1+0x1e4] ;  /* 0x0001e40001047983 */ /* 0x000f680000300800 */
[----:B------:R-:W5:Y:S01]  /*e3a0*/  LDL.LU R0, [R1+0x1e8] ;  /* 0x0001e80001007983 */ /* 0x000f620000300800 */
[----:B---3--:R-:W-:-:S05]  /*e3b0*/  SEL R14, R29, R14, !P1 ;  /* 0x0000000e1d0e7207 */ /* 0x008fca0004800000 */
[----:B------:R0:W-:Y:S04]  /*e3c0*/  STL [R1+0xe0], R14 ;  /* 0x0000e00e01007387 */ /* 0x0001e80000100800 */
[----:B0-----:R-:W3:Y:S01]  /*e3d0*/  LDL.LU R14, [R1+0x1090] ;  /* 0x00109000010e7983 */ /* 0x001ee20000300800 */
[C---:B--2---:R-:W-:Y:S02]  /*e3e0*/  SEL R3, R29.reuse, R3, !P1 ;  /* 0x000000031d037207 */ /* 0x044fe40004800000 */
[C---:B----4-:R-:W-:Y:S02]  /*e3f0*/  SEL R8, R29.reuse, R8, !P1 ;  /* 0x000000081d087207 */ /* 0x050fe40004800000 */
[----:B---3--:R-:W-:-:S05]  /*e400*/  SEL R14, R29, R14, !P1 ;  /* 0x0000000e1d0e7207 */ /* 0x008fca0004800000 */
[----:B------:R0:W-:Y:S02]  /*e410*/  STL [R1+0xe4], R14 ;  /* 0x0000e40e01007387 */ /* 0x0001e40000100800 */
[C---:B0-----:R-:W-:Y:S02]  /*e420*/  SEL R14, R29.reuse, R13, !P1 ;  /* 0x0000000d1d0e7207 */ /* 0x041fe40004800000 */
[C---:B-----5:R-:W-:Y:S02]  /*e430*/  SEL R13, R29.reuse, R12, !P1 ;  /* 0x0000000c1d0d7207 */ /* 0x060fe40004800000 */
[C---:B------:R-:W-:Y:S02]  /*e440*/  SEL R12, R29.reuse, R11, !P1 ;  /* 0x0000000b1d0c7207 */ /* 0x040fe40004800000 */
[C---:B------:R-:W-:Y:S01]  /*e450*/  SEL R11, R29.reuse, R10, !P1 ;  /* 0x0000000a1d0b7207 */ /* 0x040fe20004800000 */
[----:B------:R-:W-:Y:S01]  /*e460*/  STL [R1+0xec], R14 ;  /* 0x0000ec0e01007387 */ /* 0x000fe20000100800 */
[----:B------:R-:W-:-:S03]  /*e470*/  SEL R10, R29, R25, !P1 ;  /* 0x000000191d0a7207 */ /* 0x000fc60004800000 */
[----:B------:R-:W-:Y:S04]  /*e480*/  STL [R1+0xf4], R13 ;  /* 0x0000f40d01007387 */ /* 0x000fe80000100800 */
[----:B------:R0:W-:Y:S04]  /*e490*/  STL [R1+0xf8], R12 ;  /* 0x0000f80c01007387 */ /* 0x0001e80000100800 */
[----:B------:R2:W-:Y:S04]  /*e4a0*/  STL [R1+0xfc], R11 ;  /* 0x0000fc0b01007387 */ /* 0x0005e80000100800 */
[----:B------:R3:W-:Y:S01]  /*e4b0*/  STL [R1+0x100], R10 ;  /* 0x0001000a01007387 */ /* 0x0007e20000100800 */
[----:B0-----:R-:W-:-:S02]  /*e4c0*/  SEL R12, R29, R24, !P1 ;  /* 0x000000181d0c7207 */ /* 0x001fc40004800000 */
[----:B--2---:R-:W-:-:S03]  /*e4d0*/  SEL R11, R29, R26, !P1 ;  /* 0x0000001a1d0b7207 */ /* 0x004fc60004800000 */
[----:B------:R-:W-:Y:S01]  /*e4e0*/  STL [R1+0x134], R12 ;  /* 0x0001340c01007387 */ /* 0x000fe20000100800 */
[----:B---3--:R-:W-:-:S03]  /*e4f0*/  SEL R10, R29, R27, !P1 ;  /* 0x0000001b1d0a7207 */ /* 0x008fc60004800000 */
[----:B------:R0:W-:Y:S04]  /*e500*/  STL [R1+0x144], R11 ;  /* 0x0001440b01007387 */ /* 0x0001e80000100800 */
[----:B------:R2:W-:Y:S01]  /*e510*/  STL [R1+0x174], R10 ;  /* 0x0001740a01007387 */ /* 0x0005e20000100800 */
[----:B0-----:R-:W-:-:S03]  /*e520*/  SEL R11, R29, R15, !P1 ;  /* 0x0000000f1d0b7207 */ /* 0x001fc60004800000 */
[----:B------:R0:W-:Y:S01]  /*e530*/  STL [R1+0x178], R3 ;  /* 0x0001780301007387 */ /* 0x0001e20000100800 */
[----:B--2---:R-:W-:-:S03]  /*e540*/  SEL R10, R29, R6, !P1 ;  /* 0x000000061d0a7207 */ /* 0x004fc60004800000 */
[----:B------:R2:W-:Y:S04]  /*e550*/  STL [R1+0x19c], R11 ;  /* 0x00019c0b01007387 */ /* 0x0005e80000100800 */
[----:B------:R-:W3:Y:S01]  /*e560*/  LDL.LU R6, [R1+0x1ec] ;  /* 0x0001ec0001067983 */ /* 0x000ee20000300800 */
[----:B0-----:R-:W-:-:S03]  /*e570*/  SEL R3, R29, R5, !P1 ;  /* 0x000000051d037207 */ /* 0x001fc60004800000 */
[----:B------:R0:W-:Y:S04]  /*e580*/  STL [R1+0x1a0], R10 ;  /* 0x0001a00a01007387 */ /* 0x0001e80000100800 */
[----:B------:R-:W4:Y:S04]  /*e590*/  LDL.LU R5, [R1+0x1f0] ;  /* 0x0001f00001057983 */ /* 0x000f280000300800 */
[----:B------:R5:W-:Y:S01]  /*e5a0*/  STL [R1+0x1a4], R3 ;  /* 0x0001a40301007387 */ /* 0x000be20000100800 */
[C---:B--2---:R-:W-:Y:S02]  /*e5b0*/  SEL R11, R29.reuse, R22, !P1 ;  /* 0x000000161d0b7207 */ /* 0x044fe40004800000 */
[----:B0-----:R-:W-:-:S02]  /*e5c0*/  SEL R10, R29, R21, !P1 ;  /* 0x000000151d0a7207 */ /* 0x001fc40004800000 */
[----:B-----5:R-:W-:-:S05]  /*e5d0*/  SEL R3, R29, R23, !P1 ;  /* 0x000000171d037207 */ /* 0x020fca0004800000 */
[----:B------:R0:W-:Y:S04]  /*e5e0*/  STL [R1+0x1a8], R3 ;  /* 0x0001a80301007387 */ /* 0x0001e80000100800 */
[----:B------:R2:W-:Y:S01]  /*e5f0*/  STL [R1+0x1ac], R11 ;  /* 0x0001ac0b01007387 */ /* 0x0005e20000100800 */
[----:B0-----:R-:W-:-:S03]  /*e600*/  SEL R3, R29, R20, !P1 ;  /* 0x000000141d037207 */ /* 0x001fc60004800000 */
[----:B------:R0:W-:Y:S01]  /*e610*/  STL [R1+0x1b0], R10 ;  /* 0x0001b00a01007387 */ /* 0x0001e20000100800 */
[----:B--2---:R-:W-:-:S03]  /*e620*/  SEL R11, R29, R19, !P1 ;  /* 0x000000131d0b7207 */ /* 0x004fc60004800000 */
[----:B------:R2:W-:Y:S01]  /*e630*/  STL [R1+0x1b8], R3 ;  /* 0x0001b80301007387 */ /* 0x0005e20000100800 */
[----:B0-----:R-:W-:-:S03]  /*e640*/  SEL R10, R29, R18, !P1 ;  /* 0x000000121d0a7207 */ /* 0x001fc60004800000 */
[----:B------:R0:W-:Y:S01]  /*e650*/  STL [R1+0x1bc], R11 ;  /* 0x0001bc0b01007387 */ /* 0x0001e20000100800 */
[----:B--2---:R-:W-:-:S03]  /*e660*/  SEL R3, R29, R17, !P1 ;  /* 0x000000111d037207 */ /* 0x004fc60004800000 */
[----:B------:R2:W-:Y:S04]  /*e670*/  STL [R1+0x1c0], R10 ;  /* 0x0001c00a01007387 */ /* 0x0005e80000100800 */
[----:B------:R5:W-:Y:S01]  /*e680*/  STL [R1+0x1c4], R3 ;  /* 0x0001c40301007387 */ /* 0x000be20000100800 */
[C---:B0-----:R-:W-:Y:S02]  /*e690*/  SEL R11, R29.reuse, R16, !P1 ;  /* 0x000000101d0b7207 */ /* 0x041fe40004800000 */
[----:B--2---:R-:W-:-:S03]  /*e6a0*/  SEL R10, R29, R28, !P1 ;  /* 0x0000001c1d0a7207 */ /* 0x004fc60004800000 */
[----:B------:R-:W-:Y:S01]  /*e6b0*/  STL [R1+0x1c8], R11 ;  /* 0x0001c80b01007387 */ /* 0x000fe20000100800 */
[----:B-----5:R-:W-:-:S03]  /*e6c0*/  SEL R3, R29, R2, !P1 ;  /* 0x000000021d037207 */ /* 0x020fc60004800000 */
[----:B------:R-:W-:Y:S01]  /*e6d0*/  STL [R1+0x1cc], R10 ;  /* 0x0001cc0a01007387 */ /* 0x000fe20000100800 */
[----:B------:R-:W-:-:S03]  /*e6e0*/  SEL R2, R29, R9, !P1 ;  /* 0x000000091d027207 */ /* 0x000fc60004800000 */
[----:B------:R0:W-:Y:S04]  /*e6f0*/  STL [R1+0x1d0], R3 ;  /* 0x0001d00301007387 */ /* 0x0001e80000100800 */
[----:B------:R2:W-:Y:S01]  /*e700*/  STL [R1+0x1d4], R2 ;  /* 0x0001d40201007387 */ /* 0x0005e20000100800 */
[----:B0-----:R-:W-:-:S03]  /*e710*/  SEL R3, R29, R7, !P1 ;  /* 0x000000071d037207 */ /* 0x001fc60004800000 */
[----:B------:R-:W-:Y:S04]  /*e720*/  STL [R1+0x1d8], R8 ;  /* 0x0001d80801007387 */ /* 0x000fe80000100800 */
[----:B------:R-:W-:Y:S04]  /*e730*/  STL [R1+0x1e0], R3 ;  /* 0x0001e00301007387 */ /* 0x000fe80000100800 */
[----:B------:R-:W5:Y:S01]  /*e740*/  LDL.LU R14, [R1+0x1f8] ;  /* 0x0001f800010e7983 */ /* 0x000f620000300800 */
[C---:B--2---:R-:W-:Y:S02]  /*e750*/  SEL R2, R29.reuse, R4, !P1 ;  /* 0x000000041d027207 */ /* 0x044fe40004800000 */
[----:B------:R-:W-:-:S03]  /*e760*/  SEL R0, R29, R0, !P1 ;  /* 0x000000001d007207 */ /* 0x000fc60004800000 */
[----:B------:R-:W-:Y:S04]  /*e770*/  STL [R1+0x1e4], R2 ;  /* 0x0001e40201007387 */ /* 0x000fe80000100800 */
[----:B-----5:R0:W-:Y:S04]  /*e780*/  STL [R1+0x108c], R14 ;  /* 0x00108c0e01007387 */ /* 0x0201e80000100800 */
[----:B------:R2:W-:Y:S04]  /*e790*/  STL [R1+0x1e8], R0 ;  /* 0x0001e80001007387 */ /* 0x0005e80000100800 */
[----:B0-----:R-:W5:Y:S04]  /*e7a0*/  LDL.LU R14, [R1+0x1f4] ;  /* 0x0001f400010e7983 */ /* 0x001f680000300800 */
[----:B------:R-:W5:Y:S04]  /*e7b0*/  LDL.LU R13, [R1+0x1fc] ;  /* 0x0001fc00010d7983 */ /* 0x000f680000300800 */
[----:B------:R-:W5:Y:S04]  /*e7c0*/  LDL.LU R12, [R1+0x200] ;  /* 0x00020000010c7983 */ /* 0x000f680000300800 */
[----:B------:R-:W5:Y:S04]  /*e7d0*/  LDL.LU R11, [R1+0x208] ;  /* 0x00020800010b7983 */ /* 0x000f680000300800 */
[----:B------:R-:W5:Y:S01]  /*e7e0*/  LDL.LU R10, [R1+0x20c] ;  /* 0x00020c00010a7983 */ /* 0x000f620000300800 */
[----:B---3--:R-:W-:-:S03]  /*e7f0*/  SEL R6, R29, R6, !P1 ;  /* 0x000000061d067207 */ /* 0x008fc60004800000 */
[----:B------:R-:W3:Y:S04]  /*e800*/  LDL.LU R25, [R1+0x210] ;  /* 0x0002100001197983 */ /* 0x000ee80000300800 */
[----:B------:R-:W3:Y:S01]  /*e810*/  LDL.LU R24, [R1+0x214] ;  /* 0x0002140001187983 */ /* 0x000ee20000300800 */
[----:B----4-:R-:W-:-:S03]  /*e820*/  SEL R2, R29, R5, !P1 ;  /* 0x000000051d027207 */ /* 0x010fc60004800000 */
[----:B------:R-:W4:Y:S04]  /*e830*/  LDL.LU R26, [R1+0x218] ;  /* 0x00021800011a7983 */ /* 0x000f280000300800 */
[----:B------:R-:W3:Y:S04]  /*e840*/  LDL.LU R27, [R1+0x21c] ;  /* 0x00021c00011b7983 */ /* 0x000ee80000300800 */
[----:B------:R-:W3:Y:S04]  /*e850*/  LDL.LU R3, [R1+0x220] ;  /* 0x0002200001037983 */ /* 0x000ee80000300800 */
[----:B------:R-:W3:Y:S04]  /*e860*/  LDL.LU R4, [R1+0x224] ;  /* 0x0002240001047983 */ /* 0x000ee80000300800 */
[----:B--2---:R-:W2:Y:S04]  /*e870*/  LDL.LU R0, [R1+0x228] ;  /* 0x0002280001007983 */ /* 0x004ea80000300800 */
[----:B------:R-:W2:Y:S04]  /*e880*/  LDL.LU R15, [R1+0x230] ;  /* 0x00023000010f7983 */ /* 0x000ea80000300800 */
[----:B------:R-:W-:Y:S04]  /*e890*/  STL [R1+0x1ec], R6 ;  /* 0x0001ec0601007387 */ /* 0x000fe80000100800 */
[----:B------:R-:W2:Y:S04]  /*e8a0*/  LDL.LU R23, [R1+0x234] ;  /* 0x0002340001177983 */ /* 0x000ea80000300800 */
[----:B------:R0:W-:Y:S04]  /*e8b0*/  STL [R1+0x1f0], R2 ;  /* 0x0001f00201007387 */ /* 0x0001e80000100800 */
[----:B------:R-:W2:Y:S04]  /*e8c0*/  LDL.LU R22, [R1+0x238] ;  /* 0x0002380001167983 */ /* 0x000ea80000300800 */
[----:B------:R-:W2:Y:S04]  /*e8d0*/  LDL.LU R21, [R1+0x280] ;  /* 0x0002800001157983 */ /* 0x000ea80000300800 */
[----:B------:R-:W2:Y:S04]  /*e8e0*/  LDL.LU R20, [R1+0x240] ;  /* 0x0002400001147983 */ /* 0x000ea80000300800 */
[----:B------:R-:W2:Y:S04]  /*e8f0*/  LDL.LU R19, [R1+0x27c] ;  /* 0x00027c0001137983 */ /* 0x000ea80000300800 */
[----:B------:R-:W2:Y:S04]  /*e900*/  LDL.LU R18, [R1+0x284] ;  /* 0x0002840001127983 */ /* 0x000ea80000300800 */
[----:B------:R-:W2:Y:S04]  /*e910*/  LDL.LU R17, [R1+0x308] ;  /* 0x0003080001117983 */ /* 0x000ea80000300800 */
[----:B------:R-:W2:Y:S04]  /*e920*/  LDL.LU R16, [R1+0x278] ;  /* 0x0002780001107983 */ /* 0x000ea80000300800 */
[----:B------:R-:W2:Y:S04]  /*e930*/  LDL.LU R28, [R1+0x274] ;  /* 0x00027400011c7983 */ /* 0x000ea80000300800 */
[----:B0-----:R-:W2:Y:S04]  /*e940*/  LDL.LU R2, [R1+0x29c] ;  /* 0x00029c0001027983 */ /* 0x001ea80000300800 */
[----:B------:R-:W2:Y:S04]  /*e950*/  LDL.LU R9, [R1+0x2d4] ;  /* 0x0002d40001097983 */ /* 0x000ea80000300800 */
[----:B------:R-:W2:Y:S04]  /*e960*/  LDL.LU R8, [R1+0x2dc] ;  /* 0x0002dc0001087983 */ /* 0x000ea80000300800 */
[----:B------:R-:W2:Y:S04]  /*e970*/  LDL.LU R7, [R1+0x2d8] ;  /* 0x0002d80001077983 */ /* 0x000ea80000300800 */
[----:B------:R-:W3:Y:S04]  /*e980*/  LDL.LU R6, [R1+0x2e0] ;  /* 0x0002e00001067983 */ /* 0x000ee80000300800 */
[----:B------:R-:W3:Y:S01]  /*e990*/  LDL.LU R5, [R1+0x2e4] ;  /* 0x0002e40001057983 */ /* 0x000ee20000300800 */
[----:B-----5:R-:W-:-:S05]  /*e9a0*/  SEL R14, R29, R14, !P1 ;  /* 0x0000000e1d0e7207 */ /* 0x020fca0004800000 */
[----:B------:R0:W-:Y:S04]  /*e9b0*/  STL [R1+0x1f4], R14 ;  /* 0x0001f40e01007387 */ /* 0x0001e80000100800 */
[----:B0-----:R-:W5:Y:S01]  /*e9c0*/  LDL.LU R14, [R1+0x108c] ;  /* 0x00108c00010e7983 */ /* 0x001f620000300800 */
[C---:B------:R-:W-:Y:S02]  /*e9d0*/  SEL R13, R29.reuse, R13, !P1 ;  /* 0x0000000d1d0d7207 */ /* 0x040fe40004800000 */
[C---:B------:R-:W-:Y:S02]  /*e9e0*/  SEL R12, R29.reuse, R12, !P1 ;  /* 0x0000000c1d0c7207 */ /* 0x040fe40004800000 */
[C---:B------:R-:W-:Y:S02]  /*e9f0*/  SEL R11, R29.reuse, R11, !P1 ;  /* 0x0000000b1d0b7207 */ /* 0x040fe40004800000 */
[----:B------:R-:W-:-:S02]  /*ea00*/  SEL R10, R29, R10, !P1 ;  /* 0x0000000a1d0a7207 */ /* 0x000fc40004800000 */
[C---:B--2---:R-:W-:Y:S02]  /*ea10*/  SEL R7, R29.reuse, R7, !P1 ;  /* 0x000000071d077207 */ /* 0x044fe40004800000 */
[----:B-----5:R-:W-:-:S05]  /*ea20*/  SEL R14, R29, R14, !P1 ;  /* 0x0000000e1d0e7207 */ /* 0x020fca0004800000 */
[----:B------:R-:W-:Y:S04]  /*ea30*/  STL [R1+0x1f8], R14 ;  /* 0x0001f80e01007387 */ /* 0x000fe80000100800 */
[----:B------:R-:W-:Y:S04]  /*ea40*/  STL [R1+0x1fc], R13 ;  /* 0x0001fc0d01007387 */ /* 0x000fe80000100800 */
[----:B------:R3:W-:Y:S04]  /*ea50*/  STL [R1+0x200], R12 ;  /* 0x0002000c01007387 */ /* 0x0007e80000100800 */
[----:B------:R0:W-:Y:S04]  /*ea60*/  STL [R1+0x208], R11 ;  /* 0x0002080b01007387 */ /* 0x0001e80000100800 */
[----:B------:R4:W-:Y:S01]  /*ea70*/  STL [R1+0x20c], R10 ;  /* 0x00020c0a01007387 */ /* 0x0009e20000100800 */
[----:B---3--:R-:W-:-:S02]  /*ea80*/  SEL R12, R29, R25, !P1 ;  /* 0x000000191d0c7207 */ /* 0x008fc40004800000 */
[----:B0-----:R-:W-:-:S03]  /*ea90*/  SEL R11, R29, R24, !P1 ;  /* 0x000000181d0b7207 */ /* 0x001fc60004800000 */
[----:B------:R0:W-:Y:S01]  /*eaa0*/  STL [R1+0x210], R12 ;  /* 0x0002100c01007387 */ /* 0x0001e20000100800 */
[----:B----4-:R-:W-:-:S03]  /*eab0*/  SEL R10, R29, R26, !P1 ;  /* 0x0000001a1d0a7207 */ /* 0x010fc60004800000 */
[----:B------:R2:W-:Y:S04]  /*eac0*/  STL [R1+0x214], R11 ;  /* 0x0002140b01007387 */ /* 0x0005e80000100800 */
[----:B------:R3:W-:Y:S01]  /*ead0*/  STL [R1+0x218], R10 ;  /* 0x0002180a01007387 */ /* 0x0007e20000100800 */
[C---:B0-----:R-:W-:Y:S02]  /*eae0*/  SEL R12, R29.reuse, R27, !P1 ;  /* 0x0000001b1d0c7207 */ /* 0x041fe40004800000 */
[----:B--2---:R-:W-:-:S03]  /*eaf0*/  SEL R11, R29, R3, !P1 ;  /* 0x000000031d0b7207 */ /* 0x004fc60004800000 */
[----:B------:R-:W-:Y:S01]  /*eb00*/  STL [R1+0x21c], R12 ;  /* 0x00021c0c01007387 */ /* 0x000fe20000100800 */
[C---:B------:R-:W-:Y:S02]  /*eb10*/  SEL R3, R29.reuse, R0, !P1 ;  /* 0x000000001d037207 */ /* 0x040fe40004800000 */
[C---:B---3--:R-:W-:Y:S01]  /*eb20*/  SEL R10, R29.reuse, R4, !P1 ;  /* 0x000000041d0a7207 */ /* 0x048fe20004800000 */
[----:B------:R0:W-:Y:S04]  /*eb30*/  STL [R1+0x220], R11 ;  /* 0x0002200b01007387 */ /* 0x0001e80000100800 */
[----:B------:R-:W2:Y:S04]  /*eb40*/  LDL.LU R4, [R1+0x2e8] ;  /* 0x0002e80001047983 */ /* 0x000ea80000300800 */
[----:B------:R3:W-:Y:S01]  /*eb50*/  STL [R1+0x224], R10 ;  /* 0x0002240a01007387 */ /* 0x0007e20000100800 */
[----:B0-----:R-:W-:-:S03]  /*eb60*/  SEL R11, R29, R15, !P1 ;  /* 0x0000000f1d0b7207 */ /* 0x001fc60004800000 */
[----:B------:R-:W4:Y:S04]  /*eb70*/  LDL.LU R0, [R1+0x2ec] ;  /* 0x0002ec0001007983 */ /* 0x000f280000300800 */
[----:B------:R0:W-:Y:S01]  /*eb80*/  STL [R1+0x228], R3 ;  /* 0x0002280301007387 */ /* 0x0001e20000100800 */
[----:B---3--:R-:W-:-:S03]  /*eb90*/  SEL R10, R29, R23, !P1 ;  /* 0x000000171d0a7207 */ /* 0x008fc60004800000 */
[----:B------:R3:W-:Y:S01]  /*eba0*/  STL [R1+0x230], R11 ;  /* 0x0002300b01007387 */ /* 0x0007e20000100800 */
[----:B0-----:R-:W-:-:S03]  /*ebb0*/  SEL R3, R29, R22, !P1 ;  /* 0x000000161d037207 */ /* 0x001fc60004800000 */
[----:B------:R0:W-:Y:S01]  /*ebc0*/  STL [R1+0x234], R10 ;  /* 0x0002340a01007387 */ /* 0x0001e20000100800 */
[----:B---3--:R-:W-:-:S03]  /*ebd0*/  SEL R11, R29, R21, !P1 ;  /* 0x000000151d0b7207 */ /* 0x008fc60004800000 */
[----:B------:R3:W-:Y:S01]  /*ebe0*/  STL [R1+0x23c], R3 ;  /* 0x00023c0301007387 */ /* 0x0007e20000100800 */
[----:B0-----:R-:W-:-:S03]  /*ebf0*/  SEL R10, R29, R20, !P1 ;  /* 0x000000141d0a7207 */ /* 0x001fc60004800000 */
[----:B------:R0:W-:Y:S01]  /*ec00*/  STL [R1+0x238], R11 ;  /* 0x0002380b01007387 */ /* 0x0001e20000100800 */
[----:B---3--:R-:W-:-:S03]  /*ec10*/  SEL R3, R29, R19, !P1 ;  /* 0x000000131d037207 */ /* 0x008fc60004800000 */
[----:B------:R3:W-:Y:S04]  /*ec20*/  STL [R1+0x240], R10 ;  /* 0x0002400a01007387 */ /* 0x0007e80000100800 */
[----:B------:R5:W-:Y:S01]  /*ec30*/  STL [R1+0x280], R3 ;  /* 0x0002800301007387 */ /* 0x000be20000100800 */
[C---:B0-----:R-:W-:Y:S02]  /*ec40*/  SEL R11, R29.reuse, R18, !P1 ;  /* 0x000000121d0b7207 */ /* 0x041fe40004800000 */
[----:B---3--:R-:W-:-:S03]  /*ec50*/  SEL R10, R29, R17, !P1 ;  /* 0x000000111d0a7207 */ /* 0x008fc60004800000 */
[----:B------:R0:W-:Y:S01]  /*ec60*/  STL [R1+0x27c], R11 ;  /* 0x00027c0b01007387 */ /* 0x0001e20000100800 */
[----:B-----5:R-:W-:-:S03]  /*ec70*/  SEL R3, R29, R16, !P1 ;  /* 0x000000101d037207 */ /* 0x020fc60004800000 */
[----:B------:R3:W-:Y:S04]  /*ec80*/  STL [R1+0x284], R10 ;  /* 0x0002840a01007387 */ /* 0x0007e80000100800 */
[----:B------:R5:W-:Y:S01]  /*ec90*/  STL [R1+0x278], R3 ;  /* 0x0002780301007387 */ /* 0x000be20000100800 */
[C---:B0-----:R-:W-:Y:S02]  /*eca0*/  SEL R11, R29.reuse, R28, !P1 ;  /* 0x0000001c1d0b7207 */ /* 0x041fe40004800000 */
[C---:B---3--:R-:W-:Y:S02]  /*ecb0*/  SEL R10, R29.reuse, R2, !P1 ;  /* 0x000000021d0a7207 */ /* 0x048fe40004800000 */
[C---:B------:R-:W-:Y:S02]  /*ecc0*/  SEL R2, R29.reuse, R8, !P1 ;  /* 0x000000081d027207 */ /* 0x040fe40004800000 */
[C---:B-----5:R-:W-:Y:S01]  /*ecd0*/  SEL R3, R29.reuse, R9, !P1 ;  /* 0x000000091d037207 */ /* 0x060fe20004800000 */
[----:B------:R-:W-:Y:S04]  /*ece0*/  STL [R1+0x274], R11 ;  /* 0x0002740b01007387 */ /* 0x000fe80000100800 */
[----:B------:R-:W-:Y:S04]  /*ecf0*/  STL [R1+0x29c], R10 ;  /* 0x00029c0a01007387 */ /* 0x000fe80000100800 */
[----:B------:R0:W-:Y:S04]  /*ed00*/  STL [R1+0x2d4], R3 ;  /* 0x0002d40301007387 */ /* 0x0001e80000100800 */
[----:B------:R3:W-:Y:S04]  /*ed10*/  STL [R1+0x2dc], R2 ;  /* 0x0002dc0201007387 */ /* 0x0007e80000100800 */
[----:B------:R-:W-:Y:S04]  /*ed20*/  STL [R1+0x2d8], R7 ;  /* 0x0002d80701007387 */ /* 0x000fe80000100800 */
[----:B------:R-:W5:Y:S01]  /*ed30*/  LDL.LU R14, [R1+0x2f4] ;  /* 0x0002f400010e7983 */ /* 0x000f620000300800 */
[----:B0-----:R-:W-:-:S02]  /*ed40*/  SEL R3, R29, R6, !P1 ;  /* 0x000000061d037207 */ /* 0x001fc40004800000 */
[----:B---3--:R-:W-:-:S03]  /*ed50*/  SEL R2, R29, R5, !P1 ;  /* 0x000000051d027207 */ /* 0x008fc60004800000 */
[----:B------:R-:W-:Y:S04]  /*ed60*/  STL [R1+0x2e0], R3 ;  /* 0x0002e00301007387 */ /* 0x000fe80000100800 */
[----:B-----5:R0:W-:Y:S04]  /*ed70*/  STL [R1+0x1088], R14 ;  /* 0x0010880e01007387 */ /* 0x0201e80000100800 */
[----:B------:R2:W-:Y:S04]  /*ed80*/  STL [R1+0x2e4], R2 ;  /* 0x0002e40201007387 */ /* 0x0005e80000100800 */
[----:B0-----:R-:W3:Y:S04]  /*ed90*/  LDL.LU R14, [R1+0x2f0] ;  /* 0x0002f000010e7983 */ /* 0x001ee80000300800 */
[----:B------:R-:W5:Y:S04]  /*eda0*/  LDL.LU R13, [R1+0x300] ;  /* 0x00030000010d7983 */ /* 0x000f680000300800 */
[----:B------:R-:W5:Y:S04]  /*edb0*/  LDL.LU R12, [R1+0x304] ;  /* 0x00030400010c7983 */ /* 0x000f680000300800 */
[----:B------:R-:W5:Y:S01]  /*edc0*/  LDL.LU R11, [R1+0x358] ;  /* 0x00035800010b7983 */ /* 0x000f620000300800 */
[----:B--2---:R-:W-:-:S03]  /*edd0*/  SEL R2, R29, R4, !P1 ;  /* 0x000000041d027207 */ /* 0x004fc60004800000 */
[----:B------:R-:W2:Y:S04]  /*ede0*/  LDL.LU R10, [R1+0x35c] ;  /* 0x00035c00010a7983 */ /* 0x000ea80000300800 */
[----:B------:R-:W2:Y:S01]  /*edf0*/  LDL.LU R25, [R1+0x364] ;  /* 0x0003640001197983 */ /* 0x000ea20000300800 */
[----:B----4-:R-:W-:-:S03]  /*ee00*/  SEL R0, R29, R0, !P1 ;  /* 0x000000001d007207 */ /* 0x010fc60004800000 */
[----:B------:R-:W4:Y:S04]  /*ee10*/  LDL.LU R24, [R1+0x360] ;  /* 0x0003600001187983 */ /* 0x000f280000300800 */
[----:B------:R-:W4:Y:S04]  /*ee20*/  LDL.LU R26, [R1+0x3a0] ;  /* 0x0003a000011a7983 */ /* 0x000f280000300800 */
        /* <DEDUP_REMOVED lines=19> */
[----:B------:R-:W4:Y:S04]  /*ef60*/  LDL.LU R7, [R1+0x374] ;  /* 0x0003740001077983 */ /* 0x000f280000300800 */
[----:B------:R-:W4:Y:S04]  /*ef70*/  LDL.LU R4, [R1+0x370] ;  /* 0x0003700001047983 */ /* 0x000f280000300800 */
[----:B------:R-:W4:Y:S01]  /*ef80*/  LDL.LU R0, [R1+0x36c] ;  /* 0x00036c0001007983 */ /* 0x000f220000300800 */
[----:B---3--:R-:W-:-:S05]  /*ef90*/  SEL R14, R29, R14, !P1 ;  /* 0x0000000e1d0e7207 */ /* 0x008fca0004800000 */
[----:B------:R0:W-:Y:S04]  /*efa0*/  STL [R1+0x2f0], R14 ;  /* 0x0002f00e01007387 */ /* 0x0001e80000100800 */
[----:B0-----:R-:W3:Y:S01]  /*efb0*/  LDL.LU R14, [R1+0x1088] ;  /* 0x00108800010e7983 */ /* 0x001ee20000300800 */
[C---:B-----5:R-:W-:Y:S02]  /*efc0*/  SEL R13, R29.reuse, R13, !P1 ;  /* 0x0000000d1d0d7207 */ /* 0x060fe40004800000 */
[C---:B------:R-:W-:Y:S02]  /*efd0*/  SEL R12, R29.reuse, R12, !P1 ;  /* 0x0000000c1d0c7207 */ /* 0x040fe40004800000 */
[C---:B------:R-:W-:Y:S02]  /*efe0*/  SEL R11, R29.reuse, R11, !P1 ;  /* 0x0000000b1d0b7207 */ /* 0x040fe40004800000 */
[----:B--2---:R-:W-:-:S02]  /*eff0*/  SEL R10, R29, R10, !P1 ;  /* 0x0000000a1d0a7207 */ /* 0x004fc40004800000 */
[C---:B----4-:R-:W-:Y:S02]  /*f000*/  SEL R8, R29.reuse, R8, !P1 ;  /* 0x000000081d087207 */ /* 0x050fe40004800000 */
[----:B---3--:R-:W-:-:S05]  /*f010*/  SEL R14, R29, R14, !P1 ;  /* 0x0000000e1d0e7207 */ /* 0x008fca0004800000 */
[----:B------:R-:W-:Y:S04]  /*f020*/  STL [R1+0x2f4], R14 ;  /* 0x0002f40e01007387 */ /* 0x000fe80000100800 */
[----:B------:R-:W-:Y:S04]  /*f030*/  STL [R1+0x308], R13 ;  /* 0x0003080d01007387 */ /* 0x000fe80000100800 */
        /* <DEDUP_REMOVED lines=9> */
[----:B------:R2:W-:Y:S01]  /*f0d0*/  STL [R1+0x358], R10 ;  /* 0x0003580a01007387 */ /* 0x0005e20000100800 */
[----:B0-----:R-:W-:-:S03]  /*f0e0*/  SEL R11, R29, R6, !P1 ;  /* 0x000000061d0b7207 */ /* 0x001fc60004800000 */
[----:B------:R-:W-:Y:S01]  /*f0f0*/  STL [R1+0x354], R12 ;  /* 0x0003540c01007387 */ /* 0x000fe20000100800 */
[----:B--2---:R-:W-:-:S03]  /*f100*/  SEL R10, R29, R5, !P1 ;  /* 0x000000051d0a7207 */ /* 0x004fc60004800000 */
[----:B------:R-:W2:Y:S04]  /*f110*/  LDL.LU R6, [R1+0x368] ;  /* 0x0003680001067983 */ /* 0x000ea80000300800 */
[----:B------:R0:W-:Y:S04]  /*f120*/  STL [R1+0x388], R11 ;  /* 0x0003880b01007387 */ /* 0x0001e80000100800 */
[----:B------:R-:W3:Y:S04]  /*f130*/  LDL.LU R5, [R1+0x350] ;  /* 0x0003500001057983 */ /* 0x000ee80000300800 */
[----:B------:R4:W-:Y:S01]  /*f140*/  STL [R1+0x39c], R10 ;  /* 0x00039c0a01007387 */ /* 0x0009e20000100800 */
[----:B0-----:R-:W-:-:S02]  /*f150*/  SEL R11, R29, R3, !P1 ;  /* 0x000000031d0b7207 */ /* 0x001fc40004800000 */
[C---:B------:R-:W-:Y:S02]  /*f160*/  SEL R3, R29.reuse, R23, !P1 ;  /* 0x000000171d037207 */ /* 0x040fe40004800000 */
[C---:B----4-:R-:W-:Y:S01]  /*f170*/  SEL R10, R29.reuse, R15, !P1 ;  /* 0x0000000f1d0a7207 */ /* 0x050fe20004800000 */
[----:B------:R0:W-:Y:S04]  /*f180*/  STL [R1+0x3a0], R11 ;  /* 0x0003a00b01007387 */ /* 0x0001e80000100800 */
[----:B------:R4:W-:Y:S04]  /*f190*/  STL [R1+0x398], R10 ;  /* 0x0003980a01007387 */ /* 0x0009e80000100800 */
[----:B------:R5:W-:Y:S01]  /*f1a0*/  STL [R1+0x3a4], R3 ;  /* 0x0003a40301007387 */ /* 0x000be20000100800 */
[----:B0-----:R-:W-:-:S02]  /*f1b0*/  SEL R11, R29, R22, !P1 ;  /* 0x000000161d0b7207 */ /* 0x001fc40004800000 */
[----:B----4-:R-:W-:-:S03]  /*f1c0*/  SEL R10, R29, R21, !P1 ;  /* 0x000000151d0a7207 */ /* 0x010fc60004800000 */
[----:B------:R0:W-:Y:S01]  /*f1d0*/  STL [R1+0x3d8], R11 ;  /* 0x0003d80b01007387 */ /* 0x0001e20000100800 */
[----:B-----5:R-:W-:-:S03]  /*f1e0*/  SEL R3, R29, R20, !P1 ;  /* 0x000000141d037207 */ /* 0x020fc60004800000 */
[----:B------:R4:W-:Y:S04]  /*f1f0*/  STL [R1+0x3d4], R10 ;  /* 0x0003d40a01007387 */ /* 0x0009e80000100800 */
[----:B------:R5:W-:Y:S01]  /*f200*/  STL [R1+0x3e0], R3 ;  /* 0x0003e00301007387 */ /* 0x000be20000100800 */
[C---:B0-----:R-:W-:Y:S02]  /*f210*/  SEL R11, R29.reuse, R19, !P1 ;  /* 0x000000131d0b7207 */ /* 0x041fe40004800000 */
[----:B----4-:R-:W-:-:S03]  /*f220*/  SEL R10, R29, R18, !P1 ;  /* 0x000000121d0a7207 */ /* 0x010fc60004800000 */
[----:B------:R0:W-:Y:S01]  /*f230*/  STL [R1+0x3dc], R11 ;  /* 0x0003dc0b01007387 */ /* 0x0001e20000100800 */
[----:B-----5:R-:W-:-:S03]  /*f240*/  SEL R3, R29, R17, !P1 ;  /* 0x000000111d037207 */ /* 0x020fc60004800000 */
[----:B------:R4:W-:Y:S04]  /*f250*/  STL [R1+0x3d0], R10 ;  /* 0x0003d00a01007387 */ /* 0x0009e80000100800 */
[----:B------:R5:W-:Y:S01]  /*f260*/  STL [R1+0x3cc], R3 ;  /* 0x0003cc0301007387 */ /* 0x000be20000100800 */
[C---:B0-----:R-:W-:Y:S02]  /*f270*/  SEL R11, R29.reuse, R16, !P1 ;  /* 0x000000101d0b7207 */ /* 0x041fe40004800000 */
[----:B----4-:R-:W-:-:S03]  /*f280*/  SEL R10, R29, R28, !P1 ;  /* 0x0000001c1d0a7207 */ /* 0x010fc60004800000 */
        /* <DEDUP_REMOVED lines=10> */
[C---:B----4-:R-:W-:Y:S02]  /*f330*/  SEL R2, R29.reuse, R4, !P1 ;  /* 0x000000041d027207 */ /* 0x050fe40004800000 */
[----:B------:R-:W-:-:S03]  /*f340*/  SEL R0, R29, R0, !P1 ;  /* 0x000000001d007207 */ /* 0x000fc60004800000 */
[----:B------:R-:W-:Y:S04]  /*f350*/  STL [R1+0x3b0], R2 ;  /* 0x0003b00201007387 */ /* 0x000fe80000100800 */
[----:B-----5:R0:W-:Y:S04]  /*f360*/  STL [R1+0x1084], R14 ;  /* 0x0010840e01007387 */ /* 0x0201e80000100800 */
[----:B------:R4:W-:Y:S04]  /*f370*/  STL [R1+0x3ac], R0 ;  /* 0x0003ac0001007387 */ /* 0x0009e80000100800 */
[----:B0-----:R-:W5:Y:S04]  /*f380*/  LDL.LU R14, [R1+0x34c] ;  /* 0x00034c00010e7983 */ /* 0x001f680000300800 */
[----:B------:R-:W5:Y:S04]  /*f390*/  LDL.LU R13, [R1+0x32c] ;  /* 0x00032c00010d7983 */ /* 0x000f680000300800 */
[----:B------:R-:W5:Y:S01]  /*f3a0*/  LDL.LU R12, [R1+0x330] ;  /* 0x00033000010c7983 */ /* 0x000f620000300800 */
[----:B--2---:R-:W-:-:S03]  /*f3b0*/  SEL R3, R29, R6, !P1 ;  /* 0x000000061d037207 */ /* 0x004fc60004800000 */
[----:B------:R-:W2:Y:S04]  /*f3c0*/  LDL.LU R11, [R1+0x334] ;  /* 0x00033400010b7983 */ /* 0x000ea80000300800 */
[----:B------:R-:W2:Y:S01]  /*f3d0*/  LDL.LU R10, [R1+0x33c] ;  /* 0x00033c00010a7983 */ /* 0x000ea20000300800 */
[----:B---3--:R-:W-:-:S03]  /*f3e0*/  SEL R2, R29, R5, !P1 ;  /* 0x000000051d027207 */ /* 0x008fc60004800000 */
[----:B------:R-:W3:Y:S04]  /*f3f0*/  LDL.LU R25, [R1+0x340] ;  /* 0x0003400001197983 */ /* 0x000ee80000300800 */
[----:B------:R-:W2:Y:S04]  /*f400*/  LDL.LU R24, [R1+0x344] ;  /* 0x0003440001187983 */ /* 0x000ea80000300800 */
[----:B------:R-:W2:Y:S04]  /*f410*/  LDL.LU R26, [R1+0x338] ;  /* 0x00033800011a7983 */ /* 0x000ea80000300800 */
[----:B------:R-:W2:Y:S04]  /*f420*/  LDL.LU R4, [R1+0x328] ;  /* 0x0003280001047983 */ /* 0x000ea80000300800 */
[----:B----4-:R-:W4:Y:S04]  /*f430*/  LDL.LU R0, [R1+0x324] ;  /* 0x0003240001007983 */ /* 0x010f280000300800 */
[----:B------:R-:W2:Y:S04]  /*f440*/  LDL.LU R27, [R1+0x320] ;  /* 0x00032000011b7983 */ /* 0x000ea80000300800 */
[----:B------:R0:W-:Y:S04]  /*f450*/  STL [R1+0x3a8], R3 ;  /* 0x0003a80301007387 */ /* 0x0001e80000100800 */
[----:B0-----:R-:W2:Y:S04]  /*f460*/  LDL.LU R3, [R1+0x31c] ;  /* 0x00031c0001037983 */ /* 0x001ea80000300800 */
[----:B------:R0:W-:Y:S04]  /*f470*/  STL [R1+0x394], R2 ;  /* 0x0003940201007387 */ /* 0x0001e80000100800 */
[----:B------:R-:W3:Y:S04]  /*f480*/  LDL.LU R15, [R1+0x318] ;  /* 0x00031800010f7983 */ /* 0x000ee80000300800 */
        /* <DEDUP_REMOVED lines=9> */
[----:B0-----:R-:W3:Y:S04]  /*f520*/  LDL.LU R2, [R1+0x2d0] ;  /* 0x0002d00001027983 */ /* 0x001ee80000300800 */
[----:B------:R-:W3:Y:S04]  /*f530*/  LDL.LU R9, [R1+0x2ac] ;  /* 0x0002ac0001097983 */ /* 0x000ee80000300800 */
[----:B------:R-:W3:Y:S04]  /*f540*/  LDL.LU R8, [R1+0x2b0] ;  /* 0x0002b00001087983 */ /* 0x000ee80000300800 */
[----:B------:R-:W3:Y:S04]  /*f550*/  LDL.LU R7, [R1+0x2b4] ;  /* 0x0002b40001077983 */ /* 0x000ee80000300800 */
[----:B------:R-:W4:Y:S04]  /*f560*/  LDL.LU R6, [R1+0x2b8] ;  /* 0x0002b80001067983 */ /* 0x000f280000300800 */
[----:B------:R-:W4:Y:S01]  /*f570*/  LDL.LU R5, [R1+0x2bc] ;  /* 0x0002bc0001057983 */ /* 0x000f220000300800 */
[----:B-----5:R-:W-:-:S05]  /*f580*/  SEL R14, R29, R14, !P1 ;  /* 0x0000000e1d0e7207 */ /* 0x020fca0004800000 */
[----:B------:R0:W-:Y:S04]  /*f590*/  STL [R1+0x390], R14 ;  /* 0x0003900e01007387 */ /* 0x0001e80000100800 */
[----:B0-----:R-:W5:Y:S01]  /*f5a0*/  LDL.LU R14, [R1+0x1084] ;  /* 0x00108400010e7983 */ /* 0x001f620000300800 */
[C---:B------:R-:W-:Y:S02]  /*f5b0*/  SEL R13, R29.reuse, R13, !P1 ;  /* 0x0000000d1d0d7207 */ /* 0x040fe40004800000 */
[C---:B--2---:R-:W-:Y:S02]  /*f5c0*/  SEL R3, R29.reuse, R3, !P1 ;  /* 0x000000031d037207 */ /* 0x044fe40004800000 */
[C---:B---3--:R-:W-:Y:S02]  /*f5d0*/  SEL R7, R29.reuse, R7, !P1 ;  /* 0x000000071d077207 */ /* 0x048fe40004800000 */
[----:B-----5:R-:W-:-:S05]  /*f5e0*/  SEL R14, R29, R14, !P1 ;  /* 0x0000000e1d0e7207 */ /* 0x020fca0004800000 */
[----:B------:R0:W-:Y:S04]  /*f5f0*/  STL [R1+0x38c], R14 ;  /* 0x00038c0e01007387 */ /* 0x0001e80000100800 */
[----:B------:R2:W-:Y:S01]  /*f600*/  STL [R1+0x384], R13 ;  /* 0x0003840d01007387 */ /* 0x0005e20000100800 */
[C---:B0-----:R-:W-:Y:S02]  /*f610*/  SEL R14, R29.reuse, R12, !P1 ;  /* 0x0000000c1d0e7207 */ /* 0x041fe40004800000 */
[C---:B------:R-:W-:Y:S02]  /*f620*/  SEL R12, R29.reuse, R10, !P1 ;  /* 0x0000000a1d0c7207 */ /* 0x040fe40004800000 */
[C---:B--2---:R-:W-:Y:S01]  /*f630*/  SEL R13, R29.reuse, R11, !P1 ;  /* 0x0000000b1d0d7207 */ /* 0x044fe20004800000 */
[----:B------:R-:W-:Y:S01]  /*f640*/  STL [R1+0x380], R14 ;  /* 0x0003800e01007387 */ /* 0x000fe20000100800 */
[----:B------:R-:W-:-:S02]  /*f650*/  SEL R11, R29, R25, !P1 ;  /* 0x000000191d0b7207 */ /* 0x000fc40004800000 */
[C---:B------:R-:W-:Y:S01]  /*f660*/  SEL R10, R29.reuse, R24, !P1 ;  /* 0x000000181d0a7207 */ /* 0x040fe20004800000 */
[----:B------:R-:W-:Y:S04]  /*f670*/  STL [R1+0x37c], R13 ;  /* 0x00037c0d01007387 */ /* 0x000fe80000100800 */
[----:B------:R0:W-:Y:S04]  /*f680*/  STL [R1+0x378], R12 ;  /* 0x0003780c01007387 */ /* 0x0001e80000100800 */
[----:B------:R2:W-:Y:S01]  /*f690*/  STL [R1+0x374], R11 ;  /* 0x0003740b01007387 */ /* 0x0005e20000100800 */
[----:B0-----:R-:W-:-:S03]  /*f6a0*/  SEL R12, R29, R26, !P1 ;  /* 0x0000001a1d0c7207 */ /* 0x001fc60004800000 */
[----:B------:R4:W-:Y:S01]  /*f6b0*/  STL [R1+0x370], R10 ;  /* 0x0003700a01007387 */ /* 0x0009e20000100800 */
[----:B--2---:R-:W-:-:S03]  /*f6c0*/  SEL R11, R29, R4, !P1 ;  /* 0x000000041d0b7207 */ /* 0x004fc60004800000 */
[----:B------:R-:W-:Y:S04]  /*f6d0*/  STL [R1+0x368], R12 ;  /* 0x0003680c01007387 */ /* 0x000fe80000100800 */
[----:B------:R-:W2:Y:S01]  /*f6e0*/  LDL.LU R4, [R1+0x194] ;  /* 0x0001940001047983 */ /* 0x000ea20000300800 */
[----:B----4-:R-:W-:-:S03]  /*f6f0*/  SEL R10, R29, R0, !P1 ;  /* 0x000000001d0a7207 */ /* 0x010fc60004800000 */
[----:B------:R0:W-:Y:S04]  /*f700*/  STL [R1+0x350], R11 ;  /* 0x0003500b01007387 */ /* 0x0001e80000100800 */
[----:B------:R-:W3:Y:S04]  /*f710*/  LDL.LU R0, [R1+0x198] ;  /* 0x0001980001007983 */ /* 0x000ee80000300800 */
[----:B------:R4:W-:Y:S01]  /*f720*/  STL [R1+0x34c], R10 ;  /* 0x00034c0a01007387 */ /* 0x0009e20000100800 */
[C---:B0-----:R-:W-:Y:S02]  /*f730*/  SEL R11, R29.reuse, R15, !P1 ;  /* 0x0000000f1d0b7207 */ /* 0x041fe40004800000 */
[----:B----4-:R-:W-:-:S05]  /*f740*/  SEL R10, R29, R27, !P1 ;  /* 0x0000001b1d0a7207 */ /* 0x010fca0004800000 */
[----:B------:R0:W-:Y:S04]  /*f750*/  STL [R1+0x348], R10 ;  /* 0x0003480a01007387 */ /* 0x0001e80000100800 */
[----:B------:R4:W-:Y:S01]  /*f760*/  STL [R1+0x344], R3 ;  /* 0x0003440301007387 */ /* 0x0009e20000100800 */
[----:B0-----:R-:W-:-:S03]  /*f770*/  SEL R10, R29, R23, !P1 ;  /* 0x000000171d0a7207 */ /* 0x001fc60004800000 */
[----:B------:R0:W-:Y:S01]  /*f780*/  STL [R1+0x340], R11 ;  /* 0x0003400b01007387 */ /* 0x0001e20000100800 */
[----:B----4-:R-:W-:-:S03]  /*f790*/  SEL R3, R29, R22, !P1 ;  /* 0x000000161d037207 */ /* 0x010fc60004800000 */
        /* <DEDUP_REMOVED lines=15> */
[C---:B----4-:R-:W-:Y:S02]  /*f890*/  SEL R10, R29.reuse, R2, !P1 ;  /* 0x000000021d0a7207 */ /* 0x050fe40004800000 */
        /* <DEDUP_REMOVED lines=9> */
[----:B----4-:R-:W-:-:S03]  /*f930*/  SEL R2, R29, R5, !P1 ;  /* 0x000000051d027207 */ /* 0x010fc60004800000 */
[----:B------:R-:W-:Y:S04]  /*f940*/  STL [R1+0x2fc], R3 ;  /* 0x0002fc0301007387 */ /* 0x000fe80000100800 */
[----:B-----5:R0:W-:Y:S04]  /*f950*/  STL [R1+0x1080], R14 ;  /* 0x0010800e01007387 */ /* 0x0201e80000100800 */
[----:B------:R2:W-:Y:S04]  /*f960*/  STL [R1+0x2f8], R2 ;  /* 0x0002f80201007387 */ /* 0x0005e80000100800 */
[----:B0-----:R-:W4:Y:S04]  /*f970*/  LDL.LU R14, [R1+0x1b4] ;  /* 0x0001b400010e7983 */ /* 0x001f280000300800 */
        /* <DEDUP_REMOVED lines=9> */
[----:B------:R-:W2:Y:S04]  /*fa10*/  LDL.LU R5, [R1+0x288] ;  /* 0x0002880001057983 */ /* 0x000ea80000300800 */
[----:B------:R-:W2:Y:S04]  /*fa20*/  LDL.LU R26, [R1+0x28c] ;  /* 0x00028c00011a7983 */ /* 0x000ea80000300800 */
[----:B------:R0:W-:Y:S04]  /*fa30*/  STL [R1+0x2d0], R2 ;  /* 0x0002d00201007387 */ /* 0x0001e80000100800 */
        /* <DEDUP_REMOVED lines=16> */
[----:B------:R-:W3:Y:S04]  /*fb40*/  LDL.LU R7, [R1+0x188] ;  /* 0x0001880001077983 */ /* 0x000ee80000300800 */
[----:B------:R-:W3:Y:S04]  /*fb50*/  LDL.LU R4, [R1+0x184] ;  /* 0x0001840001047983 */ /* 0x000ee80000300800 */
[----:B------:R-:W3:Y:S01]  /*fb60*/  LDL.LU R0, [R1+0x64] ;  /* 0x0000640001007983 */ /* 0x000ee20000300800 */
[----:B----4-:R-:W-:-:S05]  /*fb70*/  SEL R14, R29, R14, !P1 ;  /* 0x0000000e1d0e7207 */ /* 0x010fca0004800000 */
[----:B------:R0:W-:Y:S04]  /*fb80*/  STL [R1+0x2c8], R14 ;  /* 0x0002c80e01007387 */ /* 0x0001e80000100800 */
[----:B0-----:R-:W4:Y:S01]  /*fb90*/  LDL.LU R14, [R1+0x1080] ;  /* 0x00108000010e7983 */ /* 0x001f220000300800 */
[C---:B--2---:R-:W-:Y:S02]  /*fba0*/  SEL R8, R29.reuse, R8, !P1 ;  /* 0x000000081d087207 */ /* 0x044fe40004800000 */
[----:B----4-:R-:W-:-:S05]  /*fbb0*/  SEL R14, R29, R14, !P1 ;  /* 0x0000000e1d0e7207 */ /* 0x010fca0004800000 */
[----:B------:R5:W-:Y:S02]  /*fbc0*/  STL [R1+0x2c4], R14 ;  /* 0x0002c40e01007387 */ /* 0x000be40000100800 */
[C---:B-----5:R-:W-:Y:S02]  /*fbd0*/  SEL R14, R29.reuse, R13, !P1 ;  /* 0x0000000d1d0e7207 */ /* 0x060fe40004800000 */
[C---:B------:R-:W-:Y:S02]  /*fbe0*/  SEL R13, R29.reuse, R12, !P1 ;  /* 0x0000000c1d0d7207 */ /* 0x040fe40004800000 */
[C---:B------:R-:W-:Y:S01]  /*fbf0*/  SEL R12, R29.reuse, R11, !P1 ;  /* 0x0000000b1d0c7207 */ /* 0x040fe20004800000 */
[----:B------:R-:W-:Y:S01]  /*fc00*/  STL [R1+0x2c0], R14 ;  /* 0x0002c00e01007387 */ /* 0x000fe20000100800 */
[C---:B---3--:R-:W-:Y:S02]  /*fc10*/  SEL R11, R29.reuse, R10, !P1 ;  /* 0x0000000a1d0b7207 */ /* 0x048fe40004800000 */
[C---:B------:R-:W-:Y:S01]  /*fc20*/  SEL R10, R29.reuse, R25, !P1 ;  /* 0x000000191d0a7207 */ /* 0x040fe20004800000 */
[----:B------:R-:W-:Y:S04]  /*fc30*/  STL [R1+0x2bc], R13 ;  /* 0x0002bc0d01007387 */ /* 0x000fe80000100800 */
        /* <DEDUP_REMOVED lines=13> */
[C---:B-----5:R-:W-:Y:S02]  /*fd10*/  SEL R10, R29.reuse, R26, !P1 ;  /* 0x0000001a1d0a7207 */ /* 0x060fe40004800000 */
[----:B------:R-:W-:-:S03]  /*fd20*/  SEL R3, R29, R23, !P1 ;  /* 0x000000171d037207 */ /* 0x000fc60004800000 */
[----:B------:R0:W-:Y:S04]  /*fd30*/  STL [R1+0x2a0], R10 ;  /* 0x0002a00a01007387 */ /* 0x0001e80000100800 */
[----:B------:R-:W-:Y:S01]  /*fd40*/  STL [R1+0x298], R12 ;  /* 0x0002980c01007387 */ /* 0x000fe20000100800 */
[----:B0-----:R-:W-:-:S03]  /*fd50*/  SEL R10, R29, R15, !P1 ;  /* 0x0000000f1d0a7207 */ /* 0x001fc60004800000 */
[----:B------:R0:W-:Y:S04]  /*fd60*/  STL [R1+0x294], R11 ;  /* 0x0002940b01007387 */ /* 0x0001e80000100800 */
[----:B------:R2:W-:Y:S04]  /*fd70*/  STL [R1+0x290], R10 ;  /* 0x0002900a01007387 */ /* 0x0005e80000100800 */
[----:B------:R5:W-:Y:S01]  /*fd80*/  STL [R1+0x28c], R3 ;  /* 0x00028c0301007387 */ /* 0x000be20000100800 */
[C---:B0-----:R-:W-:Y:S02]  /*fd90*/  SEL R11, R29.reuse, R22, !P1 ;  /* 0x000000161d0b7207 */ /* 0x041fe40004800000 */
[----:B--2---:R-:W-:-:S03]  /*fda0*/  SEL R10, R29, R21, !P1 ;  /* 0x000000151d0a7207 */ /* 0x004fc60004800000 */
[----:B------:R0:W-:Y:S01]  /*fdb0*/  STL [R1+0x288], R11 ;  /* 0x0002880b01007387 */ /* 0x0001e20000100800 */
[----:B-----5:R-:W-:-:S03]  /*fdc0*/  SEL R3, R29, R20, !P1 ;  /* 0x000000141d037207 */ /* 0x020fc60004800000 */
        /* <DEDUP_REMOVED lines=25> */
[----:B0-----:R-:W5:Y:S01]  /*ff60*/  LDL.LU R14, [R1+0x28] ;  /* 0x00002800010e7983 */ /* 0x001f620000300800 */
[----:B---3--:R-:W-:-:S03]  /*ff70*/  SEL R3, R29, R6, !P1 ;  /* 0x000000061d037207 */ /* 0x008fc60004800000 */
[----:B------:R-:W3:Y:S04]  /*ff80*/  LDL.LU R13, [R1+0x17c] ;  /* 0x00017c00010d7983 */ /* 0x000ee80000300800 */
[----:B------:R-:W3:Y:S01]  /*ff90*/  LDL.LU R12, [R1+0x170] ;  /* 0x00017000010c7983 */ /* 0x000ee20000300800 */
[----:B----4-:R-:W-:-:S03]  /*ffa0*/  SEL R2, R29, R5, !P1 ;  /* 0x000000051d027207 */ /* 0x010fc60004800000 */
[----:B------:R-:W4:Y:S04]  /*ffb0*/  LDL.LU R11, [R1+0x14c] ;  /* 0x00014c00010b7983 */ /* 0x000f280000300800 */
[----:B------:R-:W3:Y:S04]  /*ffc0*/  LDL.LU R10, [R1+0x160] ;  /* 0x00016000010a7983 */ /* 0x000ee80000300800 */
[----:B------:R-:W4:Y:S04]  /*ffd0*/  LDL.LU R25, [R1+0x168] ;  /* 0x0001680001197983 */ /* 0x000f280000300800 */
[----:B------:R-:W4:Y:S04]  /*ffe0*/  LDL.LU R4, [R1+0x16c] ;  /* 0x00016c0001047983 */ /* 0x000f280000300800 */
[----:B--2---:R-:W2:Y:S04]  /*fff0*/  LDL.LU R0, [R1+0x164] ;  /* 0x0001640001007983 */ /* 0x004ea80000300800 */
[----:B------:R-:W2:Y:S04]  /*10000*/  LDL.LU R24, [R1+0x154] ;  /* 0x0001540001187983 */ /* 0x000ea80000300800 */
[----:B------:R0:W-:Y:S04]  /*10010*/  STL [R1+0x204], R3 ;  /* 0x0002040301007387 */ /* 0x0001e80000100800 */
[----:B------:R-:W2:Y:S04]  /*10020*/  LDL.LU R26, [R1+0x158] ;  /* 0x00015800011a7983 */ /* 0x000ea80000300800 */
[----:B------:R1:W-:Y:S04]  /*10030*/  STL [R1+0x1dc], R2 ;  /* 0x0001dc0201007387 */ /* 0x0003e80000100800 */
[----:B------:R-:W2:Y:S04]  /*10040*/  LDL.LU R27, [R1+0x15c] ;  /* 0x00015c00011b7983 */ /* 0x000ea80000300800 */
[----:B0-----:R-:W2:Y:S04]  /*10050*/  LDL.LU R3, [R1+0x150] ;  /* 0x0001500001037983 */ /* 0x001ea80000300800 */
        /* <DEDUP_REMOVED lines=10> */
[----:B-1----:R-:W2:Y:S04]  /*10100*/  LDL.LU R2, [R1+0x118] ;  /* 0x0001180001027983 */ /* 0x002ea80000300800 */
[----:B------:R-:W2:Y:S04]  /*10110*/  LDL.LU R9, [R1+0x11c] ;  /* 0x00011c0001097983 */ /* 0x000ea80000300800 */
[----:B------:R-:W2:Y:S04]  /*10120*/  LDL.LU R8, [R1+0x120] ;  /* 0x0001200001087983 */ /* 0x000ea80000300800 */
[----:B------:R-:W2:Y:S04]  /*10130*/  LDL.LU R7, [R1+0x110] ;  /* 0x0001100001077983 */ /* 0x000ea80000300800 */
[----:B------:R-:W2:Y:S04]  /*10140*/  LDL.LU R6, [R1+0x108] ;  /* 0x0001080001067983 */ /* 0x000ea80000300800 */
[----:B------:R-:W2:Y:S01]  /*10150*/  LDL.LU R5, [R1+0x104] ;  /* 0x0001040001057983 */ /* 0x000ea20000300800 */
[----:B-----5:R-:W-:-:S05]  /*10160*/  SEL R14, R29, R14, !P1 ;  /* 0x0000000e1d0e7207 */ /* 0x020fca0004800000 */
[----:B------:R0:W-:Y:S04]  /*10170*/  STL [R1+0x1b4], R14 ;  /* 0x0001b40e01007387 */ /* 0x0001e80000100800 */
[----:B0-----:R-:W5:Y:S01]  /*10180*/  LDL.LU R14, [R1+0x107c] ;  /* 0x00107c00010e7983 */ /* 0x001f620000300800 */
[C---:B---3--:R-:W-:Y:S02]  /*10190*/  SEL R13, R29.reuse, R13, !P1 ;  /* 0x0000000d1d0d7207 */ /* 0x048fe40004800000 */
[C---:B------:R-:W-:Y:S02]  /*101a0*/  SEL R12, R29.reuse, R12, !P1 ;  /* 0x0000000c1d0c7207 */ /* 0x040fe40004800000 */
[C---:B----4-:R-:W-:Y:S02]  /*101b0*/  SEL R11, R29.reuse, R11, !P1 ;  /* 0x0000000b1d0b7207 */ /* 0x050fe40004800000 */
[----:B------:R-:W-:-:S02]  /*101c0*/  SEL R10, R29, R10, !P1 ;  /* 0x0000000a1d0a7207 */ /* 0x000fc40004800000 */
[C---:B--2---:R-:W-:Y:S02]  /*101d0*/  SEL R3, R29.reuse, R3, !P1 ;  /* 0x000000031d037207 */ /* 0x044fe40004800000 */
[C---:B------:R-:W-:Y:S02]  /*101e0*/  SEL R7, R29.reuse, R7, !P1 ;  /* 0x000000071d077207 */ /* 0x040fe40004800000 */
[----:B-----5:R-:W-:-:S05]  /*101f0*/  SEL R14, R29, R14, !P1 ;  /* 0x0000000e1d0e7207 */ /* 0x020fca0004800000 */
[----:B------:R-:W-:Y:S04]  /*10200*/  STL [R1+0x198], R14 ;  /* 0x0001980e01007387 */ /* 0x000fe80000100800 */
[----:B------:R-:W-:Y:S04]  /*10210*/  STL [R1+0x194], R13 ;  /* 0x0001940d01007387 */ /* 0x000fe80000100800 */
[----:B------:R0:W-:Y:S04]  /*10220*/  STL [R1+0x190], R12 ;  /* 0x0001900c01007387 */ /* 0x0001e80000100800 */
[----:B------:R1:W-:Y:S01]  /*10230*/  STL [R1+0x18c], R11 ;  /* 0x00018c0b01007387 */ /* 0x0003e20000100800 */
[----:B0-----:R-:W-:-:S03]  /*10240*/  SEL R12, R29, R25, !P1 ;  /* 0x000000191d0c7207 */ /* 0x001fc60004800000 */
[----:B------:R0:W-:Y:S01]  /*10250*/  STL [R1+0x188], R10 ;  /* 0x0001880a01007387 */ /* 0x0001e20000100800 */
[----:B-1----:R-:W-:-:S03]  /*10260*/  SEL R11, R29, R4, !P1 ;  /* 0x000000041d0b7207 */ /* 0x002fc60004800000 */
[----:B------:R1:W-:Y:S04]  /*10270*/  STL [R1+0x184], R12 ;  /* 0x0001840c01007387 */ /* 0x0003e80000100800 */
[----:B------:R-:W2:Y:S01]  /*10280*/  LDL.LU R4, [R1+0xf0] ;  /* 0x0000f00001047983 */ /* 0x000ea20000300800 */
[----:B0-----:R-:W-:-:S03]  /*10290*/  SEL R10, R29, R0, !P1 ;  /* 0x000000001d0a7207 */ /* 0x001fc60004800000 */
[----:B------:R0:W-:Y:S01]  /*102a0*/  STL [R1+0x180], R11 ;  /* 0x0001800b01007387 */ /* 0x0001e20000100800 */
[----:B-1----:R-:W-:-:S03]  /*102b0*/  SEL R12, R29, R24, !P1 ;  /* 0x000000181d0c7207 */ /* 0x002fc60004800000 */
[----:B------:R-:W3:Y:S04]  /*102c0*/  LDL.LU R0, [R1+0xa8] ;  /* 0x0000a80001007983 */ /* 0x000ee80000300800 */
[----:B------:R1:W-:Y:S01]  /*102d0*/  STL [R1+0x17c], R10 ;  /* 0x00017c0a01007387 */ /* 0x0003e20000100800 */
[----:B0-----:R-:W-:-:S03]  /*102e0*/  SEL R11, R29, R26, !P1 ;  /* 0x0000001a1d0b7207 */ /* 0x001fc60004800000 */
[----:B------:R-:W-:Y:S01]  /*102f0*/  STL [R1+0x170], R12 ;  /* 0x0001700c01007387 */ /* 0x000fe20000100800 */
[----:B-1----:R-:W-:-:S03]  /*10300*/  SEL R10, R29, R27, !P1 ;  /* 0x0000001b1d0a7207 */ /* 0x002fc60004800000 */
[----:B------:R0:W-:Y:S04]  /*10310*/  STL [R1+0x16c], R11 ;  /* 0x00016c0b01007387 */ /* 0x0001e80000100800 */
[----:B------:R1:W-:Y:S04]  /*10320*/  STL [R1+0x168], R10 ;  /* 0x0001680a01007387 */ /* 0x0003e80000100800 */
[----:B------:R4:W-:Y:S01]  /*10330*/  STL [R1+0x164], R3 ;  /* 0x0001640301007387 */ /* 0x0009e20000100800 */
[C---:B0-----:R-:W-:Y:S02]  /*10340*/  SEL R11, R29.reuse, R15, !P1 ;  /* 0x0000000f1d0b7207 */ /* 0x041fe40004800000 */
[----:B-1----:R-:W-:-:S03]  /*10350*/  SEL R10, R29, R23, !P1 ;  /* 0x000000171d0a7207 */ /* 0x002fc60004800000 */
[----:B------:R0:W-:Y:S01]  /*10360*/  STL [R1+0x160], R11 ;  /* 0x0001600b01007387 */ /* 0x0001e20000100800 */
[----:B----4-:R-:W-:-:S03]  /*10370*/  SEL R3, R29, R22, !P1 ;  /* 0x000000161d037207 */ /* 0x010fc60004800000 */
        /* <DEDUP_REMOVED lines=15> */
[C---:B-1----:R-:W-:Y:S02]  /*10470*/  SEL R10, R29.reuse, R2, !P1 ;  /* 0x000000021d0a7207 */ /* 0x042fe40004800000 */
[C---:B------:R-:W-:Y:S02]  /*10480*/  SEL R2, R29.reuse, R8, !P1 ;  /* 0x000000081d027207 */ /* 0x040fe40004800000 */
[C---:B----4-:R-:W-:Y:S01]  /*10490*/  SEL R3, R29.reuse, R9, !P1 ;  /* 0x000000091d037207 */ /* 0x050fe20004800000 */
[----:B------:R-:W-:Y:S04]  /*104a0*/  STL [R1+0x138], R11 ;  /* 0x0001380b01007387 */ /* 0x000fe80000100800 */
[----:B------:R-:W-:Y:S04]  /*104b0*/  STL [R1+0x130], R10 ;  /* 0x0001300a01007387 */ /* 0x000fe80000100800 */
[----:B------:R0:W-:Y:S04]  /*104c0*/  STL [R1+0x12c], R3 ;  /* 0x00012c0301007387 */ /* 0x0001e80000100800 */
[----:B------:R1:W-:Y:S04]  /*104d0*/  STL [R1+0x128], R2 ;  /* 0x0001280201007387 */ /* 0x0003e80000100800 */
[----:B------:R-:W-:Y:S04]  /*104e0*/  STL [R1+0x124], R7 ;  /* 0x0001240701007387 */ /* 0x000fe80000100800 */
[----:B------:R-:W4:Y:S01]  /*104f0*/  LDL.LU R14, [R1+0xa0] ;  /* 0x0000a000010e7983 */ /* 0x000f220000300800 */
[----:B0-----:R-:W-:-:S02]  /*10500*/  SEL R3, R29, R6, !P1 ;  /* 0x000000061d037207 */ /* 0x001fc40004800000 */
[----:B-1----:R-:W-:-:S03]  /*10510*/  SEL R2, R29, R5, !P1 ;  /* 0x000000051d027207 */ /* 0x002fc60004800000 */
[----:B------:R-:W-:Y:S04]  /*10520*/  STL [R1+0x120], R3 ;  /* 0x0001200301007387 */ /* 0x000fe80000100800 */
[----:B----4-:R0:W-:Y:S04]  /*10530*/  STL [R1+0x1078], R14 ;  /* 0x0010780e01007387 */ /* 0x0101e80000100800 */
[----:B------:R2:W-:Y:S04]  /*10540*/  STL [R1+0x11c], R2 ;  /* 0x00011c0201007387 */ /* 0x0005e80000100800 */
[----:B0-----:R-:W4:Y:S04]  /*10550*/  LDL.LU R14, [R1+0xa4] ;  /* 0x0000a400010e7983 */ /* 0x001f280000300800 */
[----:B------:R-:W5:Y:S01]  /*10560*/  LDL.LU R13, [R1+0x84] ;  /* 0x00008400010d7983 */ /* 0x000f620000300800 */
[----:B--2---:R-:W-:-:S03]  /*10570*/  SEL R2, R29, R4, !P1 ;  /* 0x000000041d027207 */ /* 0x004fc60004800000 */
[----:B------:R-:W2:Y:S01]  /*10580*/  LDL.LU R12, [R1+0x80] ;  /* 0x00008000010c7983 */ /* 0x000ea20000300800 */
[----:B---3--:R-:W-:-:S03]  /*10590*/  SEL R0, R29, R0, !P1 ;  /* 0x000000001d007207 */ /* 0x008fc60004800000 */
[----:B------:R-:W3:Y:S04]  /*105a0*/  LDL.LU R11, [R1+0x18] ;  /* 0x00001800010b7983 */ /* 0x000ee80000300800 */
[----:B------:R-:W2:Y:S04]  /*105b0*/  LDL.LU R10, [R1+0x14] ;  /* 0x00001400010a7983 */ /* 0x000ea80000300800 */
[----:B------:R-:W3:Y:S04]  /*105c0*/  LDL.LU R25, [R1+0x74] ;  /* 0x0000740001197983 */ /* 0x000ee80000300800 */
[----:B------:R-:W3:Y:S04]  /*105d0*/  LDL.LU R5, [R1+0x78] ;  /* 0x0000780001057983 */ /* 0x000ee80000300800 */
[----:B------:R-:W3:Y:S04]  /*105e0*/  LDL.LU R24, [R1+0x34] ;  /* 0x0000340001187983 */ /* 0x000ee80000300800 */
[----:B------:R0:W-:Y:S04]  /*105f0*/  STL [R1+0x118], R2 ;  /* 0x0001180201007387 */ /* 0x0001e80000100800 */
[----:B------:R-:W3:Y:S04]  /*10600*/  LDL.LU R26, [R1+0x6c] ;  /* 0x00006c00011a7983 */ /* 0x000ee80000300800 */
        /* <DEDUP_REMOVED lines=16> */
[----:B------:R-:W3:Y:S04]  /*10710*/  LDL.LU R4, [R1+0xb8] ;  /* 0x0000b80001047983 */ /* 0x000ee80000300800 */
[----:B-1----:R-:W3:Y:S04]  /*10720*/  LDL.LU R0, [R1+0x98] ;  /* 0x0000980001007983 */ /* 0x002ee80000300800 */
[----:B------:R-:W3:Y:S04]  /*10730*/  LDL.LU R3, [R1+0x7c] ;  /* 0x00007c0001037983 */ /* 0x000ee80000300800 */
[----:B------:R-:W3:Y:S01]  /*10740*/  LDL.LU R9, [R1+0x54] ;  /* 0x0000540001097983 */ /* 0x000ee20000300800 */
[----:B----4-:R-:W-:-:S05]  /*10750*/  SEL R14, R29, R14, !P1 ;  /* 0x0000000e1d0e7207 */ /* 0x010fca0004800000 */
[----:B------:R0:W-:Y:S04]  /*10760*/  STL [R1+0x110], R14 ;  /* 0x0001100e01007387 */ /* 0x0001e80000100800 */
[----:B0-----:R-:W4:Y:S01]  /*10770*/  LDL.LU R14, [R1+0x1078] ;  /* 0x00107800010e7983 */ /* 0x001f220000300800 */
[C---:B-----5:R-:W-:Y:S02]  /*10780*/  SEL R13, R29.reuse, R13, !P1 ;  /* 0x0000000d1d0d7207 */ /* 0x060fe40004800000 */
[C---:B--2---:R-:W-:Y:S02]  /*10790*/  SEL R12, R29.reuse, R12, !P1 ;  /* 0x0000000c1d0c7207 */ /* 0x044fe40004800000 */
[C---:B---3--:R-:W-:Y:S02]  /*107a0*/  SEL R11, R29.reuse, R11, !P1 ;  /* 0x0000000b1d0b7207 */ /* 0x048fe40004800000 */
[----:B------:R-:W-:-:S02]  /*107b0*/  SEL R10, R29, R10, !P1 ;  /* 0x0000000a1d0a7207 */ /* 0x000fc40004800000 */
[C---:B------:R-:W-:Y:S02]  /*107c0*/  SEL R25, R29.reuse, R25, !P1 ;  /* 0x000000191d197207 */ /* 0x040fe40004800000 */
[C---:B------:R-:W-:Y:S02]  /*107d0*/  SEL R5, R29.reuse, R5, !P1 ;  /* 0x000000051d057207 */ /* 0x040fe40004800000 */
[----:B----4-:R-:W-:-:S05]  /*107e0*/  SEL R14, R29, R14, !P1 ;  /* 0x0000000e1d0e7207 */ /* 0x010fca0004800000 */
[----:B------:R0:W-:Y:S04]  /*107f0*/  STL [R1+0x10c], R14 ;  /* 0x00010c0e01007387 */ /* 0x0001e80000100800 */
[----:B0-----:R-:W2:Y:S04]  /*10800*/  LDL.LU R14, [R1+0x1074] ;  /* 0x00107400010e7983 */ /* 0x001ea80000300800 */
[----:B------:R0:W-:Y:S04]  /*10810*/  STL [R1+0x108], R13 ;  /* 0x0001080d01007387 */ /* 0x0001e80000100800 */
[----:B0-----:R-:W3:Y:S04]  /*10820*/  LDL.LU R13, [R1+0x1070] ;  /* 0x00107000010d7983 */ /* 0x001ee80000300800 */
[----:B------:R0:W-:Y:S04]  /*10830*/  STL [R1+0x104], R12 ;  /* 0x0001040c01007387 */ /* 0x0001e80000100800 */
[----:B0-----:R-:W4:Y:S04]  /*10840*/  LDL.LU R12, [R1+0x106c] ;  /* 0x00106c00010c7983 */ /* 0x001f280000300800 */
[----:B------:R0:W-:Y:S04]  /*10850*/  STL [R1+0xf0], R11 ;  /* 0x0000f00b01007387 */ /* 0x0001e80000100800 */
[----:B0-----:R-:W5:Y:S04]  /*10860*/  LDL.LU R11, [R1+0x1068] ;  /* 0x00106800010b7983 */ /* 0x001f680000300800 */
[----:B------:R0:W-:Y:S04]  /*10870*/  STL [R1+0xa8], R10 ;  /* 0x0000a80a01007387 */ /* 0x0001e80000100800 */
[----:B0-----:R-:W2:Y:S04]  /*10880*/  LDL.LU R10, [R1+0x1064] ;  /* 0x00106400010a7983 */ /* 0x001ea80000300800 */
[----:B------:R0:W-:Y:S04]  /*10890*/  STL [R1+0xa4], R25 ;  /* 0x0000a41901007387 */ /* 0x0001e80000100800 */
[----:B0-----:R-:W2:Y:S04]  /*108a0*/  LDL.LU R25, [R1+0x1060] ;  /* 0x0010600001197983 */ /* 0x001ea80000300800 */
[----:B------:R0:W-:Y:S04]  /*108b0*/  STL [R1+0xa0], R5 ;  /* 0x0000a00501007387 */ /* 0x0001e80000100800 */
[----:B0-----:R-:W2:Y:S01]  /*108c0*/  LDL.LU R5, [R1+0x105c] ;  /* 0x00105c0001057983 */ /* 0x001ea20000300800 */
[----:B------:R-:W-:-:S02]  /*108d0*/  SEL R24, R29, R24, !P1 ;  /* 0x000000181d187207 */ /* 0x000fc40004800000 */
[C---:B------:R-:W-:Y:S02]  /*108e0*/  SEL R26, R29.reuse, R26, !P1 ;  /* 0x0000001a1d1a7207 */ /* 0x040fe40004800000 */
[C---:B------:R-:W-:Y:S02]  /*108f0*/  SEL R27, R29.reuse, R27, !P1 ;  /* 0x0000001b1d1b7207 */ /* 0x040fe40004800000 */
[C---:B------:R-:W-:Y:S02]  /*10900*/  SEL R15, R29.reuse, R15, !P1 ;  /* 0x0000000f1d0f7207 */ /* 0x040fe40004800000 */
[C---:B------:R-:W-:Y:S02]  /*10910*/  SEL R23, R29.reuse, R23, !P1 ;  /* 0x000000171d177207 */ /* 0x040fe40004800000 */
[C---:B------:R-:W-:Y:S02]  /*10920*/  SEL R22, R29.reuse, R22, !P1 ;  /* 0x000000161d167207 */ /* 0x040fe40004800000 */
        /* <DEDUP_REMOVED lines=13> */
[----:B--2---:R-:W-:-:S05]  /*10a00*/  SEL R5, R29, R5, !P1 ;  /* 0x000000051d057207 */ /* 0x004fca0004800000 */
[----:B------:R0:W-:Y:S04]  /*10a10*/  STL [R1+0x84], R5 ;  /* 0x0000840501007387 */ /* 0x0001e80000100800 */
[----:B0-----:R-:W2:Y:S04]  /*10a20*/  LDL.LU R5, [R1+0x94] ;  /* 0x0000940001057983 */ /* 0x001ea80000300800 */
[----:B------:R0:W-:Y:S04]  /*10a30*/  STL [R1+0x80], R24 ;  /* 0x0000801801007387 */ /* 0x0001e80000100800 */
[----:B0-----:R-:W3:Y:S04]  /*10a40*/  LDL.LU R24, [R1+0x1058] ;  /* 0x0010580001187983 */ /* 0x001ee80000300800 */
        /* <DEDUP_REMOVED lines=29> */
[----:B0-----:R-:W4:Y:S04]  /*10c20*/  LDL.LU R7, [R1+0x101c] ;  /* 0x00101c0001077983 */ /* 0x001f280000300800 */
[----:B------:R0:W-:Y:S04]  /*10c30*/  STL [R1+0x38], R6 ;  /* 0x0000380601007387 */ /* 0x0001e80000100800 */
[----:B0-----:R-:W4:Y:S04]  /*10c40*/  LDL.LU R6, [R1+0x1018] ;  /* 0x0010180001067983 */ /* 0x001f280000300800 */
[----:B------:R0:W-:Y:S04]  /*10c50*/  STL [R1+0x34], R4 ;  /* 0x0000340401007387 */ /* 0x0001e80000100800 */
[----:B0-----:R-:W5:Y:S04]  /*10c60*/  LDL.LU R4, [R1+0x1014] ;  /* 0x0010140001047983 */ /* 0x001f680000300800 */
[----:B------:R0:W-:Y:S04]  /*10c70*/  STL [R1+0x30], R0 ;  /* 0x0000300001007387 */ /* 0x0001e80000100800 */
[----:B0-----:R-:W5:Y:S01]  /*10c80*/  LDL.LU R0, [R1+0x1010] ;  /* 0x0010100001007983 */ /* 0x001f620000300800 */
[----:B--2---:R-:W-:-:S05]  /*10c90*/  SEL R5, R29, R5, !P1 ;  /* 0x000000051d057207 */ /* 0x004fca0004800000 */
[----:B------:R0:W-:Y:S02]  /*10ca0*/  STL [R1+0x2c], R5 ;  /* 0x00002c0501007387 */ /* 0x0001e40000100800 */
[C---:B0-----:R-:W-:Y:S02]  /*10cb0*/  SEL R5, R29.reuse, R3, !P1 ;  /* 0x000000031d057207 */ /* 0x041fe40004800000 */
[----:B------:R-:W-:-:S03]  /*10cc0*/  SEL R3, R29, R9, !P1 ;  /* 0x000000091d037207 */ /* 0x000fc60004800000 */
[----:B------:R-:W-:Y:S04]  /*10cd0*/  STL [R1+0x28], R5 ;  /* 0x0000280501007387 */ /* 0x000fe80000100800 */
[----:B------:R4:W-:Y:S01]  /*10ce0*/  STL [R1+0x24], R3 ;  /* 0x0000240301007387 */ /* 0x0009e20000100800 */
[C---:B---3--:R-:W-:Y:S02]  /*10cf0*/  SEL R9, R29.reuse, R8, !P1 ;  /* 0x000000081d097207 */ /* 0x048fe40004800000 */
[C---:B----4-:R-:W-:Y:S02]  /*10d00*/  SEL R3, R29.reuse, R6, !P1 ;  /* 0x000000061d037207 */ /* 0x050fe40004800000 */
[C---:B-----5:R-:W-:Y:S02]  /*10d10*/  SEL R4, R29.reuse, R4, !P1 ;  /* 0x000000041d047207 */ /* 0x060fe40004800000 */
[----:B------:R-:W-:-:S05]  /*10d20*/  SEL R0, R29, R0, !P1 ;  /* 0x000000001d007207 */ /* 0x000fca0004800000 */
[----:B------:R0:W-:Y:S04]  /*10d30*/  STL [R1+0x20], R0 ;  /* 0x0000200001007387 */ /* 0x0001e80000100800 */
[----:B------:R1:W-:Y:S01]  /*10d40*/  STL [R1+0x1c], R4 ;  /* 0x00001c0401007387 */ /* 0x0003e20000100800 */
[----:B0-----:R-:W-:-:S03]  /*10d50*/  SEL R0, R29, R7, !P1 ;  /* 0x000000071d007207 */ /* 0x001fc60004800000 */
[----:B------:R-:W-:Y:S04]  /*10d60*/  STL [R1+0x18], R3 ;  /* 0x0000180301007387 */ /* 0x000fe80000100800 */
[----:B------:R-:W-:Y:S04]  /*10d70*/  STL [R1+0xf64], R9 ;  /* 0x000f640901007387 */ /* 0x000fe80000100800 */
[----:B------:R0:W-:Y:S04]  /*10d80*/  STL [R1+0x14], R0 ;  /* 0x0000140001007387 */ /* 0x0001e80000100800 */
[----:B-1----:R-:W2:Y:S01]  /*10d90*/  LDL R4, [R1+0x404] ;  /* 0x0004040001047983 */ /* 0x002ea20000100800 */
[----:B------:R-:W1:Y:S01]  /*10da0*/  S2R R5, SR_TID.X ;  /* 0x0000000000057919 */ /* 0x000e620000002100 */
[----:B0-----:R-:W-:-:S02]  /*10db0*/  SEL R0, R29, R2, !P1 ;  /* 0x000000021d007207 */ /* 0x001fc40004800000 */
[C---:B------:R-:W-:Y:S01]  /*10dc0*/  SEL R3, R29.reuse, R28, !P1 ;  /* 0x0000001c1d037207 */ /* 0x040fe20004800000 */
[----:B------:R-:W3:Y:S01]  /*10dd0*/  LDL.LU R7, [R1+0x8] ;  /* 0x0000080001077983 */ /* 0x000ee20000300800 */
[C---:B------:R-:W-:Y:S02]  /*10de0*/  SEL R16, R29.reuse, R16, !P1 ;  /* 0x000000101d107207 */ /* 0x040fe40004800000 */
[C---:B------:R-:W-:Y:S01]  /*10df0*/  SEL R17, R29.reuse, R17, !P1 ;  /* 0x000000111d117207 */ /* 0x040fe20004800000 */
[----:B------:R0:W-:Y:S01]  /*10e00*/  STL [R1+0x4], R0 ;  /* 0x0000040001007387 */ /* 0x0001e20000100800 */
[C---:B------:R-:W-:Y:S02]  /*10e10*/  SEL R18, R29.reuse, R18, !P1 ;  /* 0x000000121d127207 */ /* 0x040fe40004800000 */
[C---:B------:R-:W-:Y:S01]  /*10e20*/  SEL R19, R29.reuse, R19, !P1 ;  /* 0x000000131d137207 */ /* 0x040fe20004800000 */
[----:B------:R-:W4:Y:S01]  /*10e30*/  LDL.LU R8, [R1+0x10] ;  /* 0x0000100001087983 */ /* 0x000f220000300800 */
[----:B------:R-:W-:-:S02]  /*10e40*/  SEL R20, R29, R20, !P1 ;  /* 0x000000141d147207 */ /* 0x000fc40004800000 */
[C---:B------:R-:W-:Y:S01]  /*10e50*/  SEL R21, R29.reuse, R21, !P1 ;  /* 0x000000151d157207 */ /* 0x040fe20004800000 */
[----:B------:R-:W-:Y:S01]  /*10e60*/  STL [R1+0xf68], R3 ;  /* 0x000f680301007387 */ /* 0x000fe20000100800 */
[----:B------:R-:W-:-:S03]  /*10e70*/  SEL R22, R29, R22, !P1 ;  /* 0x000000161d167207 */ /* 0x000fc60004800000 */
[----:B------:R-:W-:Y:S01]  /*10e80*/  STL [R1+0xf6c], R16 ;  /* 0x000f6c1001007387 */ /* 0x000fe20000100800 */
[----:B------:R-:W-:-:S03]  /*10e90*/  SEL R23, R29, R23, !P1 ;  /* 0x000000171d177207 */ /* 0x000fc60004800000 */
[----:B------:R-:W-:Y:S01]  /*10ea0*/  STL [R1+0xf70], R17 ;  /* 0x000f701101007387 */ /* 0x000fe20000100800 */
[----:B------:R-:W-:-:S03]  /*10eb0*/  SEL R15, R29, R15, !P1 ;  /* 0x0000000f1d0f7207 */ /* 0x000fc60004800000 */
[----:B------:R-:W-:Y:S01]  /*10ec0*/  STL [R1+0xf74], R18 ;  /* 0x000f741201007387 */ /* 0x000fe20000100800 */
[----:B------:R-:W-:Y:S02]  /*10ed0*/  SEL R27, R29, R27, !P1 ;  /* 0x0000001b1d1b7207 */ /* 0x000fe40004800000 */
[----:B-1----:R-:W-:Y:S01]  /*10ee0*/  LOP3.LUT R5, R5, 0x3f, RZ, 0xc0, !PT ;  /* 0x0000003f05057812 */ /* 0x002fe200078ec0ff */
[----:B------:R-:W-:Y:S01]  /*10ef0*/  STL [R1+0xf78], R19 ;  /* 0x000f781301007387 */ /* 0x000fe20000100800 */
[----:B------:R-:W-:-:S03]  /*10f00*/  SEL R26, R29, R26, !P1 ;  /* 0x0000001a1d1a7207 */ /* 0x000fc60004800000 */
[----:B------:R-:W-:Y:S01]  /*10f10*/  STL [R1+0xf7c], R20 ;  /* 0x000f7c1401007387 */ /* 0x000fe20000100800 */
[----:B------:R-:W-:Y:S01]  /*10f20*/  SEL R24, R29, R24, !P1 ;  /* 0x000000181d187207 */ /* 0x000fe20004800000 */
[----:B------:R-:W-:Y:S02]  /*10f30*/  IMAD R5, R5, UR4, RZ ;  /* 0x0000000405057c24 */ /* 0x000fe4000f8e02ff */
[----:B------:R-:W-:Y:S01]  /*10f40*/  STL [R1+0xf80], R21 ;  /* 0x000f801501007387 */ /* 0x000fe20000100800 */
[----:B------:R-:W-:-:S03]  /*10f50*/  SEL R25, R29, R25, !P1 ;  /* 0x000000191d197207 */ /* 0x000fc60004800000 */
[----:B------:R-:W-:Y:S01]  /*10f60*/  STL [R1+0xf84], R22 ;  /* 0x000f841601007387 */ /* 0x000fe20000100800 */
[----:B------:R-:W-:-:S03]  /*10f70*/  SEL R10, R29, R10, !P1 ;  /* 0x0000000a1d0a7207 */ /* 0x000fc60004800000 */
[----:B------:R-:W-:Y:S04]  /*10f80*/  STL [R1+0xf88], R23 ;  /* 0x000f881701007387 */ /* 0x000fe80000100800 */
[----:B------:R-:W-:Y:S01]  /*10f90*/  STL [R1+0xf8c], R15 ;  /* 0x000f8c0f01007387 */ /* 0x000fe20000100800 */
[----:B0-----:R-:W-:-:S03]  /*10fa0*/  LEA.HI.X.SX32 R0, R5, UR11, 0x1, P5 ;  /* 0x0000000b05007c11 */ /* 0x001fc6000a8f0eff */
[----:B------:R-:W-:Y:S01]  /*10fb0*/  STL [R1+0xf90], R27 ;  /* 0x000f901b01007387 */ /* 0x000fe20000100800 */
[----:B------:R-:W-:Y:S01]  /*10fc0*/  IMAD R5, RZ, RZ, -UR6 ;  /* 0x80000006ff057e24 */ /* 0x000fe2000f8e02ff */
[----:B------:R-:W0:Y:S02]  /*10fd0*/  LDCU.64 UR10, c[0x0][0x380] ;  /* 0x00007000ff0a77ac */ /* 0x000e240008000a00 */
[----:B------:R-:W-:Y:S04]  /*10fe0*/  STL [R1+0xf94], R26 ;  /* 0x000f941a01007387 */ /* 0x000fe80000100800 */
[----:B------:R-:W-:Y:S04]  /*10ff0*/  STL [R1+0xf98], R24 ;  /* 0x000f981801007387 */ /* 0x000fe80000100800 */
[----:B------:R1:W-:Y:S04]  /*11000*/  STL [R1+0xf9c], R25 ;  /* 0x000f9c1901007387 */ /* 0x0003e80000100800 */
[----:B------:R-:W-:Y:S04]  /*11010*/  STL [R1+0xfa0], R10 ;  /* 0x000fa00a01007387 */ /* 0x000fe80000100800 */
[----:B-1----:R-:W5:Y:S04]  /*11020*/  LDL.LU R25, [R1+0x88] ;  /* 0x0000880001197983 */ /* 0x002f680000300800 */
[----:B------:R-:W5:Y:S04]  /*11030*/  LDL.LU R24, [R1+0x8c] ;  /* 0x00008c0001187983 */ /* 0x000f680000300800 */
[----:B------:R-:W5:Y:S04]  /*11040*/  LDL.LU R26, [R1+0x90] ;  /* 0x00009000011a7983 */ /* 0x000f680000300800 */
[----:B------:R2:W-:Y:S04]  /*11050*/  STL [R1+0xfa4], R0 ;  /* 0x000fa40001007387 */ /* 0x0005e80000100800 */
[----:B------:R-:W5:Y:S04]  /*11060*/  LDL.LU R27, [R1+0x9c] ;  /* 0x00009c00011b7983 */ /* 0x000f680000300800 */
[----:B------:R-:W5:Y:S01]  /*11070*/  LDL.LU R28, [R1+0xac] ;  /* 0x0000ac00011c7983 */ /* 0x000f620000300800 */
[----:B--2---:R-:W-:-:S05]  /*11080*/  IMAD R0, R5, 0x4, R4 ;  /* 0x0000000405007824 */ /* 0x004fca00078e0204 */
[----:B------:R1:W-:Y:S04]  /*11090*/  STL [R1+0x36c], R0 ;  /* 0x00036c0001007387 */ /* 0x0003e80000100800 */
[----:B------:R-:W2:Y:S04]  /*110a0*/  LDL.LU R15, [R1+0xb0] ;  /* 0x0000b000010f7983 */ /* 0x000ea80000300800 */
[----:B------:R-:W1:Y:S04]  /*110b0*/  LDL.LU R23, [R1+0xb4] ;  /* 0x0000b40001177983 */ /* 0x000e680000300800 */
[----:B------:R-:W2:Y:S04]  /*110c0*/  LDL.LU R22, [R1+0xbc] ;  /* 0x0000bc0001167983 */ /* 0x000ea80000300800 */
[----:B------:R-:W2:Y:S04]  /*110d0*/  LDL.LU R21, [R1+0xc4] ;  /* 0x0000c40001157983 */ /* 0x000ea80000300800 */
[----:B------:R-:W2:Y:S04]  /*110e0*/  LDL.LU R20, [R1+0xcc] ;  /* 0x0000cc0001147983 */ /* 0x000ea80000300800 */
[----:B------:R-:W2:Y:S04]  /*110f0*/  LDL.LU R19, [R1+0xd0] ;  /* 0x0000d00001137983 */ /* 0x000ea80000300800 */
[----:B------:R-:W2:Y:S04]  /*11100*/  LDL.LU R18, [R1+0xd4] ;  /* 0x0000d40001127983 */ /* 0x000ea80000300800 */
[----:B------:R-:W2:Y:S04]  /*11110*/  LDL.LU R17, [R1+0xe0] ;  /* 0x0000e00001117983 */ /* 0x000ea80000300800 */
[----:B------:R-:W2:Y:S01]  /*11120*/  LDL.LU R16, [R1+0xe4] ;  /* 0x0000e40001107983 */ /* 0x000ea20000300800 */
[----:B------:R-:W-:-:S02]  /*11130*/  IMAD R2, R11, UR5, RZ ;  /* 0x000000050b027c24 */ /* 0x000fc4000f8e02ff */
[----:B------:R-:W-:Y:S01]  /*11140*/  IMAD R4, R12, UR5, RZ ;  /* 0x000000050c047c24 */ /* 0x000fe2000f8e02ff */
[----:B------:R-:W2:Y:S01]  /*11150*/  LDL.LU R3, [R1+0xec] ;  /* 0x0000ec0001037983 */ /* 0x000ea20000300800 */
[----:B------:R-:W-:Y:S02]  /*11160*/  IMAD R5, R13, UR5, RZ ;  /* 0x000000050d057c24 */ /* 0x000fe4000f8e02ff */
[----:B------:R-:W-:Y:S01]  /*11170*/  IMAD R6, R14, UR5, RZ ;  /* 0x000000050e067c24 */ /* 0x000fe2000f8e02ff */
[----:B------:R-:W2:Y:S01]  /*11180*/  LDL.LU R9, [R1+0xf4] ;  /* 0x0000f40001097983 */ /* 0x000ea20000300800 */
[----:B---3--:R-:W-:Y:S02]  /*11190*/  IMAD R7, R7, UR5, RZ ;  /* 0x0000000507077c24 */ /* 0x008fe4000f8e02ff */
[----:B----4-:R-:W-:Y:S01]  /*111a0*/  IMAD R8, R8, UR5, RZ ;  /* 0x0000000508087c24 */ /* 0x010fe2000f8e02ff */
[----:B------:R-:W-:Y:S04]  /*111b0*/  STL [R1+0xfa8], R2 ;  /* 0x000fa80201007387 */ /* 0x000fe80000100800 */
[----:B------:R3:W-:Y:S04]  /*111c0*/  STL [R1+0xfac], R4 ;  /* 0x000fac0401007387 */ /* 0x0007e80000100800 */
[----:B------:R-:W-:Y:S04]  /*111d0*/  STL [R1+0xfb0], R5 ;  /* 0x000fb00501007387 */ /* 0x000fe80000100800 */
[----:B------:R-:W-:Y:S04]  /*111e0*/  STL [R1+0xfb4], R6 ;  /* 0x000fb40601007387 */ /* 0x000fe80000100800 */
[----:B------:R-:W-:Y:S04]  /*111f0*/  STL [R1+0xfb8], R7 ;  /* 0x000fb80701007387 */ /* 0x000fe80000100800 */
[----:B------:R-:W-:Y:S01]  /*11200*/  STL [R1+0xfbc], R8 ;  /* 0x000fbc0801007387 */ /* 0x000fe20000100800 */
[----:B-----5:R-:W-:-:S02]  /*11210*/  IMAD R11, R25, UR5, RZ ;  /* 0x00000005190b7c24 */ /* 0x020fc4000f8e02ff */
[----:B------:R-:W-:-:S03]  /*11220*/  IMAD R12, R24, UR5, RZ ;  /* 0x00000005180c7c24 */ /* 0x000fc6000f8e02ff */
[----:B------:R-:W-:Y:S01]  /*11230*/  STL [R1+0xfc0], R11 ;  /* 0x000fc00b01007387 */ /* 0x000fe20000100800 */
[----:B------:R-:W-:-:S03]  /*11240*/  IMAD R13, R26, UR5, RZ ;  /* 0x000000051a0d7c24 */ /* 0x000fc6000f8e02ff */
[----:B------:R-:W-:Y:S01]  /*11250*/  STL [R1+0xfc4], R12 ;  /* 0x000fc40c01007387 */ /* 0x000fe20000100800 */
[----:B------:R-:W-:-:S03]  /*11260*/  IMAD R14, R27, UR5, RZ ;  /* 0x000000051b0e7c24 */ /* 0x000fc6000f8e02ff */
[----:B------:R-:W-:Y:S01]  /*11270*/  STL [R1+0xfc8], R13 ;  /* 0x000fc80d01007387 */ /* 0x000fe20000100800 */
[----:B------:R-:W-:-:S03]  /*11280*/  IMAD R28, R28, UR5, RZ ;  /* 0x000000051c1c7c24 */ /* 0x000fc6000f8e02ff */
[----:B------:R-:W-:Y:S04]  /*11290*/  STL [R1+0xfcc], R14 ;  /* 0x000fcc0e01007387 */ /* 0x000fe80000100800 */
[----:B------:R-:W-:Y:S01]  /*112a0*/  STL [R1+0xfd0], R28 ;  /* 0x000fd01c01007387 */ /* 0x000fe20000100800 */
[----:B--2---:R-:W-:Y:S02]  /*112b0*/  IMAD R29, R15, UR5, RZ ;  /* 0x000000050f1d7c24 */ /* 0x004fe4000f8e02ff */
[----:B-1----:R-:W-:-:S03]  /*112c0*/  IMAD R0, R23, UR5, RZ ;  /* 0x0000000517007c24 */ /* 0x002fc6000f8e02ff */
[----:B------:R-:W-:Y:S01]  /*112d0*/  STL [R1+0xfd4], R29 ;  /* 0x000fd41d01007387 */ /* 0x000fe20000100800 */
[----:B---3--:R-:W-:-:S03]  /*112e0*/  IMAD R4, R22, UR5, RZ ;  /* 0x0000000516047c24 */ /* 0x008fc6000f8e02ff */
[----:B------:R1:W-:Y:S01]  /*112f0*/  STL [R1+0x8], R0 ;  /* 0x0000080001007387 */ /* 0x0003e20000100800 */
[----:B------:R-:W-:-:S03]  /*11300*/  IMAD R2, R21, UR5, RZ ;  /* 0x0000000515027c24 */ /* 0x000fc6000f8e02ff */
[----:B------:R2:W-:Y:S01]  /*11310*/  STL [R1+0x10], R4 ;  /* 0x0000100401007387 */ /* 0x0005e20000100800 */
[----:B-1----:R-:W-:-:S03]  /*11320*/  IMAD R0, R20, UR5, RZ ;  /* 0x0000000514007c24 */ /* 0x002fc6000f8e02ff */
[----:B------:R1:W-:Y:S01]  /*11330*/  STL [R1+0x54], R2 ;  /* 0x0000540201007387 */ /* 0x0003e20000100800 */
[----:B--2---:R-:W-:-:S03]  /*11340*/  IMAD R4, R19, UR5, RZ ;  /* 0x0000000513047c24 */ /* 0x004fc6000f8e02ff */
[----:B------:R2:W-:Y:S04]  /*11350*/  STL [R1+0x7c], R0 ;  /* 0x00007c0001007387 */ /* 0x0005e80000100800 */
[----:B------:R3:W-:Y:S01]  /*11360*/  STL [R1+0x88], R4 ;  /* 0x0000880401007387 */ /* 0x0007e20000100800 */
[----:B-1----:R-:W-:Y:S02]  /*11370*/  IMAD R2, R18, UR5, RZ ;  /* 0x0000000512027c24 */ /* 0x002fe4000f8e02ff */
[----:B--2---:R-:W-:-:S03]  /*11380*/  IMAD R0, R17, UR5, RZ ;  /* 0x0000000511007c24 */ /* 0x004fc6000f8e02ff */
[----:B------:R1:W-:Y:S01]  /*11390*/  STL [R1+0x8c], R2 ;  /* 0x00008c0201007387 */ /* 0x0003e20000100800 */
[----:B---3--:R-:W-:-:S03]  /*113a0*/  IMAD R4, R16, UR5, RZ ;  /* 0x0000000510047c24 */ /* 0x008fc6000f8e02ff */
[----:B------:R2:W-:Y:S04]  /*113b0*/  STL [R1+0x90], R0 ;  /* 0x0000900001007387 */ /* 0x0005e80000100800 */
[----:B------:R-:W-:Y:S04]  /*113c0*/  STL [R1+0x94], R4 ;  /* 0x0000940401007387 */ /* 0x000fe80000100800 */
[----:B------:R-:W3:Y:S01]  /*113d0*/  LDL.LU R29, [R1+0x100] ;  /* 0x00010000011d7983 */ /* 0x000ee20000300800 */
[----:B-1----:R-:W-:Y:S02]  /*113e0*/  IMAD R2, R3, UR5, RZ ;  /* 0x0000000503027c24 */ /* 0x002fe4000f8e02ff */
[----:B--2---:R-:W-:-:S03]  /*113f0*/  IMAD R0, R9, UR5, RZ ;  /* 0x0000000509007c24 */ /* 0x004fc6000f8e02ff */
[----:B------:R-:W-:Y:S04]  /*11400*/  STL [R1+0x98], R2 ;  /* 0x0000980201007387 */ /* 0x000fe80000100800 */
[----:B---3--:R1:W-:Y:S04]  /*11410*/  STL [R1+0x1008], R29 ;  /* 0x0010081d01007387 */ /* 0x0083e80000100800 */
[----:B------:R-:W-:Y:S04]  /*11420*/  STL [R1+0x9c], R0 ;  /* 0x00009c0001007387 */ /* 0x000fe80000100800 */
[----:B-1----:R-:W2:Y:S04]  /*11430*/  LDL.LU R29, [R1+0xfc] ;  /* 0x0000fc00011d7983 */ /* 0x002ea80000300800 */
[----:B--2---:R1:W-:Y:S04]  /*11440*/  STL [R1+0x100c], R29 ;  /* 0x00100c1d01007387 */ /* 0x0043e80000100800 */
[----:B-1----:R-:W2:Y:S04]  /*11450*/  LDL.LU R29, [R1+0xf8] ;  /* 0x0000f800011d7983 */ /* 0x002ea80000300800 */
[----:B------:R-:W3:Y:S04]  /*11460*/  LDL.LU R28, [R1+0x134] ;  /* 0x00013400011c7983 */ /* 0x000ee80000300800 */
[----:B------:R-:W4:Y:S04]  /*11470*/  LDL.LU R14, [R1+0x144] ;  /* 0x00014400010e7983 */ /* 0x000f280000300800 */
[----:B------:R-:W5:Y:S04]  /*11480*/  LDL.LU R13, [R1+0x174] ;  /* 0x00017400010d7983 */ /* 0x000f680000300800 */
        /* <DEDUP_REMOVED lines=24> */
[----:B------:R-:W3:Y:S01]  /*11610*/  LDL.LU R9, [R1+0x200] ;  /* 0x0002000001097983 */ /* 0x000ee20000300800 */
[----:B--2---:R-:W-:-:S05]  /*11620*/  IMAD R29, R29, UR5, RZ ;  /* 0x000000051d1d7c24 */ /* 0x004fca000f8e02ff */
[----:B------:R1:W-:Y:S04]  /*11630*/  STL [R1+0xac], R29 ;  /* 0x0000ac1d01007387 */ /* 0x0003e80000100800 */
[----:B-1----:R-:W2:Y:S02]  /*11640*/  LDL.LU R29, [R1+0x100c] ;  /* 0x00100c00011d7983 */ /* 0x002ea40000300800 */
[----:B--2---:R-:W-:-:S05]  /*11650*/  IMAD R29, R29, UR5, RZ ;  /* 0x000000051d1d7c24 */ /* 0x004fca000f8e02ff */
[----:B------:R1:W-:Y:S04]  /*11660*/  STL [R1+0xb0], R29 ;  /* 0x0000b01d01007387 */ /* 0x0003e80000100800 */
[----:B-1----:R-:W2:Y:S02]  /*11670*/  LDL.LU R29, [R1+0x1008] ;  /* 0x00100800011d7983 */ /* 0x002ea40000300800 */
[----:B--2---:R-:W-:-:S05]  /*11680*/  IMAD R29, R29, UR5, RZ ;  /* 0x000000051d1d7c24 */ /* 0x004fca000f8e02ff */
[----:B------:R3:W-:Y:S02]  /*11690*/  STL [R1+0xb4], R29 ;  /* 0x0000b41d01007387 */ /* 0x0007e40000100800 */
[----:B---3--:R-:W-:Y:S02]  /*116a0*/  IMAD R29, R28, UR5, RZ ;  /* 0x000000051c1d7c24 */ /* 0x008fe4000f8e02ff */
[----:B----4-:R-:W-:Y:S02]  /*116b0*/  IMAD R28, R14, UR5, RZ ;  /* 0x000000050e1c7c24 */ /* 0x010fe4000f8e02ff */
[----:B-----5:R-:W-:Y:S02]  /*116c0*/  IMAD R14, R13, UR5, RZ ;  /* 0x000000050d0e7c24 */ /* 0x020fe4000f8e02ff */
[----:B------:R-:W-:Y:S01]  /*116d0*/  IMAD R13, R12, UR5, RZ ;  /* 0x000000050c0d7c24 */ /* 0x000fe2000f8e02ff */
[----:B------:R-:W-:Y:S01]  /*116e0*/  STL [R1+0xb8], R29 ;  /* 0x0000b81d01007387 */ /* 0x000fe20000100800 */
[----:B------:R-:W-:-:S02]  /*116f0*/  IMAD R12, R11, UR5, RZ ;  /* 0x000000050b0c7c24 */ /* 0x000fc4000f8e02ff */
[----:B------:R-:W-:Y:S01]  /*11700*/  IMAD R11, R8, UR5, RZ ;  /* 0x00000005080b7c24 */ /* 0x000fe2000f8e02ff */
[----:B------:R-:W-:Y:S01]  /*11710*/  STL [R1+0xbc], R28 ;  /* 0x0000bc1c01007387 */ /* 0x000fe20000100800 */
[----:B------:R-:W-:Y:S02]  /*11720*/  IMAD R8, R7, UR5, RZ ;  /* 0x0000000507087c24 */ /* 0x000fe4000f8e02ff */
[----:B------:R-:W-:Y:S01]  /*11730*/  IMAD R7, R6, UR5, RZ ;  /* 0x0000000506077c24 */ /* 0x000fe2000f8e02ff */
[----:B------:R-:W-:Y:S01]  /*11740*/  STL [R1+0xc0], R14 ;  /* 0x0000c00e01007387 */ /* 0x000fe20000100800 */
[----:B------:R-:W-:Y:S02]  /*11750*/  IMAD R6, R5, UR5, RZ ;  /* 0x0000000505067c24 */ /* 0x000fe4000f8e02ff */
[----:B------:R-:W-:Y:S01]  /*11760*/  IMAD R5, R4, UR5, RZ ;  /* 0x0000000504057c24 */ /* 0x000fe2000f8e02ff */
[----:B------:R-:W-:Y:S01]  /*11770*/  STL [R1+0xc4], R13 ;  /* 0x0000c40d01007387 */ /* 0x000fe20000100800 */
[----:B------:R-:W-:-:S03]  /*11780*/  IMAD R4, R2, UR5, RZ ;  /* 0x0000000502047c24 */ /* 0x000fc6000f8e02ff */
[----:B------:R-:W-:Y:S04]  /*11790*/  STL [R1+0xc8], R12 ;  /* 0x0000c80c01007387 */ /* 0x000fe80000100800 */
[----:B------:R-:W-:Y:S01]  /*117a0*/  STL [R1+0xcc], R11 ;  /* 0x0000cc0b01007387 */ /* 0x000fe20000100800 */
[----:B------:R-:W-:-:S03]  /*117b0*/  IMAD R2, R0, UR5, RZ ;  /* 0x0000000500027c24 */ /* 0x000fc6000f8e02ff */
[----:B------:R-:W-:Y:S01]  /*117c0*/  STL [R1+0xd0], R8 ;  /* 0x0000d00801007387 */ /* 0x000fe20000100800 */
[----:B------:R-:W-:-:S03]  /*117d0*/  IMAD R0, R10, UR5, RZ ;  /* 0x000000050a007c24 */ /* 0x000fc6000f8e02ff */
[----:B------:R-:W-:Y:S04]  /*117e0*/  STL [R1+0xd4], R7 ;  /* 0x0000d40701007387 */ /* 0x000fe80000100800 */
[----:B------:R-:W-:Y:S04]  /*117f0*/  STL [R1+0xd8], R6 ;  /* 0x0000d80601007387 */ /* 0x000fe80000100800 */
[----:B------:R-:W-:Y:S04]  /*11800*/  STL [R1+0xdc], R5 ;  /* 0x0000dc0501007387 */ /* 0x000fe80000100800 */
[----:B------:R1:W-:Y:S04]  /*11810*/  STL [R1+0xe0], R4 ;  /* 0x0000e00401007387 */ /* 0x0003e80000100800 */
[----:B------:R2:W-:Y:S01]  /*11820*/  STL [R1+0xe4], R2 ;  /* 0x0000e40201007387 */ /* 0x0005e20000100800 */
[----:B-1----:R-:W-:-:S03]  /*11830*/  IMAD R4, R25, UR5, RZ ;  /* 0x0000000519047c24 */ /* 0x002fc6000f8e02ff */
[----:B------:R1:W-:Y:S01]  /*11840*/  STL [R1+0xe8], R0 ;  /* 0x0000e80001007387 */ /* 0x0003e20000100800 */
[----:B--2---:R-:W-:-:S03]  /*11850*/  IMAD R2, R24, UR5, RZ ;  /* 0x0000000518027c24 */ /* 0x004fc6000f8e02ff */
        /* <DEDUP_REMOVED lines=551> */
[----:B-1----:R-:W2:Y:S01]  /*13ad0*/  LDL.LU R29, [R1+0xfd8] ;  /* 0x000fd800011d7983 */ /* 0x002ea20000300800 */
[----:B---3--:R-:W-:Y:S02]  /*13ae0*/  IMAD R28, R28, UR5, RZ ;  /* 0x000000051c1c7c24 */ /* 0x008fe4000f8e02ff */
[----:B----4-:R-:W-:Y:S02]  /*13af0*/  IMAD R14, R14, UR5, RZ ;  /* 0x000000050e0e7c24 */ /* 0x010fe4000f8e02ff */
[----:B-----5:R-:W-:Y:S02]  /*13b00*/  IMAD R13, R13, UR5, RZ ;  /* 0x000000050d0d7c24 */ /* 0x020fe4000f8e02ff */
[----:B------:R-:W-:-:S02]  /*13b10*/  IMAD R12, R12, UR5, RZ ;  /* 0x000000050c0c7c24 */ /* 0x000fc4000f8e02ff */
[----:B------:R-:W-:Y:S02]  /*13b20*/  IMAD R11, R11, UR5, RZ ;  /* 0x000000050b0b7c24 */ /* 0x000fe4000f8e02ff */
[----:B------:R-:W-:Y:S02]  /*13b30*/  IMAD R8, R8, UR5, RZ ;  /* 0x0000000508087c24 */ /* 0x000fe4000f8e02ff */
[----:B------:R-:W-:Y:S02]  /*13b40*/  IMAD R7, R7, UR5, RZ ;  /* 0x0000000507077c24 */ /* 0x000fe4000f8e02ff */
[----:B------:R-:W-:Y:S02]  /*13b50*/  IMAD R6, R6, UR5, RZ ;  /* 0x0000000506067c24 */ /* 0x000fe4000f8e02ff */
[----:B------:R-:W-:Y:S02]  /*13b60*/  IMAD R5, R5, UR5, RZ ;  /* 0x0000000505057c24 */ /* 0x000fe4000f8e02ff */
        /* <DEDUP_REMOVED lines=19> */
[----:B--2---:R-:W-:-:S05]  /*13ca0*/  IMAD R29, R29, UR5, RZ ;  /* 0x000000051d1d7c24 */ /* 0x004fca000f8e02ff */
[----:B------:R1:W-:Y:S04]  /*13cb0*/  STL [R1+0xa4], R29 ;  /* 0x0000a41d01007387 */ /* 0x0003e80000100800 */
[----:B-1----:R-:W2:Y:S04]  /*13cc0*/  LDL.LU R29, [R1+0xfd4] ;  /* 0x000fd400011d7983 */ /* 0x002ea80000300800 */
[----:B------:R1:W-:Y:S04]  /*13cd0*/  STL [R1+0xa0], R28 ;  /* 0x0000a01c01007387 */ /* 0x0003e80000100800 */
[----:B-1----:R-:W3:Y:S04]  /*13ce0*/  LDL.LU R28, [R1+0xfd0] ;  /* 0x000fd000011c7983 */ /* 0x002ee80000300800 */
[----:B------:R1:W-:Y:S04]  /*13cf0*/  STL [R1+0x84], R14 ;  /* 0x0000840e01007387 */ /* 0x0003e80000100800 */
[----:B-1----:R-:W4:Y:S04]  /*13d00*/  LDL.LU R14, [R1+0xfcc] ;  /* 0x000fcc00010e7983 */ /* 0x002f280000300800 */
[----:B------:R1:W-:Y:S04]  /*13d10*/  STL [R1+0x80], R13 ;  /* 0x0000800d01007387 */ /* 0x0003e80000100800 */
[----:B-1----:R-:W5:Y:S04]  /*13d20*/  LDL.LU R13, [R1+0xfc8] ;  /* 0x000fc800010d7983 */ /* 0x002f680000300800 */
[----:B------:R1:W-:Y:S04]  /*13d30*/  STL [R1+0x78], R12 ;  /* 0x0000780c01007387 */ /* 0x0003e80000100800 */
[----:B-1----:R-:W2:Y:S04]  /*13d40*/  LDL.LU R12, [R1+0xfc4] ;  /* 0x000fc400010c7983 */ /* 0x002ea80000300800 */
        /* <DEDUP_REMOVED lines=47> */
[----:B-1----:R-:W2:Y:S02]  /*14040*/  LDL.LU R9, [R1+0xf64] ;  /* 0x000f640001097983 */ /* 0x002ea40000300800 */
[----:B--2---:R-:W-:-:S05]  /*14050*/  IMAD R9, R9, UR5, RZ ;  /* 0x0000000509097c24 */ /* 0x004fca000f8e02ff */
[----:B------:R1:W-:Y:S04]  /*14060*/  STL [R1+0xc], R9 ;  /* 0x00000c0901007387 */ /* 0x0003e80000100800 */
[----:B-1----:R-:W2:Y:S02]  /*14070*/  LDL.LU R9, [R1+0xf60] ;  /* 0x000f600001097983 */ /* 0x002ea40000300800 */
[----:B--2---:R-:W-:-:S05]  /*14080*/  IMAD R9, R9, UR12, RZ ;  /* 0x0000000c09097c24 */ /* 0x004fca000f8e02ff */
[----:B------:R1:W-:Y:S04]  /*14090*/  STL [R1+0xf30], R9 ;  /* 0x000f300901007387 */ /* 0x0003e80000100800 */
[----:B-1----:R-:W2:Y:S01]  /*140a0*/  LDL.LU R9, [R1+0x4] ;  /* 0x0000040001097983 */ /* 0x002ea20000300800 */
[----:B------:R-:W-:Y:S02]  /*140b0*/  IMAD R16, R16, UR5, RZ ;  /* 0x0000000510107c24 */ /* 0x000fe4000f8e02ff */
[----:B--2---:R-:W-:-:S05]  /*140c0*/  IMAD R9, R9, UR5, RZ ;  /* 0x0000000509097c24 */ /* 0x004fca000f8e02ff */
[----:B------:R1:W-:Y:S02]  /*140d0*/  STL [R1+0x4], R9 ;  /* 0x0000040901007387 */ /* 0x0003e40000100800 */
[----:B-1----:R-:W-:Y:S02]  /*140e0*/  IMAD R9, R3, UR5, RZ ;  /* 0x0000000503097c24 */ /* 0x002fe4000f8e02ff */
[----:B------:R-:W2:Y:S01]  /*140f0*/  LDL.LU R3, [R1+0xf5c] ;  /* 0x000f5c0001037983 */ /* 0x000ea20000300800 */
[----:B------:R-:W-:Y:S02]  /*14100*/  IMAD R17, R17, UR5, RZ ;  /* 0x0000000511117c24 */ /* 0x000fe4000f8e02ff */
[----:B------:R-:W-:Y:S01]  /*14110*/  IMAD R18, R18, UR5, RZ ;  /* 0x0000000512127c24 */ /* 0x000fe2000f8e02ff */
[----:B------:R-:W-:Y:S01]  /*14120*/  STL [R1+0xf34], R9 ;  /* 0x000f340901007387 */ /* 0x000fe20000100800 */
[----:B------:R-:W-:Y:S02]  /*14130*/  IMAD R19, R19, UR5, RZ ;  /* 0x0000000513137c24 */ /* 0x000fe4000f8e02ff */
[----:B------:R-:W-:Y:S01]  /*14140*/  IMAD R20, R20, UR5, RZ ;  /* 0x0000000514147c24 */ /* 0x000fe2000f8e02ff */
[----:B------:R-:W-:Y:S01]  /*14150*/  STL [R1+0xf38], R16 ;  /* 0x000f381001007387 */ /* 0x000fe20000100800 */
[----:B------:R-:W-:-:S02]  /*14160*/  IMAD R21, R21, UR5, RZ ;  /* 0x0000000515157c24 */ /* 0x000fc4000f8e02ff */
[----:B------:R-:W-:Y:S01]  /*14170*/  IMAD R22, R22, UR5, RZ ;  /* 0x0000000516167c24 */ /* 0x000fe2000f8e02ff */
[----:B------:R-:W-:Y:S01]  /*14180*/  STL [R1+0xf3c], R17 ;  /* 0x000f3c1101007387 */ /* 0x000fe20000100800 */
[----:B------:R-:W-:Y:S02]  /*14190*/  IMAD R23, R23, UR5, RZ ;  /* 0x0000000517177c24 */ /* 0x000fe4000f8e02ff */
[----:B------:R-:W-:Y:S01]  /*141a0*/  IMAD R15, R15, UR5, RZ ;  /* 0x000000050f0f7c24 */ /* 0x000fe2000f8e02ff */
[----:B------:R-:W-:Y:S04]  /*141b0*/  STL [R1+0xf40], R18 ;  /* 0x000f401201007387 */ /* 0x000fe80000100800 */
[----:B------:R-:W-:Y:S04]  /*141c0*/  STL [R1+0xf44], R19 ;  /* 0x000f441301007387 */ /* 0x000fe80000100800 */
[----:B------:R-:W-:Y:S04]  /*141d0*/  STL [R1+0xf48], R20 ;  /* 0x000f481401007387 */ /* 0x000fe80000100800 */
[----:B------:R-:W-:Y:S04]  /*141e0*/  STL [R1+0xf4c], R21 ;  /* 0x000f4c1501007387 */ /* 0x000fe80000100800 */
[----:B------:R-:W-:Y:S04]  /*141f0*/  STL [R1+0xf50], R22 ;  /* 0x000f501601007387 */ /* 0x000fe80000100800 */
[----:B------:R-:W-:Y:S04]  /*14200*/  STL [R1+0xf54], R23 ;  /* 0x000f541701007387 */ /* 0x000fe80000100800 */
[----:B------:R1:W-:Y:S04]  /*14210*/  STL [R1+0xf58], R15 ;  /* 0x000f580f01007387 */ /* 0x0003e80000100800 */
[----:B-1----:R-:W3:Y:S01]  /*14220*/  LDL.LU R15, [R1+0x54] ;  /* 0x00005400010f7983 */ /* 0x002ee20000300800 */
[----:B--2---:R-:W-:-:S02]  /*14230*/  IADD3 R16, P1, PT, R2, R3, RZ ;  /* 0x0000000302107210 */ /* 0x004fc40007f3e0ff */
[----:B------:R-:W-:-:S03]  /*14240*/  IADD3 R9, P2, PT, R4, R3, RZ ;  /* 0x0000000304097210 */ /* 0x000fc60007f5e0ff */
[----:B------:R1:W-:Y:S04]  /*14250*/  STL [R1+0xeb0], R16 ;  /* 0x000eb01001007387 */ /* 0x0003e80000100800 */
[----:B------:R2:W-:Y:S04]  /*14260*/  STL [R1+0xeb4], R9 ;  /* 0x000eb40901007387 */ /* 0x0005e80000100800 */
[----:B------:R-:W3:Y:S01]  /*14270*/  LDL.LU R23, [R1+0x7c] ;  /* 0x00007c0001177983 */ /* 0x000ee20000300800 */
[-C--:B-1----:R-:W-:Y:S02]  /*14280*/  IADD3 R16, P3, PT, R5, R3.reuse, RZ ;  /* 0x0000000305107210 */ /* 0x082fe40007f7e0ff */
[----:B--2---:R-:W-:-:S03]  /*14290*/  IADD3 R9, P4, PT, R6, R3, RZ ;  /* 0x0000000306097210 */ /* 0x004fc60007f9e0ff */
[----:B------:R1:W-:Y:S04]  /*142a0*/  STL [R1+0xeb8], R16 ;  /* 0x000eb81001007387 */ /* 0x0003e80000100800 */
[----:B------:R2:W-:Y:S04]  /*142b0*/  STL [R1+0xebc], R9 ;  /* 0x000ebc0901007387 */ /* 0x0005e80000100800 */
[----:B------:R-:W3:Y:S01]  /*142c0*/  LDL.LU R22, [R1+0x88] ;  /* 0x0000880001167983 */ /* 0x000ee20000300800 */
[-C--:B-1----:R-:W-:Y:S02]  /*142d0*/  IADD3 R16, P5, PT, R7, R3.reuse, RZ ;  /* 0x0000000307107210 */ /* 0x082fe40007fbe0ff */
[----:B--2---:R-:W-:-:S03]  /*142e0*/  IADD3 R9, P6, PT, R8, R3, RZ ;  /* 0x0000000308097210 */ /* 0x004fc60007fde0ff */
[----:B------:R1:W-:Y:S04]  /*142f0*/  STL [R1+0xec0], R16 ;  /* 0x000ec01001007387 */ /* 0x0003e80000100800 */
[----:B------:R2:W-:Y:S01]  /*14300*/  STL [R1+0xec4], R9 ;  /* 0x000ec40901007387 */ /* 0x0005e20000100800 */
[----:B-1----:R-:W-:Y:S02]  /*14310*/  IADD3 R16, P0, PT, R11, R3, RZ ;  /* 0x000000030b107210 */ /* 0x002fe40007f1e0ff */
[-C--:B--2---:R-:W-:Y:S02]  /*14320*/  LEA.HI.X.SX32 R9, R2, R0.reuse, 0x1, P1 ;  /* 0x0000000002097211 */ /* 0x084fe400008f0eff */
[----:B------:R-:W2:Y:S04]  /*14330*/  LDL.LU R2, [R1+0x10] ;  /* 0x0000100001027983 */ /* 0x000ea80000300800 */
[----:B------:R-:W-:Y:S04]  /*14340*/  STL [R1+0xec8], R16 ;  /* 0x000ec81001007387 */ /* 0x000fe80000100800 */
[----:B------:R-:W2:Y:S04]  /*14350*/  LDL.LU R21, [R1+0x8c] ;  /* 0x00008c0001157983 */ /* 0x000ea80000300800 */
[----:B------:R1:W-:Y:S02]  /*14360*/  STL [R1+0xea8], R9 ;  /* 0x000ea80901007387 */ /* 0x0003e40000100800 */
[----:B-1----:R-:W-:-:S02]  /*14370*/  LEA.HI.X.SX32 R9, R4, R0, 0x1, P2 ;  /* 0x0000000004097211 */ /* 0x002fc400010f0eff */
[----:B------:R-:W2:Y:S01]  /*14380*/  LDL.LU R4, [R1+0x8] ;  /* 0x0000080001047983 */ /* 0x000ea20000300800 */
[----:B------:R-:W-:-:S05]  /*14390*/  IADD3 R16, P1, PT, R12, R3, RZ ;  /* 0x000000030c107210 */ /* 0x000fca0007f3e0ff */
[----:B------:R-:W-:Y:S04]  /*143a0*/  STL [R1+0xeac], R16 ;  /* 0x000eac1001007387 */ /* 0x000fe80000100800 */
[----:B------:R-:W2:Y:S01]  /*143b0*/  LDL.LU R20, [R1+0x90] ;  /* 0x0000900001147983 */ /* 0x000ea20000300800 */
[----:B------:R-:W-:-:S03]  /*143c0*/  LEA.HI.X.SX32 R5, R5, R0, 0x1, P3 ;  /* 0x0000000005057211 */ /* 0x000fc600018f0eff */
[----:B------:R5:W-:Y:S04]  /*143d0*/  STL [R1+0xea0], R9 ;  /* 0x000ea00901007387 */ /* 0x000be80000100800 */
[----:B------:R-:W2:Y:S01]  /*143e0*/  LDL.LU R19, [R1+0x94] ;  /* 0x0000940001137983 */ /* 0x000ea20000300800 */
[----:B-----5:R-:W-:-:S05]  /*143f0*/  IADD3 R9, P2, PT, R13, R3, RZ ;  /* 0x000000030d097210 */ /* 0x020fca0007f5e0ff */
[----:B------:R4:W-:Y:S04]  /*14400*/  STL [R1+0xea4], R9 ;  /* 0x000ea40901007387 */ /* 0x0009e80000100800 */
[----:B------:R1:W-:Y:S04]  /*14410*/  STL [R1+0xe98], R5 ;  /* 0x000e980501007387 */ /* 0x0003e80000100800 */
[----:B------:R-:W5:Y:S01]  /*14420*/  LDL.LU R18, [R1+0x98] ;  /* 0x0000980001127983 */ /* 0x000f620000300800 */
[----:B----4-:R-:W-:Y:S02]  /*14430*/  IADD3 R9, P3, PT, R14, R3, RZ ;  /* 0x000000030e097210 */ /* 0x010fe40007f7e0ff */
[----:B-1----:R-:W-:-:S03]  /*14440*/  LEA.HI.X.SX32 R5, R6, R0, 0x1, P4 ;  /* 0x0000000006057211 */ /* 0x002fc600020f0eff */
[----:B------:R-:W-:Y:S01]  /*14450*/  STL [R1+0xe9c], R9 ;  /* 0x000e9c0901007387 */ /* 0x000fe20000100800 */
[----:B---3--:R-:W-:-:S03]  /*14460*/  IADD3 R6, P4, PT, R28, R3, RZ ;  /* 0x000000031c067210 */ /* 0x008fc60007f9e0ff */
[----:B------:R1:W-:Y:S04]  /*14470*/  STL [R1+0xe90], R5 ;  /* 0x000e900501007387 */ /* 0x0003e80000100800 */
[----:B------:R-:W3:Y:S01]  /*14480*/  LDL.LU R17, [R1+0x9c] ;  /* 0x00009c0001117983 */ /* 0x000ee20000300800 */
[----:B-1----:R-:W-:-:S03]  /*14490*/  LEA.HI.X.SX32 R5, R7, R0, 0x1, P5 ;  /* 0x0000000007057211 */ /* 0x002fc600028f0eff */
[----:B------:R1:W-:Y:S04]  /*144a0*/  STL [R1+0xe94], R6 ;  /* 0x000e940601007387 */ /* 0x0003e80000100800 */
[----:B------:R4:W-:Y:S04]  /*144b0*/  STL [R1+0xe88], R5 ;  /* 0x000e880501007387 */ /* 0x0009e80000100800 */
[----:B------:R-:W3:Y:S01]  /*144c0*/  LDL.LU R16, [R1+0xac] ;  /* 0x0000ac0001107983 */ /* 0x000ee20000300800 */
[----:B-1----:R-:W-:Y:S02]  /*144d0*/  IADD3 R6, P5, PT, R29, R3, RZ ;  /* 0x000000031d067210 */ /* 0x002fe40007fbe0ff */
[----:B----4-:R-:W-:-:S03]  /*144e0*/  LEA.HI.X.SX32 R5, R8, R0, 0x1, P6 ;  /* 0x0000000008057211 */ /* 0x010fc600030f0eff */
[----:B------:R-:W-:Y:S04]  /*144f0*/  STL [R1+0xe8c], R6 ;  /* 0x000e8c0601007387 */ /* 0x000fe80000100800 */
[----:B------:R1:W-:Y:S04]  /*14500*/  STL [R1+0xe80], R5 ;  /* 0x000e800501007387 */ /* 0x0003e80000100800 */
[----:B------:R-:W4:Y:S01]  /*14510*/  LDL.LU R9, [R1+0xb0] ;  /* 0x0000b00001097983 */ /* 0x000f220000300800 */
[----:B-1----:R-:W-:Y:S02]  /*14520*/  LEA.HI.X.SX32 R5, R11, R0, 0x1, P0 ;  /* 0x000000000b057211 */ /* 0x002fe400000f0eff */
[----:B--2---:R-:W-:-:S05]  /*14530*/  IADD3 R6, P6, PT, R4, R3, RZ ;  /* 0x0000000304067210 */ /* 0x004fca0007fde0ff */
[----:B------:R1:W-:Y:S04]  /*14540*/  STL [R1+0xe84], R6 ;  /* 0x000e840601007387 */ /* 0x0003e80000100800 */
[----:B------:R2:W-:Y:S04]  /*14550*/  STL [R1+0xe78], R5 ;  /* 0x000e780501007387 */ /* 0x0005e80000100800 */
[----:B------:R-:W4:Y:S01]  /*14560*/  LDL.LU R8, [R1+0xb4] ;  /* 0x0000b40001087983 */ /* 0x000f220000300800 */
[----:B-1----:R-:W-:Y:S02]  /*14570*/  IADD3 R6, P0, PT, R2, R3, RZ ;  /* 0x0000000302067210 */ /* 0x002fe40007f1e0ff */
[----:B--2---:R-:W-:-:S03]  /*14580*/  LEA.HI.X.SX32 R5, R12, R0, 0x1, P1 ;  /* 0x000000000c057211 */ /* 0x004fc600008f0eff */
[----:B------:R1:W-:Y:S04]  /*14590*/  STL [R1+0xe7c], R6 ;  /* 0x000e7c0601007387 */ /* 0x0003e80000100800 */
[----:B------:R2:W-:Y:S04]  /*145a0*/  STL [R1+0xe70], R5 ;  /* 0x000e700501007387 */ /* 0x0005e80000100800 */
[----:B------:R-:W4:Y:S01]  /*145b0*/  LDL.LU R7, [R1+0xb8] ;  /* 0x0000b80001077983 */ /* 0x000f220000300800 */
[----:B-1----:R-:W-:Y:S02]  /*145c0*/  IADD3 R6, P1, PT, R15, R3, RZ ;  /* 0x000000030f067210 */ /* 0x002fe40007f3e0ff */
[----:B--2---:R-:W-:-:S03]  /*145d0*/  LEA.HI.X.SX32 R5, R13, R0, 0x1, P2 ;  /* 0x000000000d057211 */ /* 0x004fc600010f0eff */
[----:B------:R1:W-:Y:S04]  /*145e0*/  STL [R1+0xe74], R6 ;  /* 0x000e740601007387 */ /* 0x0003e80000100800 */
[----:B------:R2:W-:Y:S01]  /*145f0*/  STL [R1+0xe68], R5 ;  /* 0x000e680501007387 */ /* 0x0005e20000100800 */
[----:B------:R-:W-:-:S03]  /*14600*/  IADD3 R11, P2, PT, R23, R3, RZ ;  /* 0x00000003170b7210 */ /* 0x000fc60007f5e0ff */
[----:B-1----:R-:W4:Y:S01]  /*14610*/  LDL.LU R6, [R1+0xbc] ;  /* 0x0000bc0001067983 */ /* 0x002f220000300800 */
[----:B--2---:R-:W-:-:S03]  /*14620*/  LEA.HI.X.SX32 R5, R14, R0, 0x1, P3 ;  /* 0x000000000e057211 */ /* 0x004fc600018f0eff */
[----:B------:R1:W-:Y:S01]  /*14630*/  STL [R1+0xe6c], R11 ;  /* 0x000e6c0b01007387 */ /* 0x0003e20000100800 */
[----:B------:R-:W-:-:S03]  /*14640*/  IADD3 R12, P3, PT, R22, R3, RZ ;  /* 0x00000003160c7210 */ /* 0x000fc60007f7e0ff */
[----:B------:R2:W-:Y:S04]  /*14650*/  STL [R1+0xe60], R5 ;  /* 0x000e600501007387 */ /* 0x0005e80000100800 */
[----:B-1----:R-:W4:Y:S01]  /*14660*/  LDL.LU R11, [R1+0xc0] ;  /* 0x0000c000010b7983 */ /* 0x002f220000300800 */
[----:B--2---:R-:W-:-:S03]  /*14670*/  LEA.HI.X.SX32 R5, R28, R0, 0x1, P4 ;  /* 0x000000001c057211 */ /* 0x004fc600020f0eff */
[----:B------:R-:W-:Y:S04]  /*14680*/  STL [R1+0xe64], R12 ;  /* 0x000e640c01007387 */ /* 0x000fe80000100800 */
[----:B------:R1:W-:Y:S01]  /*14690*/  STL [R1+0x6ec], R5 ;  /* 0x0006ec0501007387 */ /* 0x0003e20000100800 */
[----:B------:R-:W-:-:S03]  /*146a0*/  IADD3 R13, P4, PT, R21, R3, RZ ;  /* 0x00000003150d7210 */ /* 0x000fc60007f9e0ff */
[----:B-1----:R-:W2:Y:S01]  /*146b0*/  LDL.LU R5, [R1+0xc4] ;  /* 0x0000c40001057983 */ /* 0x002ea20000300800 */
[----:B------:R-:W-:-:S03]  /*146c0*/  LEA.HI.X.SX32 R12, R29, R0, 0x1, P5 ;  /* 0x000000001d0c7211 */ /* 0x000fc600028f0eff */
[----:B------:R-:W-:Y:S04]  /*146d0*/  STL [R1+0x70c], R13 ;  /* 0x00070c0d01007387 */ /* 0x000fe80000100800 */
[----:B------:R1:W-:Y:S02]  /*146e0*/  STL [R1+0x6f0], R12 ;  /* 0x0006f00c01007387 */ /* 0x0003e40000100800 */
[----:B-1----:R-:W-:Y:S02]  /*146f0*/  LEA.HI.X.SX32 R12, R4, R0, 0x1, P6 ;  /* 0x00000000040c7211 */ /* 0x002fe400030f0eff */
[----:B------:R-:W2:Y:S01]  /*14700*/  LDL.LU R4, [R1+0xc8] ;  /* 0x0000c80001047983 */ /* 0x000ea20000300800 */
[----:B------:R-:W-:-:S05]  /*14710*/  IADD3 R13, P5, PT, R20, R3, RZ ;  /* 0x00000003140d7210 */ /* 0x000fca0007fbe0ff */
[----:B------:R-:W-:Y:S04]  /*14720*/  STL [R1+0x714], R13 ;  /* 0x0007140d01007387 */ /* 0x000fe80000100800 */
[----:B------:R1:W-:Y:S02]  /*14730*/  STL [R1+0x6f4], R12 ;  /* 0x0006f40c01007387 */ /* 0x0003e40000100800 */
[----:B-1----:R-:W-:Y:S02]  /*14740*/  LEA.HI.X.SX32 R12, R2, R0, 0x1, P0 ;  /* 0x00000000020c7211 */ /* 0x002fe400000f0eff */
[----:B------:R-:W2:Y:S01]  /*14750*/  LDL.LU R2, [R1+0xcc] ;  /* 0x0000cc0001027983 */ /* 0x000ea20000300800 */
[----:B------:R-:W-:-:S05]  /*14760*/  IADD3 R13, P6, PT, R19, R3, RZ ;  /* 0x00000003130d7210 */ /* 0x000fca0007fde0ff */
[----:B------:R5:W-:Y:S04]  /*14770*/  STL [R1+0x71c], R13 ;  /* 0x00071c0d01007387 */ /* 0x000be80000100800 */
[----:B------:R1:W-:Y:S01]  /*14780*/  STL [R1+0x6f8], R12 ;  /* 0x0006f80c01007387 */ /* 0x0003e20000100800 */
[-C--:B-----5:R-:W-:Y:S02]  /*14790*/  IADD3 R13, P0, PT, R18, R3.reuse, RZ ;  /* 0x00000003120d7210 */ /* 0x0a0fe40007f1e0ff */
[----:B-1----:R-:W-:Y:S02]  /*147a0*/  LEA.HI.X.SX32 R12, R15, R0, 0x1, P1 ;  /* 0x000000000f0c7211 */ /* 0x002fe400008f0eff */
[----:B------:R-:W5:Y:S04]  /*147b0*/  LDL.LU R15, [R1+0xd0] ;  /* 0x0000d000010f7983 */ /* 0x000f680000300800 */
[----:B------:R3:W-:Y:S04]  /*147c0*/  STL [R1+0x724], R13 ;  /* 0x0007240d01007387 */ /* 0x0007e80000100800 */
[----:B------:R1:W-:Y:S01]  /*147d0*/  STL [R1+0x6fc], R12 ;  /* 0x0006fc0c01007387 */ /* 0x0003e20000100800 */
[----:B---3--:R-:W-:-:S02]  /*147e0*/  IADD3 R13, P1, PT, R17, R3, RZ ;  /* 0x00000003110d7210 */ /* 0x008fc40007f3e0ff */
[----:B-1----:R-:W-:Y:S02]  /*147f0*/  LEA.HI.X.SX32 R12, R23, R0, 0x1, P2 ;  /* 0x00000000170c7211 */ /* 0x002fe400010f0eff */
[----:B------:R-:W3:Y:S04]  /*14800*/  LDL.LU R23, [R1+0xd4] ;  /* 0x0000d40001177983 */ /* 0x000ee80000300800 */
[----:B------:R1:W-:Y:S04]  /*14810*/  STL [R1+0x72c], R13 ;  /* 0x00072c0d01007387 */ /* 0x0003e80000100800 */
[----:B------:R0:W-:Y:S01]  /*14820*/  STL [R1+0x700], R12 ;  /* 0x0007000c01007387 */ /* 0x0001e20000100800 */
[----:B-1----:R-:W-:-:S02]  /*14830*/  IADD3 R13, P2, PT, R16, R3, RZ ;  /* 0x00000003100d7210 */ /* 0x002fc40007f5e0ff */
[----:B0-----:R-:W-:Y:S02]  /*14840*/  LEA.HI.X.SX32 R12, R22, R0, 0x1, P3 ;  /* 0x00000000160c7211 */ /* 0x001fe400018f0eff */
[----:B------:R-:W3:Y:S04]  /*14850*/  LDL.LU R22, [R1+0xd8] ;  /* 0x0000d80001167983 */ /* 0x000ee80000300800 */
[----:B------:R4:W-:Y:S04]  /*14860*/  STL [R1+0x734], R13 ;  /* 0x0007340d01007387 */ /* 0x0009e80000100800 */
[----:B------:R0:W-:Y:S01]  /*14870*/  STL [R1+0x704], R12 ;  /* 0x0007040c01007387 */ /* 0x0001e20000100800 */
[----:B----4-:R-:W-:-:S02]  /*14880*/  IADD3 R13, P3, PT, R9, R3, RZ ;  /* 0x00000003090d7210 */ /* 0x010fc40007f7e0ff */
[-C--:B0-----:R-:W-:Y:S02]  /*14890*/  LEA.HI.X.SX32 R12, R21, R0.reuse, 0x1, P4 ;  /* 0x00000000150c7211 */ /* 0x081fe400020f0eff */
[----:B------:R-:W4:Y:S04]  /*148a0*/  LDL.LU R21, [R1+0xdc] ;  /* 0x0000dc0001157983 */ /* 0x000f280000300800 */
[----:B------:R-:W-:Y:S04]  /*148b0*/  STL [R1+0x73c], R13 ;  /* 0x00073c0d01007387 */ /* 0x000fe80000100800 */
[----:B------:R0:W-:Y:S02]  /*148c0*/  STL [R1+0x708], R12 ;  /* 0x0007080c01007387 */ /* 0x0001e40000100800 */
[----:B0-----:R-:W-:-:S02]  /*148d0*/  LEA.HI.X.SX32 R12, R20, R0, 0x1, P5 ;  /* 0x00000000140c7211 */ /* 0x001fc400028f0eff */
[----:B------:R-:W4:Y:S01]  /*148e0*/  LDL.LU R20, [R1+0xe0] ;  /* 0x0000e00001147983 */ /* 0x000f220000300800 */
[----:B------:R-:W-:-:S05]  /*148f0*/  IADD3 R13, P4, PT, R8, R3, RZ ;  /* 0x00000003080d7210 */ /* 0x000fca0007f9e0ff */
[----:B------:R0:W-:Y:S04]  /*14900*/  STL [R1+0x744], R13 ;  /* 0x0007440d01007387 */ /* 0x0001e80000100800 */
[----:B------:R1:W-:Y:S01]  /*14910*/  STL [R1+0x710], R12 ;  /* 0x0007100c01007387 */ /* 0x0003e20000100800 */
[-C--:B0-----:R-:W-:Y:S02]  /*14920*/  IADD3 R13, P5, PT, R7, R3.reuse, RZ ;  /* 0x00000003070d7210 */ /* 0x081fe40007fbe0ff */
[----:B-1----:R-:W-:Y:S02]  /*14930*/  LEA.HI.X.SX32 R12, R19, R0, 0x1, P6 ;  /* 0x00000000130c7211 */ /* 0x002fe400030f0eff */
[----:B------:R-:W4:Y:S04]  /*14940*/  LDL.LU R19, [R1+0xe4] ;  /* 0x0000e40001137983 */ /* 0x000f280000300800 */
[----:B------:R0:W-:Y:S04]  /*14950*/  STL [R1+0x74c], R13 ;  /* 0x00074c0d01007387 */ /* 0x0001e80000100800 */
[----:B------:R1:W-:Y:S01]  /*14960*/  STL [R1+0x718], R12 ;  /* 0x0007180c01007387 */ /* 0x0003e20000100800 */
[----:B0-----:R-:W-:-:S02]  /*14970*/  IADD3 R13, P6, PT, R6, R3, RZ ;  /* 0x00000003060d7210 */ /* 0x001fc40007fde0ff */
[-C--:B-1----:R-:W-:Y:S02]  /*14980*/  LEA.HI.X.SX32 R12, R18, R0.reuse, 0x1, P0 ;  /* 0x00000000120c7211 */ /* 0x082fe400000f0eff */
        /* <DEDUP_REMOVED lines=8> */
[----:B--2---:R-:W-:Y:S02]  /*14a10*/  IADD3 R13, P1, PT, R5, R3, RZ ;  /* 0x00000003050d7210 */ /* 0x004fe40007f3e0ff */
[-C--:B0-----:R-:W-:Y:S02]  /*14a20*/  LEA.HI.X.SX32 R12, R16, R0.reuse, 0x1, P2 ;  /* 0x00000000100c7211 */ /* 0x081fe400010f0eff */
[----:B------:R-:W2:Y:S04]  /*14a30*/  LDL.LU R16, [R1+0xf4] ;  /* 0x0000f40001107983 */ /* 0x000ea80000300800 */
[----:B------:R-:W-:Y:S04]  /*14a40*/  STL [R1+0x764], R13 ;  /* 0x0007640d01007387 */ /* 0x000fe80000100800 */
[----:B------:R0:W-:Y:S02]  /*14a50*/  STL [R1+0x730], R12 ;  /* 0x0007300c01007387 */ /* 0x0001e40000100800 */
[----:B0-----:R-:W-:-:S02]  /*14a60*/  LEA.HI.X.SX32 R12, R9, R0, 0x1, P3 ;  /* 0x00000000090c7211 */ /* 0x001fc400018f0eff */
[----:B------:R-:W2:Y:S01]  /*14a70*/  LDL.LU R9, [R1+0xf8] ;  /* 0x0000f80001097983 */ /* 0x000ea20000300800 */
[----:B------:R-:W-:-:S05]  /*14a80*/  IADD3 R13, P2, PT, R4, R3, RZ ;  /* 0x00000003040d7210 */ /* 0x000fca0007f5e0ff */
[----:B------:R-:W-:Y:S04]  /*14a90*/  STL [R1+0x76c], R13 ;  /* 0x00076c0d01007387 */ /* 0x000fe80000100800 */
[----:B------:R0:W-:Y:S02]  /*14aa0*/  STL [R1+0x738], R12 ;  /* 0x0007380c01007387 */ /* 0x0001e40000100800 */
[----:B0-----:R-:W-:Y:S02]  /*14ab0*/  LEA.HI.X.SX32 R12, R8, R0, 0x1, P4 ;  /* 0x00000000080c7211 */ /* 0x001fe400020f0eff */
[----:B------:R-:W2:Y:S01]  /*14ac0*/  LDL.LU R8, [R1+0xfc] ;  /* 0x0000fc0001087983 */ /* 0x000ea20000300800 */
[----:B------:R-:W-:-:S05]  /*14ad0*/  IADD3 R13, P3, PT, R2, R3, RZ ;  /* 0x00000003020d7210 */ /* 0x000fca0007f7e0ff */
[----:B------:R-:W-:Y:S04]  /*14ae0*/  STL [R1+0x774], R13 ;  /* 0x0007740d01007387 */ /* 0x000fe80000100800 */
[----:B------:R0:W-:Y:S02]  /*14af0*/  STL [R1+0x740], R12 ;  /* 0x0007400c01007387 */ /* 0x0001e40000100800 */
[----:B0-----:R-:W-:Y:S02]  /*14b00*/  LEA.HI.X.SX32 R12, R7, R0, 0x1, P5 ;  /* 0x00000000070c7211 */ /* 0x001fe400028f0eff */
[----:B------:R-:W2:Y:S01]  /*14b10*/  LDL.LU R7, [R1+0x100] ;  /* 0x0001000001077983 */ /* 0x000ea20000300800 */
[----:B-----5:R-:W-:-:S05]  /*14b20*/  IADD3 R13, P4, PT, R15, R3, RZ ;  /* 0x000000030f0d7210 */ /* 0x020fca0007f9e0ff */
[----:B------:R3:W-:Y:S04]  /*14b30*/  STL [R1+0x77c], R13 ;  /* 0x00077c0d01007387 */ /* 0x0007e80000100800 */
[----:B------:R0:W-:Y:S01]  /*14b40*/  STL [R1+0x748], R12 ;  /* 0x0007480c01007387 */ /* 0x0001e20000100800 */
[-C--:B---3--:R-:W-:Y:S02]  /*14b50*/  IADD3 R13, P5, PT, R23, R3.reuse, RZ ;  /* 0x00000003170d7210 */ /* 0x088fe40007fbe0ff */
[----:B0-----:R-:W-:Y:S02]  /*14b60*/  LEA.HI.X.SX32 R12, R6, R0, 0x1, P6 ;  /* 0x00000000060c7211 */ /* 0x001fe400030f0eff */
[----:B------:R-:W3:Y:S04]  /*14b70*/  LDL.LU R6, [R1+0x134] ;  /* 0x0001340001067983 */ /* 0x000ee80000300800 */
[----:B------:R0:W-:Y:S04]  /*14b80*/  STL [R1+0x784], R13 ;  /* 0x0007840d01007387 */ /* 0x0001e80000100800 */
[----:B------:R1:W-:Y:S01]  /*14b90*/  STL [R1+0x750], R12 ;  /* 0x0007500c01007387 */ /* 0x0003e20000100800 */
[----:B0-----:R-:W-:-:S02]  /*14ba0*/  IADD3 R13, P6, PT, R22, R3, RZ ;  /* 0x00000003160d7210 */ /* 0x001fc40007fde0ff */
[----:B-1----:R-:W-:Y:S02]  /*14bb0*/  LEA.HI.X.SX32 R12, R11, R0, 0x1, P0 ;  /* 0x000000000b0c7211 */ /* 0x002fe400000f0eff */
[----:B------:R-:W5:Y:S04]  /*14bc0*/  LDL.LU R11, [R1+0x144] ;  /* 0x00014400010b7983 */ /* 0x000f680000300800 */
[----:B------:R4:W-:Y:S04]  /*14bd0*/  STL [R1+0x78c], R13 ;  /* 0x00078c0d01007387 */ /* 0x0009e80000100800 */
[----:B------:R0:W-:Y:S01]  /*14be0*/  STL [R1+0x758], R12 ;  /* 0x0007580c01007387 */ /* 0x0001e20000100800 */
[----:B----4-:R-:W-:-:S02]  /*14bf0*/  IADD3 R13, P0, PT, R21, R3, RZ ;  /* 0x00000003150d7210 */ /* 0x010fc40007f1e0ff */
[----:B0-----:R-:W-:Y:S02]  /*14c00*/  LEA.HI.X.SX32 R12, R5, R0, 0x1, P1 ;  /* 0x00000000050c7211 */ /* 0x001fe400008f0eff */
        /* <DEDUP_REMOVED lines=11> */
[----:B------:R-:W-:Y:S04]  /*14cc0*/  STL [R1+0x7a4], R13 ;  /* 0x0007a40d01007387 */ /* 0x000fe80000100800 */
[----:B------:R0:W-:Y:S02]  /*14cd0*/  STL [R1+0x770], R12 ;  /* 0x0007700c01007387 */ /* 0x0001e40000100800 */
[-C--:B0-----:R-:W-:Y:S02]  /*14ce0*/  LEA.HI.X.SX32 R12, R15, R0.reuse, 0x1, P4 ;  /* 0x000000000f0c7211 */ /* 0x081fe400020f0eff */
[----:B------:R-:W-:Y:S01]  /*14cf0*/  IADD3 R13, P3, PT, R18, R3, RZ ;  /* 0x00000003120d7210 */ /* 0x000fe20007f7e0ff */
        /* <DEDUP_REMOVED lines=8> */
[----:B0-----:R-:W-:Y:S02]  /*14d80*/  LEA.HI.X.SX32 R12, R22, R0, 0x1, P6 ;  /* 0x00000000160c7211 */ /* 0x001fe400030f0eff */
[----:B------:R-:W4:Y:S01]  /*14d90*/  LDL.LU R22, [R1+0x1a8] ;  /* 0x0001a80001167983 */ /* 0x000f220000300800 */
[----:B--2---:R-:W-:-:S05]  /*14da0*/  IADD3 R13, P5, PT, R16, R3, RZ ;  /* 0x00000003100d7210 */ /* 0x004fca0007fbe0ff */
[----:B------:R0:W-:Y:S04]  /*14db0*/  STL [R1+0x7bc], R13 ;  /* 0x0007bc0d01007387 */ /* 0x0001e80000100800 */
[----:B------:R1:W-:Y:S01]  /*14dc0*/  STL [R1+0x788], R12 ;  /* 0x0007880c01007387 */ /* 0x0003e20000100800 */
[----:B0-----:R-:W-:Y:S02]  /*14dd0*/  IADD3 R13, P6, PT, R9, R3, RZ ;  /* 0x00000003090d7210 */ /* 0x001fe40007fde0ff */
[-C--:B-1----:R-:W-:Y:S02]  /*14de0*/  LEA.HI.X.SX32 R12, R21, R0.reuse, 0x1, P0 ;  /* 0x00000000150c7211 */ /* 0x082fe400000f0eff */
        /* <DEDUP_REMOVED lines=15> */
[----:B---3--:R-:W-:-:S05]  /*14ee0*/  IADD3 R13, P2, PT, R6, R3, RZ ;  /* 0x00000003060d7210 */ /* 0x008fca0007f5e0ff */
[----:B------:R5:W-:Y:S04]  /*14ef0*/  STL [R1+0x7dc], R13 ;  /* 0x0007dc0d01007387 */ /* 0x000be80000100800 */
[----:B------:R0:W-:Y:S01]  /*14f00*/  STL [R1+0x7a8], R12 ;  /* 0x0007a80c01007387 */ /* 0x0001e20000100800 */
[-C--:B-----5:R-:W-:Y:S02]  /*14f10*/  IADD3 R13, P3, PT, R11, R3.reuse, RZ ;  /* 0x000000030b0d7210 */ /* 0x0a0fe40007f7e0ff */
[----:B0-----:R-:W-:Y:S02]  /*14f20*/  LEA.HI.X.SX32 R12, R17, R0, 0x1, P4 ;  /* 0x00000000110c7211 */ /* 0x001fe400020f0eff */
[----:B------:R-:W3:Y:S04]  /*14f30*/  LDL.LU R17, [R1+0x1c0] ;  /* 0x0001c00001117983 */ /* 0x000ee80000300800 */
        /* <DEDUP_REMOVED lines=8> */
[----:B-1----:R-:W-:Y:S02]  /*14fc0*/  LEA.HI.X.SX32 R12, R9, R0, 0x1, P6 ;  /* 0x00000000090c7211 */ /* 0x002fe400030f0eff */
[----:B------:R-:W5:Y:S04]  /*14fd0*/  LDL.LU R9, [R1+0x1c8] ;  /* 0x0001c80001097983 */ /* 0x000f680000300800 */
[----:B------:R0:W-:Y:S04]  /*14fe0*/  STL [R1+0x7f4], R13 ;  /* 0x0007f40d01007387 */ /* 0x0001e80000100800 */
[----:B------:R1:W-:Y:S01]  /*14ff0*/  STL [R1+0x7c0], R12 ;  /* 0x0007c00c01007387 */ /* 0x0003e20000100800 */
[----:B0-----:R-:W-:-:S02]  /*15000*/  IADD3 R13, P6, PT, R2, R3, RZ ;  /* 0x00000003020d7210 */ /* 0x001fc40007fde0ff */
[-C--:B-1----:R-:W-:Y:S02]  /*15010*/  LEA.HI.X.SX32 R12, R8, R0.reuse, 0x1, P0 ;  /* 0x00000000080c7211 */ /* 0x082fe400000f0eff */
[----:B------:R-:W5:Y:S04]  /*15020*/  LDL.LU R8, [R1+0x1cc] ;  /* 0x0001cc0001087983 */ /* 0x000f680000300800 */
[----:B------:R-:W-:Y:S04]  /*15030*/  STL [R1+0x7fc], R13 ;  /* 0x0007fc0d01007387 */ /* 0x000fe80000100800 */
[----:B------:R0:W-:Y:S02]  /*15040*/  STL [R1+0x7c8], R12 ;  /* 0x0007c80c01007387 */ /* 0x0001e40000100800 */
[----:B0-----:R-:W-:-:S02]  /*15050*/  LEA.HI.X.SX32 R12, R7, R0, 0x1, P1 ;  /* 0x00000000070c7211 */ /* 0x001fc400008f0eff */
[----:B------:R-:W5:Y:S01]  /*15060*/  LDL.LU R7, [R1+0x1d0] ;  /* 0x0001d00001077983 */ /* 0x000f620000300800 */
[----:B------:R-:W-:-:S05]  /*15070*/  IADD3 R13, P0, PT, R15, R3, RZ ;  /* 0x000000030f0d7210 */ /* 0x000fca0007f1e0ff */
[----:B------:R-:W-:Y:S04]  /*15080*/  STL [R1+0x804], R13 ;  /* 0x0008040d01007387 */ /* 0x000fe80000100800 */
[----:B------:R0:W-:Y:S02]  /*15090*/  STL [R1+0x7d0], R12 ;  /* 0x0007d00c01007387 */ /* 0x0001e40000100800 */
[-C--:B0-----:R-:W-:Y:S02]  /*150a0*/  LEA.HI.X.SX32 R12, R6, R0.reuse, 0x1, P2 ;  /* 0x00000000060c7211 */ /* 0x081fe400010f0eff */
[----:B------:R-:W-:Y:S01]  /*150b0*/  IADD3 R13, P1, PT, R23, R3, RZ ;  /* 0x00000003170d7210 */ /* 0x000fe20007f3e0ff */
        /* <DEDUP_REMOVED lines=8> */
[----:B0-----:R-:W-:Y:S02]  /*15140*/  LEA.HI.X.SX32 R12, R5, R0, 0x1, P4 ;  /* 0x00000000050c7211 */ /* 0x001fe400020f0eff */
[----:B------:R-:W5:Y:S01]  /*15150*/  LDL.LU R5, [R1+0x1e0] ;  /* 0x0001e00001057983 */ /* 0x000f620000300800 */
        /* <DEDUP_REMOVED lines=23> */
[-C--:B----4-:R-:W-:Y:S02]  /*152d0*/  IADD3 R13, P1, PT, R16, R3.reuse, RZ ;  /* 0x00000003100d7210 */ /* 0x090fe40007f3e0ff */
[----:B0-----:R-:W-:Y:S02]  /*152e0*/  LEA.HI.X.SX32 R12, R22, R0, 0x1, P2 ;  /* 0x00000000160c7211 */ /* 0x001fe400010f0eff */
[----:B------:R-:W3:Y:S04]  /*152f0*/  LDL.LU R22, [R1+0x1f4] ;  /* 0x0001f40001167983 */ /* 0x000ee80000300800 */
[----:B------:R5:W-:Y:S04]  /*15300*/  STL [R1+0x844], R13 ;  /* 0x0008440d01007387 */ /* 0x000be80000100800 */
[----:B------:R0:W-:Y:S01]  /*15310*/  STL [R1+0x810], R12 ;  /* 0x0008100c01007387 */ /* 0x0001e20000100800 */
[----:B-----5:R-:W-:-:S02]  /*15320*/  IADD3 R13, P2, PT, R9, R3, RZ ;  /* 0x00000003090d7210 */ /* 0x020fc40007f5e0ff */
        /* <DEDUP_REMOVED lines=32> */
[----:B------:R-:W-:Y:S04]  /*15530*/  STL [R1+0x87c], R13 ;  /* 0x00087c0d01007387 */ /* 0x000fe80000100800 */
[----:B------:R0:W-:Y:S02]  /*15540*/  STL [R1+0x848], R12 ;  /* 0x0008480c01007387 */ /* 0x0001e40000100800 */
[-C--:B0-----:R-:W-:Y:S02]  /*15550*/  LEA.HI.X.SX32 R12, R8, R0.reuse, 0x1, P3 ;  /* 0x00000000080c7211 */ /* 0x081fe400018f0eff */
[----:B------:R-:W-:Y:S01]  /*15560*/  IADD3 R13, P2, PT, R2, R3, RZ ;  /* 0x00000003020d7210 */ /* 0x000fe20007f5e0ff */
        /* <DEDUP_REMOVED lines=76> */
[----:B------:R-:W-:Y:S04]  /*15a30*/  STL [R1+0x8fc], R13 ;  /* 0x0008fc0d01007387 */ /* 0x000fe80000100800 */
[----:B------:R0:W-:Y:S02]  /*15a40*/  STL [R1+0x8c8], R12 ;  /* 0x0008c80c01007387 */ /* 0x0001e40000100800 */
[----:B0-----:R-:W-:Y:S02]  /*15a50*/  LEA.HI.X.SX32 R12, R9, R0, 0x1, P5 ;  /* 0x00000000090c7211 */ /* 0x001fe400028f0eff */
[-C--:B----4-:R-:W-:Y:S01]  /*15a60*/  IADD3 R13, P4, PT, R4, R3.reuse, RZ ;  /* 0x00000003040d7210 */ /* 0x090fe20007f9e0ff */
        /* <DEDUP_REMOVED lines=59> */
[----:B------:R-:W3:Y:S01]  /*15e20*/  LDL.LU R20, [R1+0x354] ;  /* 0x0003540001147983 */ /* 0x000ee20000300800 */
[----:B----4-:R-:W-:-:S05]  /*15e30*/  IADD3 R13, P2, PT, R8, R3, RZ ;  /* 0x00000003080d7210 */ /* 0x010fca0007f5e0ff */
[----:B------:R-:W-:Y:S04]  /*15e40*/  STL [R1+0x964], R13 ;  /* 0x0009640d01007387 */ /* 0x000fe80000100800 */
[----:B------:R0:W-:Y:S02]  /*15e50*/  STL [R1+0x930], R12 ;  /* 0x0009300c01007387 */ /* 0x0001e40000100800 */
[-C--:B0-----:R-:W-:Y:S02]  /*15e60*/  LEA.HI.X.SX32 R12, R19, R0.reuse, 0x1, P4 ;  /* 0x00000000130c7211 */ /* 0x081fe400020f0eff */
[----:B-----5:R-:W-:Y:S01]  /*15e70*/  IADD3 R13, P3, PT, R7, R3, RZ ;  /* 0x00000003070d7210 */ /* 0x020fe20007f7e0ff */
[----:B------:R-:W4:Y:S04]  /*15e80*/  LDL.LU R19, [R1+0x358] ;  /* 0x0003580001137983 */ /* 0x000f280000300800 */
[----:B------:R-:W-:Y:S04]  /*15e90*/  STL [R1+0x96c], R13 ;  /* 0x00096c0d01007387 */ /* 0x000fe80000100800 */
[----:B------:R0:W-:Y:S02]  /*15ea0*/  STL [R1+0x938], R12 ;  /* 0x0009380c01007387 */ /* 0x0001e40000100800 */
[----:B0-----:R-:W-:-:S02]  /*15eb0*/  LEA.HI.X.SX32 R12, R18, R0, 0x1, P5 ;  /* 0x00000000120c7211 */ /* 0x001fc400028f0eff */
        /* <DEDUP_REMOVED lines=368> */
[----:B------:R0:W-:Y:S01]  /*175c0*/  STL [R1+0xb88], R12 ;  /* 0x000b880c01007387 */ /* 0x0001e20000100800 */
[-C--:B------:R-:W-:Y:S02]  /*175d0*/  LEA.HI.X.SX32 R11, R11, R0.reuse, 0x1, P3 ;  /* 0x000000000b0b7211 */ /* 0x080fe400018f0eff */
[----:B0-----:R-:W-:Y:S02]  /*175e0*/  LEA.HI.X.SX32 R12, R6, R0, 0x1, P2 ;  /* 0x00000000060c7211 */ /* 0x001fe400010f0eff */
[----:B------:R-:W5:Y:S01]  /*175f0*/  LDL.LU R6, [R1+0x184] ;  /* 0x0001840001067983 */ /* 0x000f620000300800 */
[----:B------:R-:W-:-:S05]  /*17600*/  IADD3 R13, P1, PT, R23, R3, RZ ;  /* 0x00000003170d7210 */ /* 0x000fca0007f3e0ff */
[----:B------:R-:W-:Y:S04]  /*17610*/  STL [R1+0xbc4], R13 ;  /* 0x000bc40d01007387 */ /* 0x000fe80000100800 */
[----:B------:R0:W-:Y:S04]  /*17620*/  STL [R1+0xb90], R12 ;  /* 0x000b900c01007387 */ /* 0x0001e80000100800 */
[----:B0-----:R-:W5:Y:S01]  /*17630*/  LDL.LU R12, [R1+0x180] ;  /* 0x00018000010c7983 */ /* 0x001f620000300800 */
        /* <DEDUP_REMOVED lines=22> */
[----:B------:R0:W-:Y:S01]  /*177a0*/  STL [R1+0xbb8], R11 ;  /* 0x000bb80b01007387 */ /* 0x0001e20000100800 */
[----:B------:R-:W-:-:S03]  /*177b0*/  LEA.HI.X.SX32 R14, R23, R0, 0x1, P1 ;  /* 0x00000000170e7211 */ /* 0x000fc600008f0eff */
[----:B0-----:R-:W2:Y:S01]  /*177c0*/  LDL.LU R11, [R1+0x164] ;  /* 0x00016400010b7983 */ /* 0x001ea20000300800 */
[----:B------:R-:W-:-:S05]  /*177d0*/  IADD3 R13, P0, PT, R17, R3, RZ ;  /* 0x00000003110d7210 */ /* 0x000fca0007f1e0ff */
[----:B------:R-:W-:Y:S04]  /*177e0*/  STL [R1+0xbf4], R13 ;  /* 0x000bf40d01007387 */ /* 0x000fe80000100800 */
[----:B------:R0:W-:Y:S04]  /*177f0*/  STL [R1+0xbc0], R14 ;  /* 0x000bc00e01007387 */ /* 0x0001e80000100800 */
[----:B------:R-:W2:Y:S01]  /*17800*/  LDL.LU R23, [R1+0x160] ;  /* 0x0001600001177983 */ /* 0x000ea20000300800 */
[----:B0-----:R-:W-:Y:S02]  /*17810*/  LEA.HI.X.SX32 R14, R22, R0, 0x1, P2 ;  /* 0x00000000160e7211 */ /* 0x001fe400010f0eff */
[----:B---3--:R-:W-:-:S05]  /*17820*/  IADD3 R13, P1, PT, R16, R3, RZ ;  /* 0x00000003100d7210 */ /* 0x008fca0007f3e0ff */
[----:B------:R-:W-:Y:S04]  /*17830*/  STL [R1+0xbfc], R13 ;  /* 0x000bfc0d01007387 */ /* 0x000fe80000100800 */
[----:B------:R0:W-:Y:S04]  /*17840*/  STL [R1+0xbc8], R14 ;  /* 0x000bc80e01007387 */ /* 0x0001e80000100800 */
[----:B------:R-:W3:Y:S01]  /*17850*/  LDL.LU R22, [R1+0x15c] ;  /* 0x00015c0001167983 */ /* 0x000ee20000300800 */
[----:B0-----:R-:W-:Y:S02]  /*17860*/  LEA.HI.X.SX32 R14, R21, R0, 0x1, P3 ;  /* 0x00000000150e7211 */ /* 0x001fe400018f0eff */
[----:B----4-:R-:W-:-:S05]  /*17870*/  IADD3 R13, P2, PT, R9, R3, RZ ;  /* 0x00000003090d7210 */ /* 0x010fca0007f5e0ff */
[----:B------:R-:W-:Y:S04]  /*17880*/  STL [R1+0xc04], R13 ;  /* 0x000c040d01007387 */ /* 0x000fe80000100800 */
[----:B------:R0:W-:Y:S04]  /*17890*/  STL [R1+0xbd0], R14 ;  /* 0x000bd00e01007387 */ /* 0x0001e80000100800 */
[----:B------:R-:W4:Y:S01]  /*178a0*/  LDL.LU R21, [R1+0x158] ;  /* 0x0001580001157983 */ /* 0x000f220000300800 */
[----:B0-----:R-:W-:Y:S02]  /*178b0*/  LEA.HI.X.SX32 R14, R20, R0, 0x1, P4 ;  /* 0x00000000140e7211 */ /* 0x001fe400020f0eff */
[----:B-----5:R-:W-:-:S05]  /*178c0*/  IADD3 R13, P3, PT, R8, R3, RZ ;  /* 0x00000003080d7210 */ /* 0x020fca0007f7e0ff */
[----:B------:R-:W-:Y:S04]  /*178d0*/  STL [R1+0xc0c], R13 ;  /* 0x000c0c0d01007387 */ /* 0x000fe80000100800 */
[----:B------:R0:W-:Y:S04]  /*178e0*/  STL [R1+0xbd8], R14 ;  /* 0x000bd80e01007387 */ /* 0x0001e80000100800 */
[----:B------:R-:W5:Y:S01]  /*178f0*/  LDL.LU R20, [R1+0x154] ;  /* 0x0001540001147983 */ /* 0x000f620000300800 */
[----:B0-----:R-:W-:Y:S02]  /*17900*/  LEA.HI.X.SX32 R14, R19, R0, 0x1, P5 ;  /* 0x00000000130e7211 */ /* 0x001fe400028f0eff */
[----:B------:R-:W-:-:S05]  /*17910*/  IADD3 R13, P4, PT, R7, R3, RZ ;  /* 0x00000003070d7210 */ /* 0x000fca0007f9e0ff */
        /* <DEDUP_REMOVED lines=15> */
[----:B------:R0:W-:Y:S04]  /*17a10*/  STL [R1+0xc2c], R13 ;  /* 0x000c2c0d01007387 */ /* 0x0001e80000100800 */
[----:B------:R1:W-:Y:S04]  /*17a20*/  STL [R1+0xbf8], R14 ;  /* 0x000bf80e01007387 */ /* 0x0003e80000100800 */
[----:B------:R-:W5:Y:S01]  /*17a30*/  LDL.LU R16, [R1+0x140] ;  /* 0x0001400001107983 */ /* 0x000f620000300800 */
[----:B0-----:R-:W-:Y:S02]  /*17a40*/  IADD3 R13, P1, PT, R4, R3, RZ ;  /* 0x00000003040d7210 */ /* 0x001fe40007f3e0ff */
[----:B-1----:R-:W-:-:S03]  /*17a50*/  LEA.HI.X.SX32 R14, R9, R0, 0x1, P2 ;  /* 0x00000000090e7211 */ /* 0x002fc600010f0eff */
[----:B------:R2:W-:Y:S04]  /*17a60*/  STL [R1+0xc34], R13 ;  /* 0x000c340d01007387 */ /* 0x0005e80000100800 */
[----:B------:R-:W5:Y:S04]  /*17a70*/  LDL.LU R9, [R1+0x13c] ;  /* 0x00013c0001097983 */ /* 0x000f680000300800 */
[----:B------:R0:W-:Y:S01]  /*17a80*/  STL [R1+0xc00], R14 ;  /* 0x000c000e01007387 */ /* 0x0001e20000100800 */
[----:B--2---:R-:W-:Y:S02]  /*17a90*/  IADD3 R13, P2, PT, R2, R3, RZ ;  /* 0x00000003020d7210 */ /* 0x004fe40007f5e0ff */
[----:B0-----:R-:W-:-:S03]  /*17aa0*/  LEA.HI.X.SX32 R14, R8, R0, 0x1, P3 ;  /* 0x00000000080e7211 */ /* 0x001fc600018f0eff */
[----:B------:R0:W-:Y:S04]  /*17ab0*/  STL [R1+0xc3c], R13 ;  /* 0x000c3c0d01007387 */ /* 0x0001e80000100800 */
[----:B------:R-:W2:Y:S04]  /*17ac0*/  LDL.LU R8, [R1+0x138] ;  /* 0x0001380001087983 */ /* 0x000ea80000300800 */
[----:B------:R1:W-:Y:S01]  /*17ad0*/  STL [R1+0xc08], R14 ;  /* 0x000c080e01007387 */ /* 0x0003e20000100800 */
[----:B0-----:R-:W-:Y:S02]  /*17ae0*/  IADD3 R13, P3, PT, R15, R3, RZ ;  /* 0x000000030f0d7210 */ /* 0x001fe40007f7e0ff */
[----:B-1----:R-:W-:-:S03]  /*17af0*/  LEA.HI.X.SX32 R14, R7, R0, 0x1, P4 ;  /* 0x00000000070e7211 */ /* 0x002fc600020f0eff */
        /* <DEDUP_REMOVED lines=10> */
[----:B------:R3:W-:Y:S01]  /*17ba0*/  STL [R1+0xc54], R13 ;  /* 0x000c540d01007387 */ /* 0x0007e20000100800 */
[----:B------:R-:W-:-:S03]  /*17bb0*/  LEA.HI.X.SX32 R12, R5, R0, 0x1, P0 ;  /* 0x00000000050c7211 */ /* 0x000fc600000f0eff */
[----:B------:R-:W-:Y:S04]  /*17bc0*/  STL [R1+0xc20], R14 ;  /* 0x000c200e01007387 */ /* 0x000fe80000100800 */
        /* <DEDUP_REMOVED lines=18> */
[----:B------:R0:W-:Y:S01]  /*17cf0*/  STL [R1+0xc40], R12 ;  /* 0x000c400c01007387 */ /* 0x0001e20000100800 */
[----:B------:R-:W-:-:S03]  /*17d00*/  LEA.HI.X.SX32 R11, R11, R0, 0x1, P4 ;  /* 0x000000000b0b7211 */ /* 0x000fc600020f0eff */
[----:B0-----:R-:W5:Y:S01]  /*17d10*/  LDL.LU R12, [R1+0x118] ;  /* 0x00011800010c7983 */ /* 0x001f620000300800 */
[----:B------:R-:W-:-:S05]  /*17d20*/  IADD3 R13, P3, PT, R18, R3, RZ ;  /* 0x00000003120d7210 */ /* 0x000fca0007f7e0ff */
[----:B------:R0:W-:Y:S04]  /*17d30*/  STL [R1+0xc7c], R13 ;  /* 0x000c7c0d01007387 */ /* 0x0001e80000100800 */
[----:B------:R1:W-:Y:S01]  /*17d40*/  STL [R1+0xc48], R11 ;  /* 0x000c480b01007387 */ /* 0x0003e20000100800 */
[----:B0-----:R-:W-:Y:S02]  /*17d50*/  LEA.HI.X.SX32 R13, R23, R0, 0x1, P5 ;  /* 0x00000000170d7211 */ /* 0x001fe400028f0eff */
[----:B------:R-:W-:-:S05]  /*17d60*/  IADD3 R14, P4, PT, R17, R3, RZ ;  /* 0x00000003110e7210 */ /* 0x000fca0007f9e0ff */
[----:B------:R-:W-:Y:S04]  /*17d70*/  STL [R1+0xc84], R14 ;  /* 0x000c840e01007387 */ /* 0x000fe80000100800 */
[----:B------:R-:W5:Y:S04]  /*17d80*/  LDL.LU R23, [R1+0x114] ;  /* 0x0001140001177983 */ /* 0x000f680000300800 */
[----:B------:R0:W-:Y:S01]  /*17d90*/  STL [R1+0xc50], R13 ;  /* 0x000c500d01007387 */ /* 0x0001e20000100800 */
[----:B-1----:R-:W-:Y:S02]  /*17da0*/  IADD3 R11, P5, PT, R16, R3, RZ ;  /* 0x00000003100b7210 */ /* 0x002fe40007fbe0ff */
[----:B0-----:R-:W-:-:S03]  /*17db0*/  LEA.HI.X.SX32 R13, R22, R0, 0x1, P6 ;  /* 0x00000000160d7211 */ /* 0x001fc600030f0eff */
[----:B------:R0:W-:Y:S04]  /*17dc0*/  STL [R1+0xc8c], R11 ;  /* 0x000c8c0b01007387 */ /* 0x0001e80000100800 */
[----:B------:R-:W5:Y:S04]  /*17dd0*/  LDL.LU R22, [R1+0x110] ;  /* 0x0001100001167983 */ /* 0x000f680000300800 */
[----:B------:R1:W-:Y:S01]  /*17de0*/  STL [R1+0xc58], R13 ;  /* 0x000c580d01007387 */ /* 0x0003e20000100800 */
[----:B0-----:R-:W-:-:S05]  /*17df0*/  IADD3 R11, P6, PT, R9, R3, RZ ;  /* 0x00000003090b7210 */ /* 0x001fca0007fde0ff */
[----:B------:R0:W-:Y:S01]  /*17e00*/  STL [R1+0xc94], R11 ;  /* 0x000c940b01007387 */ /* 0x0001e20000100800 */
[----:B-1----:R-:W-:-:S03]  /*17e10*/  LEA.HI.X.SX32 R13, R21, R0, 0x1, P0 ;  /* 0x00000000150d7211 */ /* 0x002fc600000f0eff */
[----:B0-----:R-:W5:Y:S04]  /*17e20*/  LDL.LU R11, [R1+0x10c] ;  /* 0x00010c00010b7983 */ /* 0x001f680000300800 */
[----:B------:R0:W-:Y:S01]  /*17e30*/  STL [R1+0xc60], R13 ;  /* 0x000c600d01007387 */ /* 0x0001e20000100800 */
[----:B--2---:R-:W-:Y:S02]  /*17e40*/  IADD3 R14, P0, PT, R8, R3, RZ ;  /* 0x00000003080e7210 */ /* 0x004fe40007f1e0ff */
[----:B0-----:R-:W-:-:S03]  /*17e50*/  LEA.HI.X.SX32 R13, R20, R0, 0x1, P1 ;  /* 0x00000000140d7211 */ /* 0x001fc600008f0eff */
[----:B------:R0:W-:Y:S04]  /*17e60*/  STL [R1+0xc9c], R14 ;  /* 0x000c9c0e01007387 */ /* 0x0001e80000100800 */
[----:B------:R-:W2:Y:S04]  /*17e70*/  LDL.LU R21, [R1+0x108] ;  /* 0x0001080001157983 */ /* 0x000ea80000300800 */
[----:B------:R1:W-:Y:S01]  /*17e80*/  STL [R1+0xc68], R13 ;  /* 0x000c680d01007387 */ /* 0x0003e20000100800 */
[----:B0-----:R-:W-:-:S05]  /*17e90*/  IADD3 R14, P1, PT, R7, R3, RZ ;  /* 0x00000003070e7210 */ /* 0x001fca0007f3e0ff */
[----:B------:R0:W-:Y:S04]  /*17ea0*/  STL [R1+0xca4], R14 ;  /* 0x000ca40e01007387 */ /* 0x0001e80000100800 */
[----:B------:R-:W2:Y:S01]  /*17eb0*/  LDL.LU R20, [R1+0x104] ;  /* 0x0001040001147983 */ /* 0x000ea20000300800 */
[----:B-1----:R-:W-:-:S05]  /*17ec0*/  LEA.HI.X.SX32 R13, R19, R0, 0x1, P2 ;  /* 0x00000000130d7211 */ /* 0x002fca00010f0eff */
[----:B------:R1:W-:Y:S01]  /*17ed0*/  STL [R1+0xc70], R13 ;  /* 0x000c700d01007387 */ /* 0x0003e20000100800 */
[----:B0-----:R-:W-:-:S05]  /*17ee0*/  IADD3 R14, P2, PT, R6, R3, RZ ;  /* 0x00000003060e7210 */ /* 0x001fca0007f5e0ff */
[----:B------:R0:W-:Y:S04]  /*17ef0*/  STL [R1+0xcac], R14 ;  /* 0x000cac0e01007387 */ /* 0x0001e80000100800 */
[----:B------:R-:W2:Y:S01]  /*17f00*/  LDL.LU R19, [R1+0xf0] ;  /* 0x0000f00001137983 */ /* 0x000ea20000300800 */
[----:B-1----:R-:W-:-:S05]  /*17f10*/  LEA.HI.X.SX32 R13, R18, R0, 0x1, P3 ;  /* 0x00000000120d7211 */ /* 0x002fca00018f0eff */
[----:B------:R1:W-:Y:S04]  /*17f20*/  STL [R1+0xc78], R13 ;  /* 0x000c780d01007387 */ /* 0x0003e80000100800 */
[----:B------:R-:W2:Y:S01]  /*17f30*/  LDL.LU R18, [R1+0xa8] ;  /* 0x0000a80001127983 */ /* 0x000ea20000300800 */
[----:B0-----:R-:W-:Y:S02]  /*17f40*/  IADD3 R14, P3, PT, R5, R3, RZ ;  /* 0x00000003050e7210 */ /* 0x001fe40007f7e0ff */
[----:B-1----:R-:W-:-:S03]  /*17f50*/  LEA.HI.X.SX32 R13, R17, R0, 0x1, P4 ;  /* 0x00000000110d7211 */ /* 0x002fc600020f0eff */
        /* <DEDUP_REMOVED lines=10> */
[----:B------:R5:W-:Y:S04]  /*18000*/  STL [R1+0xcc4], R14 ;  /* 0x000cc40e01007387 */ /* 0x000be80000100800 */
[----:B------:R-:W4:Y:S04]  /*18010*/  LDL.LU R9, [R1+0x84] ;  /* 0x0000840001097983 */ /* 0x000f280000300800 */
[----:B------:R0:W-:Y:S01]  /*18020*/  STL [R1+0xc90], R13 ;  /* 0x000c900d01007387 */ /* 0x0001e20000100800 */
[----:B-----5:R-:W-:Y:S02]  /*18030*/  IADD3 R14, P6, PT, R15, R3, RZ ;  /* 0x000000030f0e7210 */ /* 0x020fe40007fde0ff */
[----:B0-----:R-:W-:-:S03]  /*18040*/  LEA.HI.X.SX32 R13, R8, R0, 0x1, P0 ;  /* 0x00000000080d7211 */ /* 0x001fc600000f0eff */
[----:B------:R0:W-:Y:S04]  /*18050*/  STL [R1+0xccc], R14 ;  /* 0x000ccc0e01007387 */ /* 0x0001e80000100800 */
[----:B------:R-:W5:Y:S04]  /*18060*/  LDL.LU R8, [R1+0x80] ;  /* 0x0000800001087983 */ /* 0x000f680000300800 */
[----:B------:R1:W-:Y:S01]  /*18070*/  STL [R1+0xc98], R13 ;  /* 0x000c980d01007387 */ /* 0x0003e20000100800 */
[----:B0-----:R-:W-:Y:S02]  /*18080*/  IADD3 R14, P0, PT, R12, R3, RZ ;  /* 0x000000030c0e7210 */ /* 0x001fe40007f1e0ff */
[----:B-1----:R-:W-:-:S03]  /*18090*/  LEA.HI.X.SX32 R13, R7, R0, 0x1, P1 ;  /* 0x00000000070d7211 */ /* 0x002fc600008f0eff */
[----:B------:R-:W-:Y:S04]  /*180a0*/  STL [R1+0xcd4], R14 ;  /* 0x000cd40e01007387 */ /* 0x000fe80000100800 */
[----:B------:R-:W5:Y:S04]  /*180b0*/  LDL.LU R7, [R1+0x78] ;  /* 0x0000780001077983 */ /* 0x000f680000300800 */
        /* <DEDUP_REMOVED lines=21> */
[----:B------:R-:W-:Y:S02]  /*18210*/  IADD3 R28, P5, PT, R20, R3, RZ ;  /* 0x00000003141c7210 */ /* 0x000fe40007fbe0ff */
[----:B0-----:R-:W-:-:S03]  /*18220*/  LEA.HI.X.SX32 R14, R15, R0, 0x1, P6 ;  /* 0x000000000f0e7211 */ /* 0x001fc600030f0eff */
[----:B------:R-:W-:Y:S04]  /*18230*/  STL [R1+0xcfc], R28 ;  /* 0x000cfc1c01007387 */ /* 0x000fe80000100800 */
[----:B------:R-:W2:Y:S04]  /*18240*/  LDL.LU R15, [R1+0x64] ;  /* 0x00006400010f7983 */ /* 0x000ea80000300800 */
[----:B------:R0:W-:Y:S01]  /*18250*/  STL [R1+0xcc8], R14 ;  /* 0x000cc80e01007387 */ /* 0x0001e20000100800 */
[----:B-1----:R-:W-:Y:S02]  /*18260*/  IADD3 R13, P6, PT, R19, R3, RZ ;  /* 0x00000003130d7210 */ /* 0x002fe40007fde0ff */
[----:B0-----:R-:W-:-:S03]  /*18270*/  LEA.HI.X.SX32 R14, R12, R0, 0x1, P0 ;  /* 0x000000000c0e7211 */ /* 0x001fc600000f0eff */
[----:B------:R0:W-:Y:S01]  /*18280*/  STL [R1+0xd04], R13 ;  /* 0x000d040d01007387 */ /* 0x0001e20000100800 */
[----:B------:R-:W-:-:S03]  /*18290*/  LEA.HI.X.SX32 R12, R23, R0, 0x1, P1 ;  /* 0x00000000170c7211 */ /* 0x000fc600008f0eff */
[----:B------:R1:W-:Y:S04]  /*182a0*/  STL [R1+0xcd0], R14 ;  /* 0x000cd00e01007387 */ /* 0x0003e80000100800 */
[----:B------:R-:W2:Y:S01]  /*182b0*/  LDL.LU R23, [R1+0x60] ;  /* 0x0000600001177983 */ /* 0x000ea20000300800 */
[----:B0-----:R-:W-:-:S05]  /*182c0*/  IADD3 R13, P0, PT, R18, R3, RZ ;  /* 0x00000003120d7210 */ /* 0x001fca0007f1e0ff */
[----:B------:R0:W-:Y:S01]  /*182d0*/  STL [R1+0xd0c], R13 ;  /* 0x000d0c0d01007387 */ /* 0x0001e20000100800 */
[----:B-1----:R-:W-:-:S03]  /*182e0*/  IADD3 R14, P1, PT, R17, R3, RZ ;  /* 0x00000003110e7210 */ /* 0x002fc60007f3e0ff */
[----:B------:R-:W-:Y:S01]  /*182f0*/  STL [R1+0xcd8], R12 ;  /* 0x000cd80c01007387 */ /* 0x000fe20000100800 */
[----:B0-----:R-:W-:-:S03]  /*18300*/  LEA.HI.X.SX32 R13, R22, R0, 0x1, P2 ;  /* 0x00000000160d7211 */ /* 0x001fc600010f0eff */
[----:B------:R-:W-:Y:S04]  /*18310*/  STL [R1+0xd14], R14 ;  /* 0x000d140e01007387 */ /* 0x000fe80000100800 */
[----:B------:R-:W2:Y:S04]  /*18320*/  LDL.LU R22, [R1+0x5c] ;  /* 0x00005c0001167983 */ /* 0x000ea80000300800 */
[----:B------:R0:W-:Y:S02]  /*18330*/  STL [R1+0xce0], R13 ;  /* 0x000ce00d01007387 */ /* 0x0001e40000100800 */
[----:B0-----:R-:W-:-:S02]  /*18340*/  LEA.HI.X.SX32 R13, R11, R0, 0x1, P3 ;  /* 0x000000000b0d7211 */ /* 0x001fc400018f0eff */
[----:B---3--:R-:W-:Y:S02]  /*18350*/  IADD3 R12, P2, PT, R16, R3, RZ ;  /* 0x00000003100c7210 */ /* 0x008fe40007f5e0ff */
[----:B------:R-:W-:-:S03]  /*18360*/  LEA.HI.X.SX32 R11, R21, R0, 0x1, P4 ;  /* 0x00000000150b7211 */ /* 0x000fc600020f0eff */
[----:B------:R4:W-:Y:S04]  /*18370*/  STL [R1+0xd1c], R12 ;  /* 0x000d1c0c01007387 */ /* 0x0009e80000100800 */
[----:B------:R-:W-:Y:S04]  /*18380*/  STL [R1+0xce8], R13 ;  /* 0x000ce80d01007387 */ /* 0x000fe80000100800 */
[----:B------:R-:W3:Y:S01]  /*18390*/  LDL.LU R21, [R1+0x58] ;  /* 0x0000580001157983 */ /* 0x000ee20000300800 */
[----:B----4-:R-:W-:-:S05]  /*183a0*/  IADD3 R12, P3, PT, R9, R3, RZ ;  /* 0x00000003090c7210 */ /* 0x010fca0007f7e0ff */
[----:B------:R0:W-:Y:S04]  /*183b0*/  STL [R1+0xd24], R12 ;  /* 0x000d240c01007387 */ /* 0x0001e80000100800 */
[----:B------:R-:W-:Y:S01]  /*183c0*/  STL [R1+0xcf0], R11 ;  /* 0x000cf00b01007387 */ /* 0x000fe20000100800 */
[----:B0-----:R-:W-:Y:S02]  /*183d0*/  LEA.HI.X.SX32 R12, R20, R0, 0x1, P5 ;  /* 0x00000000140c7211 */ /* 0x001fe400028f0eff */
[----:B-----5:R-:W-:-:S05]  /*183e0*/  IADD3 R13, P4, PT, R8, R3, RZ ;  /* 0x00000003080d7210 */ /* 0x020fca0007f9e0ff */
[----:B------:R0:W-:Y:S04]  /*183f0*/  STL [R1+0xd2c], R13 ;  /* 0x000d2c0d01007387 */ /* 0x0001e80000100800 */
[----:B------:R-:W4:Y:S01]  /*18400*/  LDL.LU R20, [R1+0x50] ;  /* 0x0000500001147983 */ /* 0x000f220000300800 */
[-C--:B0-----:R-:W-:Y:S02]  /*18410*/  LEA.HI.X.SX32 R13, R19, R0.reuse, 0x1, P6 ;  /* 0x00000000130d7211 */ /* 0x081fe400030f0eff */
[----:B------:R-:W-:Y:S01]  /*18420*/  IADD3 R11, P5, PT, R7, R3, RZ ;  /* 0x00000003070b7210 */ /* 0x000fe20007fbe0ff */
[----:B------:R0:W-:Y:S04]  /*18430*/  STL [R1+0xcf8], R12 ;  /* 0x000cf80c01007387 */ /* 0x0001e80000100800 */
[----:B------:R1:W-:Y:S04]  /*18440*/  STL [R1+0xd34], R11 ;  /* 0x000d340b01007387 */ /* 0x0003e80000100800 */
[----:B------:R-:W-:Y:S01]  /*18450*/  STL [R1+0xd00], R13 ;  /* 0x000d000d01007387 */ /* 0x000fe20000100800 */
[----:B0-----:R-:W-:-:S03]  /*18460*/  LEA.HI.X.SX32 R12, R18, R0, 0x1, P0 ;  /* 0x00000000120c7211 */ /* 0x001fc600000f0eff */
[----:B------:R-:W5:Y:S01]  /*18470*/  LDL.LU R19, [R1+0x4c] ;  /* 0x00004c0001137983 */ /* 0x000f620000300800 */
[----:B-1----:R-:W-:-:S05]  /*18480*/  IADD3 R11, P6, PT, R6, R3, RZ ;  /* 0x00000003060b7210 */ /* 0x002fca0007fde0ff */
[----:B------:R-:W-:Y:S04]  /*18490*/  STL [R1+0xd3c], R11 ;  /* 0x000d3c0b01007387 */ /* 0x000fe80000100800 */
[----:B------:R0:W-:Y:S04]  /*184a0*/  STL [R1+0xd08], R12 ;  /* 0x000d080c01007387 */ /* 0x0001e80000100800 */
[----:B------:R-:W5:Y:S01]  /*184b0*/  LDL.LU R18, [R1+0x48] ;  /* 0x0000480001127983 */ /* 0x000f620000300800 */
[-C--:B0-----:R-:W-:Y:S02]  /*184c0*/  LEA.HI.X.SX32 R12, R17, R0.reuse, 0x1, P1 ;  /* 0x00000000110c7211 */ /* 0x081fe400008f0eff */
[----:B------:R-:W-:-:S02]  /*184d0*/  LEA.HI.X.SX32 R8, R8, R0, 0x1, P4 ;  /* 0x0000000008087211 */ /* 0x000fc400020f0eff */
        /* <DEDUP_REMOVED lines=12> */
[----:B------:R-:W5:Y:S04]  /*185a0*/  LDL.LU R9, [R1+0x3c] ;  /* 0x00003c0001097983 */ /* 0x000f680000300800 */
[----:B------:R-:W-:Y:S04]  /*185b0*/  STL [R1+0xd20], R12 ;  /* 0x000d200c01007387 */ /* 0x000fe80000100800 */
[----:B------:R-:W5:Y:S01]  /*185c0*/  LDL.LU R29, [R1+0x38] ;  /* 0x00003800011d7983 */ /* 0x000f620000300800 */
[----:B--2---:R-:W-:-:S05]  /*185d0*/  IADD3 R11, P3, PT, R15, R3, RZ ;  /* 0x000000030f0b7210 */ /* 0x004fca0007f7e0ff */
[----:B------:R0:W-:Y:S04]  /*185e0*/  STL [R1+0xd5c], R11 ;  /* 0x000d5c0b01007387 */ /* 0x0001e80000100800 */
[----:B------:R-:W2:Y:S04]  /*185f0*/  LDL.LU R28, [R1+0x34] ;  /* 0x00003400011c7983 */ /* 0x000ea80000300800 */
[----:B------:R1:W-:Y:S04]  /*18600*/  STL [R1+0xd28], R8 ;  /* 0x000d280801007387 */ /* 0x0003e80000100800 */
[----:B------:R-:W2:Y:S01]  /*18610*/  LDL.LU R14, [R1+0x30] ;  /* 0x00003000010e7983 */ /* 0x000ea20000300800 */
[----:B0-----:R-:W-:-:S02]  /*18620*/  IADD3 R11, P4, PT, R23, R3, RZ ;  /* 0x00000003170b7210 */ /* 0x001fc40007f9e0ff */
[----:B-1----:R-:W-:-:S03]  /*18630*/  LEA.HI.X.SX32 R8, R7, R0, 0x1, P5 ;  /* 0x0000000007087211 */ /* 0x002fc600028f0eff */
[----:B------:R0:W-:Y:S04]  /*18640*/  STL [R1+0xd64], R11 ;  /* 0x000d640b01007387 */ /* 0x0001e80000100800 */
[----:B------:R-:W2:Y:S04]  /*18650*/  LDL.LU R13, [R1+0x2c] ;  /* 0x00002c00010d7983 */ /* 0x000ea80000300800 */
[----:B------:R1:W-:Y:S04]  /*18660*/  STL [R1+0xd30], R8 ;  /* 0x000d300801007387 */ /* 0x0003e80000100800 */
[----:B------:R-:W2:Y:S01]  /*18670*/  LDL.LU R12, [R1+0x28] ;  /* 0x00002800010c7983 */ /* 0x000ea20000300800 */
[----:B------:R-:W-:-:S02]  /*18680*/  IADD3 R7, P5, PT, R22, R3, RZ ;  /* 0x0000000316077210 */ /* 0x000fc40007fbe0ff */
[----:B------:R-:W-:-:S03]  /*18690*/  LEA.HI.X.SX32 R6, R6, R0, 0x1, P6 ;  /* 0x0000000006067211 */ /* 0x000fc600030f0eff */
[----:B------:R-:W-:Y:S04]  /*186a0*/  STL [R1+0xd6c], R7 ;  /* 0x000d6c0701007387 */ /* 0x000fe80000100800 */
[----:B0-----:R-:W2:Y:S04]  /*186b0*/  LDL.LU R11, [R1+0x24] ;  /* 0x00002400010b7983 */ /* 0x001ea80000300800 */
[----:B------:R0:W-:Y:S04]  /*186c0*/  STL [R1+0xd38], R6 ;  /* 0x000d380601007387 */ /* 0x0001e80000100800 */
[----:B-1----:R-:W2:Y:S01]  /*186d0*/  LDL.LU R8, [R1+0x20] ;  /* 0x0000200001087983 */ /* 0x002ea20000300800 */
[----:B------:R-:W-:-:S02]  /*186e0*/  LEA.HI.X.SX32 R4, R4, R0, 0x1, P1 ;  /* 0x0000000004047211 */ /* 0x000fc400008f0eff */
[----:B0-----:R-:W-:Y:S02]  /*186f0*/  LEA.HI.X.SX32 R6, R5, R0, 0x1, P0 ;  /* 0x0000000005067211 */ /* 0x001fe400000f0eff */
[----:B---3--:R-:W-:-:S05]  /*18700*/  IADD3 R7, P6, PT, R21, R3, RZ ;  /* 0x0000000315077210 */ /* 0x008fca0007fde0ff */
[----:B------:R0:W-:Y:S01]  /*18710*/  STL [R1+0xd74], R7 ;  /* 0x000d740701007387 */ /* 0x0001e20000100800 */
[----:B------:R-:W-:-:S03]  /*18720*/  LEA.HI.X.SX32 R2, R2, R0, 0x1, P2 ;  /* 0x0000000002027211 */ /* 0x000fc600010f0eff */
[----:B0-----:R-:W3:Y:S04]  /*18730*/  LDL.LU R7, [R1+0x1c] ;  /* 0x00001c0001077983 */ /* 0x001ee80000300800 */
[----:B------:R0:W-:Y:S04]  /*18740*/  STL [R1+0xd40], R6 ;  /* 0x000d400601007387 */ /* 0x0001e80000100800 */
[----:B0-----:R-:W3:Y:S01]  /*18750*/  LDL.LU R6, [R1+0x18] ;  /* 0x0000180001067983 */ /* 0x001ee20000300800 */
[----:B----4-:R-:W-:-:S05]  /*18760*/  IADD3 R5, P0, PT, R20, R3, RZ ;  /* 0x0000000314057210 */ /* 0x010fca0007f1e0ff */
[----:B------:R0:W-:Y:S04]  /*18770*/  STL [R1+0xd7c], R5 ;  /* 0x000d7c0501007387 */ /* 0x0001e80000100800 */
[----:B0-----:R-:W4:Y:S04]  /*18780*/  LDL.LU R5, [R1+0x14] ;  /* 0x0000140001057983 */ /* 0x001f280000300800 */
[----:B------:R5:W-:Y:S02]  /*18790*/  STL [R1+0xd48], R4 ;  /* 0x000d480401007387 */ /* 0x000be40000100800 */
[----:B-----5:R-:W-:-:S05]  /*187a0*/  IADD3 R4, P1, PT, R19, R3, RZ ;  /* 0x0000000313047210 */ /* 0x020fca0007f3e0ff */
[----:B------:R0:W-:Y:S01]  /*187b0*/  STL [R1+0xd84], R4 ;  /* 0x000d840401007387 */ /* 0x0001e20000100800 */
[----:B------:R-:W-:-:S03]  /*187c0*/  LEA.HI.X.SX32 R15, R15, R0, 0x1, P3 ;  /* 0x000000000f0f7211 */ /* 0x000fc600018f0eff */
[----:B0-----:R-:W5:Y:S04]  /*187d0*/  LDL.LU R4, [R1+0xc] ;  /* 0x00000c0001047983 */ /* 0x001f680000300800 */
[----:B------:R0:W-:Y:S02]  /*187e0*/  STL [R1+0xd50], R2 ;  /* 0x000d500201007387 */ /* 0x0001e40000100800 */
[----:B0-----:R-:W-:-:S05]  /*187f0*/  IADD3 R2, P2, PT, R18, R3, RZ ;  /* 0x0000000312027210 */ /* 0x001fca0007f5e0ff */
[----:B------:R0:W-:Y:S01]  /*18800*/  STL [R1+0xd8c], R2 ;  /* 0x000d8c0201007387 */ /* 0x0001e20000100800 */
[----:B------:R-:W-:-:S03]  /*18810*/  LEA.HI.X.SX32 R23, R23, R0, 0x1, P4 ;  /* 0x0000000017177211 */ /* 0x000fc600020f0eff */
[----:B0-----:R-:W3:Y:S04]  /*18820*/  LDL.LU R2, [R1+0x4] ;  /* 0x0000040001027983 */ /* 0x001ee80000300800 */
[----:B------:R0:W-:Y:S01]  /*18830*/  STL [R1+0xd58], R15 ;  /* 0x000d580f01007387 */ /* 0x0001e20000100800 */
[-C--:B------:R-:W-:Y:S02]  /*18840*/  LEA.HI.X.SX32 R22, R22, R0.reuse, 0x1, P5 ;  /* 0x0000000016167211 */ /* 0x080fe400028f0eff */
[-C--:B------:R-:W-:Y:S02]  /*18850*/  LEA.HI.X.SX32 R21, R21, R0.reuse, 0x1, P6 ;  /* 0x0000000015157211 */ /* 0x080fe400030f0eff */
[-C--:B------:R-:W-:Y:S02]  /*18860*/  LEA.HI.X.SX32 R20, R20, R0.reuse, 0x1, P0 ;  /* 0x0000000014147211 */ /* 0x080fe400000f0eff */
[----:B------:R-:W-:-:S02]  /*18870*/  LEA.HI.X.SX32 R19, R19, R0, 0x1, P1 ;  /* 0x0000000013137211 */ /* 0x000fc400008f0eff */
[----:B0-----:R-:W-:-:S05]  /*18880*/  IADD3 R15, P3, PT, R17, R3, RZ ;  /* 0x00000003110f7210 */ /* 0x001fca0007f7e0ff */
[----:B------:R0:W-:Y:S04]  /*18890*/  STL [R1+0xd94], R15 ;  /* 0x000d940f01007387 */ /* 0x0001e80000100800 */
[----:B0-----:R-:W4:Y:S04]  /*188a0*/  LDL.LU R15, [R1+0xf58] ;  /* 0x000f5800010f7983 */ /* 0x001f280000300800 */
[----:B------:R0:W-:Y:S02]  /*188b0*/  STL [R1+0xd60], R23 ;  /* 0x000d601701007387 */ /* 0x0001e40000100800 */
[----:B0-----:R-:W-:-:S05]  /*188c0*/  IADD3 R23, P4, PT, R16, R3, RZ ;  /* 0x0000000310177210 */ /* 0x001fca0007f9e0ff */
[----:B------:R0:W-:Y:S04]  /*188d0*/  STL [R1+0xd9c], R23 ;  /* 0x000d9c1701007387 */ /* 0x0001e80000100800 */
[----:B0-----:R-:W5:Y:S04]  /*188e0*/  LDL.LU R23, [R1+0xf54] ;  /* 0x000f540001177983 */ /* 0x001f680000300800 */
        /* <DEDUP_REMOVED lines=9> */
[----:B--2---:R-:W-:-:S05]  /*18980*/  IADD3 R20, P0, PT, R28, R3, RZ ;  /* 0x000000031c147210 */ /* 0x004fca0007f1e0ff */
[----:B------:R0:W-:Y:S01]  /*18990*/  STL [R1+0xdb4], R20 ;  /* 0x000db41401007387 */ /* 0x0001e20000100800 */
[----:B------:R-:W-:-:S03]  /*189a0*/  LEA.HI.X.SX32 R18, R18, R0, 0x1, P2 ;  /* 0x0000000012127211 */ /* 0x000fc600010f0eff */
[----:B0-----:R-:W2:Y:S04]  /*189b0*/  LDL.LU R20, [R1+0xf48] ;  /* 0x000f480001147983 */ /* 0x001ea80000300800 */
[----:B------:R0:W-:Y:S02]  /*189c0*/  STL [R1+0xd80], R19 ;  /* 0x000d801301007387 */ /* 0x0001e40000100800 */
[----:B0-----:R-:W-:-:S05]  /*189d0*/  IADD3 R19, P1, PT, R14, R3, RZ ;  /* 0x000000030e137210 */ /* 0x001fca0007f3e0ff */
        /* <DEDUP_REMOVED lines=15> */
[----:B------:R0:W-:Y:S04]  /*18ad0*/  STL [R1+0xdd4], R16 ;  /* 0x000dd41001007387 */ /* 0x0001e80000100800 */
[----:B0-----:R-:W2:Y:S04]  /*18ae0*/  LDL.LU R16, [R1+0xf38] ;  /* 0x000f380001107983 */ /* 0x001ea80000300800 */
[----:B------:R0:W-:Y:S02]  /*18af0*/  STL [R1+0xda0], R9 ;  /* 0x000da00901007387 */ /* 0x0001e40000100800 */
[----:B0-----:R-:W-:-:S05]  /*18b00*/  IADD3 R9, P5, PT, R8, R3, RZ ;  /* 0x0000000308097210 */ /* 0x001fca0007fbe0ff */
[----:B------:R0:W-:Y:S04]  /*18b10*/  STL [R1+0xddc], R9 ;  /* 0x000ddc0901007387 */ /* 0x0001e80000100800 */
[----:B0-----:R-:W2:Y:S01]  /*18b20*/  LDL.LU R9, [R1+0xf34] ;  /* 0x000f340001097983 */ /* 0x001ea20000300800 */
[----:B------:R-:W-:-:S05]  /*18b30*/  LEA.HI.X.SX32 R29, R29, R0, 0x1, P6 ;  /* 0x000000001d1d7211 */ /* 0x000fca00030f0eff */
[----:B------:R3:W-:Y:S02]  /*18b40*/  STL [R1+0xda8], R29 ;  /* 0x000da81d01007387 */ /* 0x0007e40000100800 */
[----:B---3--:R-:W-:-:S05]  /*18b50*/  IADD3 R29, P6, PT, R7, R3, RZ ;  /* 0x00000003071d7210 */ /* 0x008fca0007fde0ff */
[----:B------:R0:W-:Y:S01]  /*18b60*/  STL [R1+0xde4], R29 ;  /* 0x000de41d01007387 */ /* 0x0001e20000100800 */
[----:B------:R-:W-:Y:S01]  /*18b70*/  IMAD R10, R10, UR5, RZ ;  /* 0x000000050a0a7c24 */ /* 0x000fe2000f8e02ff */
[----:B0-----:R-:W-:Y:S02]  /*18b80*/  LEA.HI.X.SX32 R29, R28, R0, 0x1, P0 ;  /* 0x000000001c1d7211 */ /* 0x001fe400000f0eff */
[----:B------:R-:W-:-:S03]  /*18b90*/  IADD3 R28, P0, PT, R6, R3, RZ ;  /* 0x00000003061c7210 */ /* 0x000fc60007f1e0ff */
[----:B------:R0:W-:Y:S04]  /*18ba0*/  STL [R1+0xdb0], R29 ;  /* 0x000db01d01007387 */ /* 0x0001e80000100800 */
[----:B------:R4:W-:Y:S01]  /*18bb0*/  STL [R1+0xdec], R28 ;  /* 0x000dec1c01007387 */ /* 0x0009e20000100800 */
[-C--:B------:R-:W-:Y:S02]  /*18bc0*/  LEA.HI.X.SX32 R12, R12, R0.reuse, 0x1, P3 ;  /* 0x000000000c0c7211 */ /* 0x080fe400018f0eff */
[-C--:B0-----:R-:W-:Y:S02]  /*18bd0*/  LEA.HI.X.SX32 R29, R14, R0.reuse, 0x1, P1 ;  /* 0x000000000e1d7211 */ /* 0x081fe400008f0eff */
[----:B------:R-:W-:Y:S02]  /*18be0*/  LEA.HI.X.SX32 R14, R13, R0, 0x1, P2 ;  /* 0x000000000d0e7211 */ /* 0x000fe400010f0eff */
[----:B----4-:R-:W-:-:S02]  /*18bf0*/  IADD3 R28, P1, PT, R5, R3, RZ ;  /* 0x00000003051c7210 */ /* 0x010fc40007f3e0ff */
[-C--:B-----5:R-:W-:Y:S01]  /*18c00*/  IADD3 R13, P2, PT, R4, R3.reuse, RZ ;  /* 0x00000003040d7210 */ /* 0x0a0fe20007f5e0ff */
[----:B------:R-:W-:Y:S04]  /*18c10*/  STL [R1+0xdb8], R29 ;  /* 0x000db81d01007387 */ /* 0x000fe80000100800 */
[----:B------:R-:W-:Y:S04]  /*18c20*/  STL [R1+0xdf4], R28 ;  /* 0x000df41c01007387 */ /* 0x000fe80000100800 */
[----:B------:R0:W-:Y:S04]  /*18c30*/  STL [R1+0xdc0], R14 ;  /* 0x000dc00e01007387 */ /* 0x0001e80000100800 */
[----:B------:R1:W-:Y:S04]  /*18c40*/  STL [R1+0xe5c], R13 ;  /* 0x000e5c0d01007387 */ /* 0x0003e80000100800 */
[----:B------:R3:W-:Y:S01]  /*18c50*/  STL [R1+0xdc8], R12 ;  /* 0x000dc80c01007387 */ /* 0x0007e20000100800 */
[----:B0-----:R-:W-:-:S02]  /*18c60*/  IADD3 R14, P3, PT, R10, R3, RZ ;  /* 0x000000030a0e7210 */ /* 0x001fc40007f7e0ff */
[-C--:B-1----:R-:W-:Y:S02]  /*18c70*/  LEA.HI.X.SX32 R13, R11, R0.reuse, 0x1, P4 ;  /* 0x000000000b0d7211 */ /* 0x082fe400020f0eff */
[-C--:B------:R-:W-:Y:S02]  /*18c80*/  LEA.HI.X.SX32 R11, R8, R0.reuse, 0x1, P5 ;  /* 0x00000000080b7211 */ /* 0x080fe400028f0eff */
[----:B---3--:R-:W-:Y:S01]  /*18c90*/  IADD3 R12, P4, PT, R2, R3, RZ ;  /* 0x00000003020c7210 */ /* 0x008fe20007f9e0ff */
[----:B------:R-:W-:Y:S01]  /*18ca0*/  STL [R1+0xdfc], R14 ;  /* 0x000dfc0e01007387 */ /* 0x000fe20000100800 */
[----:B------:R-:W-:-:S03]  /*18cb0*/  LEA.HI.X.SX32 R7, R7, R0, 0x1, P6 ;  /* 0x0000000007077211 */ /* 0x000fc600030f0eff */
[----:B------:R-:W-:Y:S04]  /*18cc0*/  STL [R1+0xdd0], R13 ;  /* 0x000dd00d01007387 */ /* 0x000fe80000100800 */
[----:B------:R-:W-:Y:S04]  /*18cd0*/  STL [R1+0xe04], R12 ;  /* 0x000e040c01007387 */ /* 0x000fe80000100800 */
[----:B------:R2:W-:Y:S01]  /*18ce0*/  STL [R1+0xdd8], R11 ;  /* 0x000dd80b01007387 */ /* 0x0005e20000100800 */
[-C--:B------:R-:W-:Y:S02]  /*18cf0*/  LEA.HI.X.SX32 R5, R5, R0.reuse, 0x1, P1 ;  /* 0x0000000005057211 */ /* 0x080fe400008f0eff */
[----:B------:R-:W-:Y:S01]  /*18d00*/  LEA.HI.X.SX32 R4, R4, R0, 0x1, P2 ;  /* 0x0000000004047211 */ /* 0x000fe200010f0eff */
[----:B------:R-:W-:-:S02]  /*18d10*/  IMAD R27, R27, UR5, RZ ;  /* 0x000000051b1b7c24 */ /* 0x000fc4000f8e02ff */
[----:B------:R-:W-:Y:S02]  /*18d20*/  IMAD R26, R26, UR5, RZ ;  /* 0x000000051a1a7c24 */ /* 0x000fe4000f8e02ff */
[----:B------:R-:W-:Y:S01]  /*18d30*/  IMAD R24, R24, UR5, RZ ;  /* 0x0000000518187c24 */ /* 0x000fe2000f8e02ff */
[-C--:B--2---:R-:W-:Y:S02]  /*18d40*/  IADD3 R11, P6, PT, R16, R3.reuse, RZ ;  /* 0x00000003100b7210 */ /* 0x084fe40007fde0ff */
[----:B------:R-:W-:-:S05]  /*18d50*/  IADD3 R8, P5, PT, R9, R3, RZ ;  /* 0x0000000309087210 */ /* 0x000fca0007fbe0ff */
[----:B------:R0:W-:Y:S04]  /*18d60*/  STL [R1+0xe0c], R8 ;  /* 0x000e0c0801007387 */ /* 0x0001e80000100800 */
[----:B------:R1:W-:Y:S01]  /*18d70*/  STL [R1+0xde0], R7 ;  /* 0x000de00701007387 */ /* 0x0003e20000100800 */
[----:B0-----:R-:W-:-:S03]  /*18d80*/  LEA.HI.X.SX32 R8, R6, R0, 0x1, P0 ;  /* 0x0000000006087211 */ /* 0x001fc600000f0eff */
[----:B------:R-:W-:Y:S01]  /*18d90*/  STL [R1+0xe14], R11 ;  /* 0x000e140b01007387 */ /* 0x000fe20000100800 */
[----:B-1----:R-:W-:-:S03]  /*18da0*/  IADD3 R7, P0, PT, R17, R3, RZ ;  /* 0x0000000311077210 */ /* 0x002fc60007f1e0ff */
[----:B------:R-:W2:Y:S04]  /*18db0*/  LDL.LU R6, [R1+0x36c] ;  /* 0x00036c0001067983 */ /* 0x000ea80000300800 */
[----:B------:R-:W-:Y:S04]  /*18dc0*/  STL [R1+0xde8], R8 ;  /* 0x000de80801007387 */ /* 0x000fe80000100800 */
[----:B------:R0:W-:Y:S04]  /*18dd0*/  STL [R1+0xe1c], R7 ;  /* 0x000e1c0701007387 */ /* 0x0001e80000100800 */
[----:B------:R1:W-:Y:S01]  /*18de0*/  STL [R1+0xdf0], R5 ;  /* 0x000df00501007387 */ /* 0x0003e20000100800 */
[----:B0-----:R-:W-:-:S02]  /*18df0*/  IADD3 R7, P1, PT, R18, R3, RZ ;  /* 0x0000000312077210 */ /* 0x001fc40007f3e0ff */
[----:B-1----:R-:W-:-:S03]  /*18e00*/  IADD3 R5, P2, PT, R19, R3, RZ ;  /* 0x0000000313057210 */ /* 0x002fc60007f5e0ff */
[----:B------:R0:W-:Y:S04]  /*18e10*/  STL [R1+0xe24], R7 ;  /* 0x000e240701007387 */ /* 0x0001e80000100800 */
[----:B------:R1:W-:Y:S04]  /*18e20*/  STL [R1+0xe58], R4 ;  /* 0x000e580401007387 */ /* 0x0003e80000100800 */
[----:B------:R3:W-:Y:S01]  /*18e30*/  STL [R1+0xe2c], R5 ;  /* 0x000e2c0501007387 */ /* 0x0007e20000100800 */
[----:B0-----:R-:W-:Y:S02]  /*18e40*/  LEA.HI.X.SX32 R7, R10, R0, 0x1, P3 ;  /* 0x000000000a077211 */ /* 0x001fe400018f0eff */
[----:B-1----:R-:W-:-:S03]  /*18e50*/  IADD3 R4, P3, PT, R20, R3, RZ ;  /* 0x0000000314047210 */ /* 0x002fc60007f7e0ff */
[----:B------:R-:W-:Y:S01]  /*18e60*/  STL [R1+0xdf8], R7 ;  /* 0x000df80701007387 */ /* 0x000fe20000100800 */
[-C--:B---3--:R-:W-:Y:S02]  /*18e70*/  LEA.HI.X.SX32 R5, R2, R0.reuse, 0x1, P4 ;  /* 0x0000000002057211 */ /* 0x088fe400020f0eff */
[----:B------:R-:W-:Y:S01]  /*18e80*/  IADD3 R2, P4, PT, R21, R3, RZ ;  /* 0x0000000315027210 */ /* 0x000fe20007f9e0ff */
[----:B------:R0:W-:Y:S04]  /*18e90*/  STL [R1+0xe34], R4 ;  /* 0x000e340401007387 */ /* 0x0001e80000100800 */
[----:B------:R1:W-:Y:S01]  /*18ea0*/  STL [R1+0xe00], R5 ;  /* 0x000e000501007387 */ /* 0x0003e20000100800 */
[----:B0-----:R-:W-:-:S03]  /*18eb0*/  LEA.HI.X.SX32 R4, R9, R0, 0x1, P5 ;  /* 0x0000000009047211 */ /* 0x001fc600028f0eff */
[----:B------:R-:W3:Y:S01]  /*18ec0*/  LDL.LU R9, [R1+0xf30] ;  /* 0x000f300001097983 */ /* 0x000ee20000300800 */
[----:B-1----:R-:W-:-:S03]  /*18ed0*/  LEA.HI.X.SX32 R5, R16, R0, 0x1, P6 ;  /* 0x0000000010057211 */ /* 0x002fc600030f0eff */
[----:B------:R0:W-:Y:S04]  /*18ee0*/  STL [R1+0xe3c], R2 ;  /* 0x000e3c0201007387 */ /* 0x0001e80000100800 */
[----:B------:R1:W-:Y:S01]  /*18ef0*/  STL [R1+0xe08], R4 ;  /* 0x000e080401007387 */ /* 0x0003e20000100800 */
[-C--:B0-----:R-:W-:Y:S02]  /*18f00*/  IADD3 R2, P5, PT, R22, R3.reuse, RZ ;  /* 0x0000000316027210 */ /* 0x081fe40007fbe0ff */
[----:B-1----:R-:W-:-:S03]  /*18f10*/  IADD3 R4, P6, PT, R23, R3, RZ ;  /* 0x0000000317047210 */ /* 0x002fc60007fde0ff */
[----:B------:R0:W-:Y:S04]  /*18f20*/  STL [R1+0xe40], R2 ;  /* 0x000e400201007387 */ /* 0x0001e80000100800 */
[----:B------:R1:W-:Y:S01]  /*18f30*/  STL [R1+0xe10], R5 ;  /* 0x000e100501007387 */ /* 0x0003e20000100800 */
[----:B0-----:R-:W-:-:S03]  /*18f40*/  LEA.HI.X.SX32 R2, R17, R0, 0x1, P0 ;  /* 0x0000000011027211 */ /* 0x001fc600000f0eff */
[----:B------:R0:W-:Y:S01]  /*18f50*/  STL [R1+0xe44], R4 ;  /* 0x000e440401007387 */ /* 0x0001e20000100800 */
[----:B-1----:R-:W-:-:S03]  /*18f60*/  IADD3 R5, P0, PT, R15, R3, RZ ;  /* 0x000000030f057210 */ /* 0x002fc60007f1e0ff */
[----:B------:R1:W-:Y:S04]  /*18f70*/  STL [R1+0xe18], R2 ;  /* 0x000e180201007387 */ /* 0x0003e80000100800 */
[----:B------:R-:W-:Y:S01]  /*18f80*/  STL [R1+0xe48], R5 ;  /* 0x000e480501007387 */ /* 0x000fe20000100800 */
[----:B0-----:R-:W-:-:S03]  /*18f90*/  LEA.HI.X.SX32 R4, R18, R0, 0x1, P1 ;  /* 0x0000000012047211 */ /* 0x001fc600008f0eff */
[----:B------:R-:W4:Y:S01]  /*18fa0*/  LDL.LU R17, [R1+0x40c] ;  /* 0x00040c0001117983 */ /* 0x000f220000300800 */
[----:B-1----:R-:W-:-:S03]  /*18fb0*/  IADD3 R2, P1, PT, R27, R3, RZ ;  /* 0x000000031b027210 */ /* 0x002fc60007f3e0ff */
[----:B------:R0:W-:Y:S04]  /*18fc0*/  STL [R1+0xe20], R4 ;  /* 0x000e200401007387 */ /* 0x0001e80000100800 */
[----:B------:R-:W5:Y:S04]  /*18fd0*/  LDL.LU R16, [R1+0x410] ;  /* 0x0004100001107983 */ /* 0x000f680000300800 */
[----:B------:R1:W-:Y:S04]  /*18fe0*/  STL [R1+0xe4c], R2 ;  /* 0x000e4c0201007387 */ /* 0x0003e80000100800 */
[----:B------:R-:W5:Y:S04]  /*18ff0*/  LDL.LU R10, [R1+0x3e8] ;  /* 0x0003e800010a7983 */ /* 0x000f680000300800 */
[----:B------:R-:W5:Y:S01]  /*19000*/  LDL.LU R29, [R1+0x3ec] ;  /* 0x0003ec00011d7983 */ /* 0x000f620000300800 */
[----:B0-----:R-:W-:-:S03]  /*19010*/  LEA.HI.X.SX32 R4, R19, R0, 0x1, P2 ;  /* 0x0000000013047211 */ /* 0x001fc600010f0eff */
[----:B------:R-:W5:Y:S04]  /*19020*/  LDL.LU R28, [R1+0x3f4] ;  /* 0x0003f400011c7983 */ /* 0x000f680000300800 */
[----:B------:R-:W5:Y:S01]  /*19030*/  LDL.LU R14, [R1+0x3f0] ;  /* 0x0003f000010e7983 */ /* 0x000f620000300800 */
[----:B-1----:R-:W-:-:S03]  /*19040*/  IADD3 R2, P2, PT, R26, R3, RZ ;  /* 0x000000031a027210 */ /* 0x002fc60007f5e0ff */
[----:B------:R0:W-:Y:S04]  /*19050*/  STL [R1+0xe28], R4 ;  /* 0x000e280401007387 */ /* 0x0001e80000100800 */
[----:B------:R-:W5:Y:S01]  /*19060*/  LDL.LU R13, [R1+0x3f8] ;  /* 0x0003f800010d7983 */ /* 0x000f620000300800 */
[----:B0-----:R-:W-:-:S03]  /*19070*/  LEA.HI.X.SX32 R4, R20, R0, 0x1, P3 ;  /* 0x0000000014047211 */ /* 0x001fc600018f0eff */
[----:B------:R0:W-:Y:S04]  /*19080*/  STL [R1+0xe50], R2 ;  /* 0x000e500201007387 */ /* 0x0001e80000100800 */
[----:B------:R-:W5:Y:S04]  /*19090*/  LDL.LU R12, [R1+0x400] ;  /* 0x00040000010c7983 */ /* 0x000f680000300800 */
[----:B------:R1:W-:Y:S01]  /*190a0*/  STL [R1+0xe30], R4 ;  /* 0x000e300401007387 */ /* 0x0003e20000100800 */
[----:B0-----:R-:W-:-:S03]  /*190b0*/  IADD3 R2, P3, PT, R24, R3, RZ ;  /* 0x0000000318027210 */ /* 0x001fc60007f7e0ff */
[----:B------:R-:W5:Y:S04]  /*190c0*/  LDL.LU R11, [R1+0x3fc] ;  /* 0x0003fc00010b7983 */ /* 0x000f680000300800 */
[----:B------:R0:W-:Y:S01]  /*190d0*/  STL [R1+0xe54], R2 ;  /* 0x000e540201007387 */ /* 0x0001e20000100800 */
[----:B-1----:R-:W-:-:S03]  /*190e0*/  LEA.HI.X.SX32 R4, R21, R0, 0x1, P4 ;  /* 0x0000000015047211 */ /* 0x002fc600020f0eff */
[----:B------:R-:W5:Y:S04]  /*190f0*/  LDL.LU R8, [R1+0x408] ;  /* 0x0004080001087983 */ /* 0x000f680000300800 */
[----:B------:R1:W-:Y:S04]  /*19100*/  STL [R1+0xe38], R4 ;  /* 0x000e380401007387 */ /* 0x0003e80000100800 */
[----:B------:R-:W5:Y:S01]  /*19110*/  LDL.LU R7, [R1+0x404] ;  /* 0x0004040001077983 */ /* 0x000f620000300800 */
[----:B------:R-:W-:Y:S01]  /*19120*/  IMAD R25, R25, UR5, RZ ;  /* 0x0000000519197c24 */ /* 0x000fe2000f8e02ff */
[----:B------:R-:W-:-:S04]  /*19130*/  LEA.HI.X.SX32 R5, R15, R0, 0x1, P0 ;  /* 0x000000000f057211 */ /* 0x000fc800000f0eff */
[----:B0-----:R-:W-:Y:S02]  /*19140*/  IADD3 R2, P4, PT, R25, R3, RZ ;  /* 0x0000000319027210 */ /* 0x001fe40007f9e0ff */
[-C--:B------:R-:W-:Y:S02]  /*19150*/  LEA.HI.X.SX32 R3, R22, R0.reuse, 0x1, P5 ;  /* 0x0000000016037211 */ /* 0x080fe400028f0eff */
[-C--:B-1----:R-:W-:Y:S01]  /*19160*/  LEA.HI.X.SX32 R4, R23, R0.reuse, 0x1, P6 ;  /* 0x0000000017047211 */ /* 0x082fe200030f0eff */
[----:B------:R-:W-:Y:S04]  /*19170*/  STL [R1+0x6e8], R2 ;  /* 0x0006e80201007387 */ /* 0x000fe80000100800 */
[----:B------:R-:W-:Y:S04]  /*19180*/  STL [R1+0x6d0], R3 ;  /* 0x0006d00301007387 */ /* 0x000fe80000100800 */
[----:B------:R-:W-:Y:S04]  /*19190*/  STL [R1+0x6d4], R4 ;  /* 0x0006d40401007387 */ /* 0x000fe80000100800 */
[----:B------:R0:W-:Y:S02]  /*191a0*/  STL [R1+0x6d8], R5 ;  /* 0x0006d80501007387 */ /* 0x0001e40000100800 */
[----:B0-----:R-:W0:Y:S01]  /*191b0*/  S2R R5, SR_TID.X ;  /* 0x0000000000057919 */ /* 0x001e220000002100 */
[----:B------:R-:W-:-:S02]  /*191c0*/  LEA.HI.X.SX32 R3, R27, R0, 0x1, P1 ;  /* 0x000000001b037211 */ /* 0x000fc400008f0eff */
[----:B------:R-:W-:-:S03]  /*191d0*/  LEA.HI.X.SX32 R15, R26, R0, 0x1, P2 ;  /* 0x000000001a0f7211 */ /* 0x000fc600010f0eff */
[----:B------:R1:W-:Y:S04]  /*191e0*/  STL [R1+0x6dc], R3 ;  /* 0x0006dc0301007387 */ /* 0x0003e80000100800 */
[----:B------:R0:W-:Y:S01]  /*191f0*/  STL [R1+0x6e0], R15 ;  /* 0x0006e00f01007387 */ /* 0x0001e20000100800 */
[----:B-1----:R-:W-:Y:S02]  /*19200*/  LEA.HI.X.SX32 R3, R24, R0, 0x1, P3 ;  /* 0x0000000018037211 */ /* 0x002fe400018f0eff */
[----:B0-----:R-:W-:-:S04]  /*19210*/  SHF.R.U32.HI R5, RZ, 0x5, R5 ;  /* 0x00000005ff057819 */ /* 0x001fc80000011605 */
[----:B------:R-:W-:-:S04]  /*19220*/  SGXT.U32 R5, R5, 0x2 ;  /* 0x000000020505781a */ /* 0x000fc80000000000 */
[----:B------:R-:W-:-:S05]  /*19230*/  LOP3.LUT R18, R5, 0x3c, RZ, 0xfc, !PT ;  /* 0x0000003c05127812 */ /* 0x000fca00078efcff */
[----:B------:R-:W-:Y:S01]  /*19240*/  IMAD R18, R18, UR6, RZ ;  /* 0x0000000612127c24 */ /* 0x000fe2000f8e02ff */
[----:B------:R-:W-:Y:S01]  /*19250*/  LEA.HI.X.SX32 R15, R25, R0, 0x1, P4 ;  /* 0x00000000190f7211 */ /* 0x000fe200020f0eff */
[----:B------:R2:W-:Y:S04]  /*19260*/  STL [R1+0x6e4], R3 ;  /* 0x0006e40301007387 */ /* 0x0005e80000100800 */
[----:B------:R5:W-:Y:S01]  /*19270*/  STL [R1+0x64c], R15 ;  /* 0x00064c0f01007387 */ /* 0x000be20000100800 */
[----:B------:R-:W-:Y:S02]  /*19280*/  IMAD R4, RZ, RZ, -UR6 ;  /* 0x80000006ff047e24 */ /* 0x000fe4000f8e02ff */
[----:B------:R-:W-:Y:S02]  /*19290*/  IMAD R5, R5, UR6, RZ ;  /* 0x0000000605057c24 */ /* 0x000fe4000f8e02ff */
[----:B--2---:R-:W-:-:S04]  /*192a0*/  IMAD R3, R4, 0x4, R6 ;  /* 0x0000000404037824 */ /* 0x004fc800078e0206 */
[----:B------:R-:W-:Y:S01]  /*192b0*/  IMAD R4, R4, 0x4, R3 ;  /* 0x0000000404047824 */ /* 0x000fe200078e0203 */
[C---:B---3--:R-:W-:Y:S01]  /*192c0*/  IADD3 R2, P5, PT, R9.reuse, UR10, RZ ;  /* 0x0000000a09027c10 */ /* 0x048fe2000ffbe0ff */
[----:B------:R-:W0:Y:S03]  /*192d0*/  LDCU UR10, c[0x0][0x3a8] ;  /* 0x00007500ff0a77ac */ /* 0x000e260008000800 */
[----:B------:R-:W-:Y:S01]  /*192e0*/  LEA.HI.X.SX32 R0, R9, UR11, 0x1, P5 ;  /* 0x0000000b09007c11 */ /* 0x000fe2000a8f0eff */
[----:B------:R-:W1:Y:S01]  /*192f0*/  LDCU UR11, c[0x0][0x3ac] ;  /* 0x00007580ff0b77ac */ /* 0x000e620008000800 */
[----:B------:R-:W-:-:S05]  /*19300*/  IADD3 R19, P2, PT, R18, R2, RZ ;  /* 0x0000000212137210 */ /* 0x000fca0007f5e0ff */
[----:B------:R2:W-:Y:S01]  /*19310*/  STL [R1+0x654], R19 ;  /* 0x0006541301007387 */ /* 0x0005e20000100800 */
[----:B------:R-:W-:Y:S02]  /*19320*/  LEA.HI.X.SX32 R18, R18, R0, 0x1, P2 ;  /* 0x0000000012127211 */ /* 0x000fe400010f0eff */
[----:B----4-:R-:W-:-:S05]  /*19330*/  IADD3 R9, P6, PT, R17, R2, RZ ;  /* 0x0000000211097210 */ /* 0x010fca0007fde0ff */
[----:B------:R3:W-:Y:S01]  /*19340*/  STL [R1+0x65c], R9 ;  /* 0x00065c0901007387 */ /* 0x0007e20000100800 */
[-C--:B-----5:R-:W-:Y:S02]  /*19350*/  IADD3 R15, P1, PT, R16, R2.reuse, RZ ;  /* 0x00000002100f7210 */ /* 0x0a0fe40007f3e0ff */
[----:B--2---:R-:W-:-:S03]  /*19360*/  IADD3 R19, P0, PT, R10, R2, RZ ;  /* 0x000000020a137210 */ /* 0x004fc60007f1e0ff */
[----:B------:R2:W-:Y:S01]  /*19370*/  STL [R1+0x664], R15 ;  /* 0x0006640f01007387 */ /* 0x0005e20000100800 */
[----:B---3--:R-:W-:-:S03]  /*19380*/  IADD3 R9, P5, PT, R29, R2, RZ ;  /* 0x000000021d097210 */ /* 0x008fc60007fbe0ff */
[----:B------:R-:W-:Y:S04]  /*19390*/  STL [R1+0x66c], R19 ;  /* 0x00066c1301007387 */ /* 0x000fe80000100800 */
[----:B------:R3:W-:Y:S01]  /*193a0*/  STL [R1+0x674], R9 ;  /* 0x0006740901007387 */ /* 0x0007e20000100800 */
[----:B--2---:R-:W-:-:S05]  /*193b0*/  IADD3 R15, P4, PT, R28, R2, RZ ;  /* 0x000000021c0f7210 */ /* 0x004fca0007f9e0ff */
[----:B------:R2:W-:Y:S01]  /*193c0*/  STL [R1+0x67c], R15 ;  /* 0x00067c0f01007387 */ /* 0x0005e20000100800 */
[----:B---3--:R-:W-:-:S03]  /*193d0*/  IADD3 R9, P3, PT, R14, R2, RZ ;  /* 0x000000020e097210 */ /* 0x008fc60007f7e0ff */
[----:B------:R-:W-:Y:S04]  /*193e0*/  STL [R1+0x650], R18 ;  /* 0x0006501201007387 */ /* 0x000fe80000100800 */
[----:B------:R3:W-:Y:S01]  /*193f0*/  STL [R1+0x684], R9 ;  /* 0x0006840901007387 */ /* 0x0007e20000100800 */
[----:B--2---:R-:W-:Y:S02]  /*19400*/  LEA.HI.X.SX32 R15, R17, R0, 0x1, P6 ;  /* 0x00000000110f7211 */ /* 0x004fe400030f0eff */
[----:B------:R-:W-:-:S03]  /*19410*/  IADD3 R17, P2, PT, R13, R2, RZ ;  /* 0x000000020d117210 */ /* 0x000fc60007f5e0ff */
[----:B------:R2:W-:Y:S01]  /*19420*/  STL [R1+0x658], R15 ;  /* 0x0006580f01007387 */ /* 0x0005e20000100800 */
[----:B---3--:R-:W-:-:S03]  /*19430*/  LEA.HI.X.SX32 R9, R16, R0, 0x1, P1 ;  /* 0x0000000010097211 */ /* 0x008fc600008f0eff */
[----:B------:R-:W-:Y:S01]  /*19440*/  STL [R1+0x68c], R17 ;  /* 0x00068c1101007387 */ /* 0x000fe20000100800 */
[----:B------:R-:W-:-:S03]  /*19450*/  LEA.HI.X.SX32 R10, R10, R0, 0x1, P0 ;  /* 0x000000000a0a7211 */ /* 0x000fc600000f0eff */
[----:B------:R3:W-:Y:S01]  /*19460*/  STL [R1+0x660], R9 ;  /* 0x0006600901007387 */ /* 0x0007e20000100800 */
[----:B--2---:R-:W-:-:S05]  /*19470*/  IADD3 R15, P1, PT, R12, R2, RZ ;  /* 0x000000020c0f7210 */ /* 0x004fca0007f3e0ff */
[----:B------:R2:W-:Y:S01]  /*19480*/  STL [R1+0x694], R15 ;  /* 0x0006940f01007387 */ /* 0x0005e20000100800 */
[----:B---3--:R-:W-:-:S03]  /*19490*/  IADD3 R9, P0, PT, R11, R2, RZ ;  /* 0x000000020b097210 */ /* 0x008fc60007f1e0ff */
[----:B------:R3:W-:Y:S04]  /*194a0*/  STL [R1+0x668], R10 ;  /* 0x0006680a01007387 */ /* 0x0007e80000100800 */
[----:B------:R4:W-:Y:S01]  /*194b0*/  STL [R1+0x69c], R9 ;  /* 0x00069c0901007387 */ /* 0x0009e20000100800 */
[----:B--2---:R-:W-:Y:S02]  /*194c0*/  LEA.HI.X.SX32 R15, R29, R0, 0x1, P5 ;  /* 0x000000001d0f7211 */ /* 0x004fe400028f0eff */
[----:B---3--:R-:W-:-:S03]  /*194d0*/  IADD3 R10, P5, PT, R8, R2, RZ ;  /* 0x00000002080a7210 */ /* 0x008fc60007fbe0ff */
[----:B------:R2:W-:Y:S01]  /*194e0*/  STL [R1+0x670], R15 ;  /* 0x0006700f01007387 */ /* 0x0005e20000100800 */
[----:B----4-:R-:W-:-:S03]  /*194f0*/  LEA.HI.X.SX32 R9, R28, R0, 0x1, P4 ;  /* 0x000000001c097211 */ /* 0x010fc600020f0eff */
[----:B------:R3:W-:Y:S04]  /*19500*/  STL [R1+0x6a4], R10 ;  /* 0x0006a40a01007387 */ /* 0x0007e80000100800 */
[----:B------:R4:W-:Y:S01]  /*19510*/  STL [R1+0x678], R9 ;  /* 0x0006780901007387 */ /* 0x0009e20000100800 */
[----:B--2---:R-:W-:Y:S02]  /*19520*/  IADD3 R15, P4, PT, R7, R2, RZ ;  /* 0x00000002070f7210 */ /* 0x004fe40007f9e0ff */
[----:B---3--:R-:W-:-:S03]  /*19530*/  LEA.HI.X.SX32 R10, R14, R0, 0x1, P3 ;  /* 0x000000000e0a7211 */ /* 0x008fc600018f0eff */
[----:B------:R-:W-:Y:S01]  /*19540*/  STL [R1+0x6ac], R15 ;  /* 0x0006ac0f01007387 */ /* 0x000fe20000100800 */
[----:B----4-:R-:W-:-:S03]  /*19550*/  IADD3 R9, P3, PT, R6, R2, RZ ;  /* 0x0000000206097210 */ /* 0x010fc60007f7e0ff */
[----:B------:R2:W-:Y:S01]  /*19560*/  STL [R1+0x680], R10 ;  /* 0x0006800a01007387 */ /* 0x0005e20000100800 */
[----:B------:R-:W-:-:S03]  /*19570*/  LEA.HI.X.SX32 R13, R13, R0, 0x1, P2 ;  /* 0x000000000d0d7211 */ /* 0x000fc600010f0eff */
[----:B------:R3:W-:Y:S01]  /*19580*/  STL [R1+0x6b4], R9 ;  /* 0x0006b40901007387 */ /* 0x0007e20000100800 */
[----:B--2---:R-:W-:-:S03]  /*19590*/  IADD3 R10, P2, PT, R3, R2, RZ ;  /* 0x00000002030a7210 */ /* 0x004fc60007f5e0ff */
[----:B------:R-:W-:Y:S01]  /*195a0*/  STL [R1+0x688], R13 ;  /* 0x0006880d01007387 */ /* 0x000fe20000100800 */
[----:B---3--:R-:W-:-:S03]  /*195b0*/  LEA.HI.X.SX32 R9, R12, R0, 0x1, P1 ;  /* 0x000000000c097211 */ /* 0x008fc600008f0eff */
[----:B------:R2:W-:Y:S01]  /*195c0*/  STL [R1+0x6c0], R10 ;  /* 0x0006c00a01007387 */ /* 0x0005e20000100800 */
[----:B------:R-:W-:-:S03]  /*195d0*/  IADD3 R12, P1, PT, R4, R2, RZ ;  /* 0x00000002040c7210 */ /* 0x000fc60007f3e0ff */
[----:B------:R3:W-:Y:S01]  /*195e0*/  STL [R1+0x690], R9 ;  /* 0x0006900901007387 */ /* 0x0007e20000100800 */
[-C--:B------:R-:W-:Y:S02]  /*195f0*/  LEA.HI.X.SX32 R8, R8, R0.reuse, 0x1, P5 ;  /* 0x0000000008087211 */ /* 0x080fe400028f0eff */
[----:B--2---:R-:W-:Y:S01]  /*19600*/  LEA.HI.X.SX32 R10, R11, R0, 0x1, P0 ;  /* 0x000000000b0a7211 */ /* 0x004fe200000f0eff */
[----:B------:R-:W-:Y:S01]  /*19610*/  STL [R1+0x6cc], R12 ;  /* 0x0006cc0c01007387 */ /* 0x000fe20000100800 */
[----:B---3--:R-:W-:Y:S02]  /*19620*/  IADD3 R9, P0, PT, R5, R2, RZ ;  /* 0x0000000205097210 */ /* 0x008fe40007f1e0ff */
[-C--:B------:R-:W-:Y:S01]  /*19630*/  LEA.HI.X.SX32 R2, R7, R0.reuse, 0x1, P4 ;  /* 0x0000000007027211 */ /* 0x080fe200020f0eff */
[----:B------:R-:W-:Y:S01]  /*19640*/  STL [R1+0x698], R10 ;  /* 0x0006980a01007387 */ /* 0x000fe20000100800 */
[----:B------:R-:W-:-:S03]  /*19650*/  LEA.HI.X.SX32 R6, R6, R0, 0x1, P3 ;  /* 0x0000000006067211 */ /* 0x000fc600018f0eff */
[----:B------:R-:W-:Y:S01]  /*19660*/  STL [R1+0x6c8], R9 ;  /* 0x0006c80901007387 */ /* 0x000fe20000100800 */
[----:B------:R-:W-:-:S03]  /*19670*/  LEA.HI.X.SX32 R3, R3, R0, 0x1, P2 ;  /* 0x0000000003037211 */ /* 0x000fc600010f0eff */
[----:B------:R-:W-:Y:S04]  /*19680*/  STL [R1+0x6a0], R8 ;  /* 0x0006a00801007387 */ /* 0x000fe80000100800 */
[----:B------:R2:W-:Y:S04]  /*19690*/  STL [R1+0x6a8], R2 ;  /* 0x0006a80201007387 */ /* 0x0005e80000100800 */
[----:B------:R3:W-:Y:S01]  /*196a0*/  STL [R1+0x6b0], R6 ;  /* 0x0006b00601007387 */ /* 0x0007e20000100800 */
[-C--:B--2---:R-:W-:Y:S02]  /*196b0*/  LEA.HI.X.SX32 R2, R4, R0.reuse, 0x1, P1 ;  /* 0x0000000004027211 */ /* 0x084fe400008f0eff */
[----:B------:R-:W-:Y:S01]  /*196c0*/  LEA.HI.X.SX32 R0, R5, R0, 0x1, P0 ;  /* 0x0000000005007211 */ /* 0x000fe200000f0eff */
[----:B------:R3:W-:Y:S04]  /*196d0*/  STL [R1+0x6bc], R3 ;  /* 0x0006bc0301007387 */ /* 0x0007e80000100800 */
[----:B------:R3:W-:Y:S04]  /*196e0*/  STL [R1+0x6c4], R2 ;  /* 0x0006c40201007387 */ /* 0x0007e80000100800 */
        /* <DEDUP_REMOVED lines=89> */
[----:B------:R3:W-:Y:S01]  /*19c80*/  STL [R1+0x130], RZ ;  /* 0x000130ff01007387 */ /* 0x0007e20000100800 */
[----:B------:R-:W-:-:S03]  /*19c90*/  UMOV UR4, URZ ;  /* 0x000000ff00047c82 */ /* 0x000fc60008000000 */
        /* <DEDUP_REMOVED lines=38> */
[----:B01----:R3:W-:Y:S02]  /*19f00*/  STL [R1+0xdc], RZ ;  /* 0x0000dcff01007387 */ /* 0x0037e40000100800 */
.L_x_1:
[----:B0-----:R-:W2:Y:S04]  /*19f10*/  LDL R5, [R1+0x6cc] ;  /* 0x0006cc0001057983 */ /* 0x001ea80000100800 */
[----:B------:R-:W4:Y:S04]  /*19f20*/  LDL R8, [R1+0x6c4] ;  /* 0x0006c40001087983 */ /* 0x000f280000100800 */
[----:B------:R-:W5:Y:S04]  /*19f30*/  LDL R7, [R1+0x6bc] ;  /* 0x0006bc0001077983 */ /* 0x000f680000100800 */
[----:B---3--:R-:W5:Y:S04]  /*19f40*/  LDL R6, [R1+0x6c0] ;  /* 0x0006c00001067983 */ /* 0x008f680000100800 */
[----:B------:R-:W3:Y:S04]  /*19f50*/  LDL R17, [R1+0x6b0] ;  /* 0x0006b00001117983 */ /* 0x000ee80000100800 */
[----:B------:R-:W2:Y:S04]  /*19f60*/  LDL R16, [R1+0x6b4] ;  /* 0x0006b40001107983 */ /* 0x000ea80000100800 */
[----:B------:R-:W-:Y:S04]  /*19f70*/  STL [R1+0x1718], R29 ;  /* 0x0017181d01007387 */ /* 0x000fe80000100800 */
        /* <DEDUP_REMOVED lines=159> */
[----:B------:R-:W-:Y:S01]  /*1a970*/  STL [R1+0x18bc], R28 ;  /* 0x0018bc1c01007387 */ /* 0x000fe20000100800 */
[----:B------:R-:W0:Y:S03]  /*1a980*/  S2R R21, SR_TID.X ;  /* 0x0000000000157919 */ /* 0x000e260000002100 */
        /* <DEDUP_REMOVED lines=28> */
[----:B0-----:R-:W-:-:S03]  /*1ab50*/  SHF.R.U32.HI R0, RZ, 0x5, R21 ;  /* 0x00000005ff007819 */ /* 0x001fc60000011615 */
[----:B------:R-:W-:Y:S04]  /*1ab60*/  STL [R1+0x19a4], R28 ;  /* 0x0019a41c01007387 */ /* 0x000fe80000100800 */
[----:B------:R-:W-:Y:S04]  /*1ab70*/  STL [R1+0x19ac], R28 ;  /* 0x0019ac1c01007387 */ /* 0x000fe80000100800 */
[----:B------:R-:W-:Y:S04]  /*1ab80*/  STL [R1+0x19b4], R28 ;  /* 0x0019b41c01007387 */ /* 0x000fe80000100800 */
[----:B------:R-:W-:Y:S01]  /*1ab90*/  STL [R1+0x19bc], R28 ;  /* 0x0019bc1c01007387 */ /* 0x000fe20000100800 */
[----:B------:R-:W-:-:S03]  /*1aba0*/  SGXT.U32 R0, R0, 0x2 ;  /* 0x000000020000781a */ /* 0x000fc60000000000 */
[----:B------:R-:W-:Y:S04]  /*1abb0*/  STL [R1+0x19c4], R28 ;  /* 0x0019c41c01007387 */ /* 0x000fe80000100800 */
[----:B------:R-:W-:Y:S01]  /*1abc0*/  STL [R1+0x19cc], R28 ;  /* 0x0019cc1c01007387 */ /* 0x000fe20000100800 */
[----:B------:R-:W-:-:S03]  /*1abd0*/  UIMAD UR12, UR4, -0x40, UR7 ;  /* 0xffffffc0040c78a4 */ /* 0x000fc6000f8e0207 */
[----:B------:R-:W-:Y:S04]  /*1abe0*/  STL [R1+0x19d4], R28 ;  /* 0x0019d41c01007387 */ /* 0x000fe80000100800 */
[----:B------:R-:W-:Y:S01]  /*1abf0*/  STL [R1+0x19dc], R28 ;  /* 0x0019dc1c01007387 */ /* 0x000fe20000100800 */
[----:B------:R-:W-:-:S03]  /*1ac00*/  LOP3.LUT R2, R0, 0x4, RZ, 0xfc, !PT ;  /* 0x0000000400027812 */ /* 0x000fc600078efcff */
[----:B------:R-:W-:Y:S04]  /*1ac10*/  STL [R1+0x19e4], R28 ;  /* 0x0019e41c01007387 */ /* 0x000fe80000100800 */
[----:B------:R-:W-:Y:S04]  /*1ac20*/  STL [R1+0x19ec], R28 ;  /* 0x0019ec1c01007387 */ /* 0x000fe80000100800 */
[----:B------:R-:W-:Y:S04]  /*1ac30*/  STL [R1+0x19f4], R28 ;  /* 0x0019f41c01007387 */ /* 0x000fe80000100800 */
[----:B------:R-:W-:Y:S01]  /*1ac40*/  STL [R1+0x19fc], R28 ;  /* 0x0019fc1c01007387 */ /* 0x000fe20000100800 */
[----:B------:R-:W-:-:S03]  /*1ac50*/  ISETP.GE.AND P3, PT, R2, UR12, PT ;  /* 0x0000000c02007c0c */ /* 0x000fc6000bf66270 */
[----:B------:R-:W-:Y:S04]  /*1ac60*/  STL [R1+0x1a04], R28 ;  /* 0x001a041c01007387 */ /* 0x000fe80000100800 */
[----:B------:R-:W-:Y:S04]  /*1ac70*/  STL [R1+0x1a0c], R28 ;  /* 0x001a0c1c01007387 */ /* 0x000fe80000100800 */
[----:B------:R-:W-:Y:S01]  /*1ac80*/  STL [R1+0x1a14], R28 ;  /* 0x001a141c01007387 */ /* 0x000fe20000100800 */
[----:B------:R-:W-:-:S03]  /*1ac90*/  LOP3.LUT R4, R0, 0x8, RZ, 0xfc, !PT ;  /* 0x0000000800047812 */ /* 0x000fc600078efcff */
[----:B------:R-:W-:Y:S01]  /*1aca0*/  STL [R1+0x1a1c], R28 ;  /* 0x001a1c1c01007387 */ /* 0x000fe20000100800 */
[----:B------:R-:W-:-:S03]  /*1acb0*/  LOP3.LUT R3, R0, 0xc, RZ, 0xfc, !PT ;  /* 0x0000000c00037812 */ /* 0x000fc600078efcff */
[----:B------:R-:W-:Y:S04]  /*1acc0*/  STL [R1+0x1a24], R28 ;  /* 0x001a241c01007387 */ /* 0x000fe80000100800 */
[----:B------:R-:W-:Y:S04]  /*1acd0*/  STL [R1+0x1a2c], R28 ;  /* 0x001a2c1c01007387 */ /* 0x000fe80000100800 */
[----:B------:R-:W-:Y:S01]  /*1ace0*/  STL [R1+0x1a34], R28 ;  /* 0x001a341c01007387 */ /* 0x000fe20000100800 */
[----:B------:R-:W-:-:S03]  /*1acf0*/  ISETP.GE.AND P4, PT, R4, UR12, PT ;  /* 0x0000000c04007c0c */ /* 0x000fc6000bf86270 */
[----:B------:R-:W-:Y:S01]  /*1ad00*/  STL [R1+0x1a3c], R28 ;  /* 0x001a3c1c01007387 */ /* 0x000fe20000100800 */
[----:B------:R-:W-:-:S03]  /*1ad10*/  ISETP.GE.AND P5, PT, R3, UR12, PT ;  /* 0x0000000c03007c0c */ /* 0x000fc6000bfa6270 */
[----:B------:R-:W-:Y:S01]  /*1ad20*/  STL [R1+0x1a44], R28 ;  /* 0x001a441c01007387 */ /* 0x000fe20000100800 */
[----:B------:R-:W-:-:S03]  /*1ad30*/  LOP3.LUT R4, R0, 0x18, RZ, 0xfc, !PT ;  /* 0x0000001800047812 */ /* 0x000fc600078efcff */
[----:B------:R-:W-:Y:S01]  /*1ad40*/  STL [R1+0x1a4c], R28 ;  /* 0x001a4c1c01007387 */ /* 0x000fe20000100800 */
[----:B------:R-:W-:-:S03]  /*1ad50*/  LOP3.LUT R3, R0, 0x14, RZ, 0xfc, !PT ;  /* 0x0000001400037812 */ /* 0x000fc600078efcff */
[----:B------:R-:W-:Y:S04]  /*1ad60*/  STL [R1+0x1a54], R28 ;  /* 0x001a541c01007387 */ /* 0x000fe80000100800 */
[----:B------:R-:W-:Y:S01]  /*1ad70*/  STL [R1+0x16f8], R27 ;  /* 0x0016f81b01007387 */ /* 0x000fe20000100800 */
[----:B------:R-:W-:-:S03]  /*1ad80*/  ISETP.GE.AND P1, PT, R4, UR12, PT ;  /* 0x0000000c04007c0c */ /* 0x000fc6000bf26270 */
[----:B------:R-:W-:Y:S01]  /*1ad90*/  STL [R1+0x1700], R27 ;  /* 0x0017001b01007387 */ /* 0x000fe20000100800 */
[----:B------:R-:W-:-:S03]  /*1ada0*/  ISETP.GE.AND P0, PT, R3, UR12, PT ;  /* 0x0000000c03007c0c */ /* 0x000fc6000bf06270 */
[----:B------:R-:W-:Y:S01]  /*1adb0*/  STL [R1+0x1708], R27 ;  /* 0x0017081b01007387 */ /* 0x000fe20000100800 */
[----:B--2---:R-:W-:-:S03]  /*1adc0*/  @!P3 IMAD.MOV.U32 R4, RZ, RZ, R5 ;  /* 0x000000ffff04b224 */ /* 0x004fc600078e0005 */
[----:B------:R-:W-:Y:S01]  /*1add0*/  STL [R1+0x1710], R27 ;  /* 0x0017101b01007387 */ /* 0x000fe20000100800 */
[----:B------:R-:W-:Y:S01]  /*1ade0*/  PRMT R3, RZ, 0x7610, R3 ;  /* 0x00007610ff037816 */ /* 0x000fe20000000003 */
[----:B----4-:R-:W-:Y:S02]  /*1adf0*/  @!P3 IMAD.MOV.U32 R5, RZ, RZ, R8 ;  /* 0x000000ffff05b224 */ /* 0x010fe400078e0008 */
[----:B------:R-:W-:Y:S04]  /*1ae00*/  STL [R1+0x16f4], R26 ;  /* 0x0016f41a01007387 */ /* 0x000fe80000100800 */
[----:B------:R-:W-:Y:S04]  /*1ae10*/  STL [R1+0x16f0], R24 ;  /* 0x0016f01801007387 */ /* 0x000fe80000100800 */
[----:B------:R-:W-:Y:S04]  /*1ae20*/  STL [R1+0x16ec], R25 ;  /* 0x0016ec1901007387 */ /* 0x000fe80000100800 */
[----:B------:R-:W2:Y:S04]  /*1ae30*/  LDL R9, [R1+0x6a8] ;  /* 0x0006a80001097983 */ /* 0x000ea80000100800 */
[----:B------:R-:W2:Y:S04]  /*1ae40*/  LDL R8, [R1+0x6ac] ;  /* 0x0006ac0001087983 */ /* 0x000ea80000100800 */
[----:B------:R-:W4:Y:S04]  /*1ae50*/  LDL R11, [R1+0x6a0] ;  /* 0x0006a000010b7983 */ /* 0x000f280000100800 */
[----:B------:R-:W4:Y:S04]  /*1ae60*/  LDL R10, [R1+0x6a4] ;  /* 0x0006a400010a7983 */ /* 0x000f280000100800 */
[----:B------:R0:W4:Y:S04]  /*1ae70*/  @!P3 LDG.E.U8 R3, desc[UR8][R4.64] ;  /* 0x000000080403b981 */ /* 0x000128000c1e1100 */
[----:B------:R-:W4:Y:S04]  /*1ae80*/  LDL R23, [R1+0x698] ;  /* 0x0006980001177983 */ /* 0x000f280000100800 */
[----:B------:R-:W4:Y:S01]  /*1ae90*/  LDL R22, [R1+0x69c] ;  /* 0x00069c0001167983 */ /* 0x000f220000100800 */
[----:B0-----:R-:W-:-:S06]  /*1aea0*/  PRMT R4, RZ, 0x7610, R4 ;  /* 0x00007610ff047816 */ /* 0x001fcc0000000004 */
[----:B-----5:R0:W5:Y:S02]  /*1aeb0*/  @!P4 LDG.E.U8 R4, desc[UR8][R6.64] ;  /* 0x000000080604c981 */ /* 0x020164000c1e1100 */
[----:B0-----:R-:W-:Y:S02]  /*1aec0*/  @!P5 IMAD.MOV.U32 R6, RZ, RZ, R16 ;  /* 0x000000ffff06d224 */ /* 0x001fe400078e0010 */
[----:B---3--:R-:W-:Y:S01]  /*1aed0*/  @!P5 IMAD.MOV.U32 R7, RZ, RZ, R17 ;  /* 0x000000ffff07d224 */ /* 0x008fe200078e0011 */
[----:B------:R-:W3:Y:S04]  /*1aee0*/  LDL R16, [R1+0x68c] ;  /* 0x00068c0001107983 */ /* 0x000ee80000100800 */
[----:B------:R-:W3:Y:S01]  /*1aef0*/  LDL R17, [R1+0x688] ;  /* 0x0006880001117983 */ /* 0x000ee20000100800 */
[----:B------:R-:W-:-:S04]  /*1af00*/  LOP3.LUT R2, R0, 0x10, RZ, 0xfc, !PT ;  /* 0x0000001000027812 */ /* 0x000fc800078efcff */
[----:B------:R-:W-:Y:S02]  /*1af10*/  ISETP.GE.AND P6, PT, R2, UR12, PT ;  /* 0x0000000c02007c0c */ /* 0x000fe4000bfc6270 */
[----:B------:R-:W-:Y:S02]  /*1af20*/  LOP3.LUT R2, R0, 0x1c, RZ, 0xfc, !PT ;  /* 0x0000001c00027812 */ /* 0x000fe400078efcff */
[----:B------:R-:W-:Y:S02]  /*1af30*/  PRMT R5, RZ, 0x7610, R5 ;  /* 0x00007610ff057816 */ /* 0x000fe40000000005 */
[----:B------:R-:W-:Y:S02]  /*1af40*/  PRMT R12, RZ, 0x7610, R12 ;  /* 0x00007610ff0c7816 */ /* 0x000fe4000000000c */
[----:B------:R-:W-:Y:S02]  /*1af50*/  ISETP.GE.AND P2, PT, R2, UR12, PT ;  /* 0x0000000c02007c0c */ /* 0x000fe4000bf46270 */
[----:B------:R-:W-:Y:S01]  /*1af60*/  LOP3.LUT R2, R0, 0x20, RZ, 0xfc, !PT ;  /* 0x0000002000027812 */ /* 0x000fe200078efcff */
[----:B------:R0:W5:Y:S03]  /*1af70*/  @!P5 LDG.E.U8 R5, desc[UR8][R6.64] ;  /* 0x000000080605d981 */ /* 0x000166000c1e1100 */
[----:B------:R-:W-:-:S02]  /*1af80*/  ISETP.GE.AND P3, PT, R2, UR12, PT ;  /* 0x0000000c02007c0c */ /* 0x000fc4000bf66270 */
[----:B0-----:R-:W-:Y:S02]  /*1af90*/  PRMT R6, RZ, 0x7610, R6 ;  /* 0x00007610ff067816 */ /* 0x001fe40000000006 */
[----:B------:R-:W-:Y:S01]  /*1afa0*/  PRMT R7, RZ, 0x7610, R7 ;  /* 0x00007610ff077816 */ /* 0x000fe20000000007 */
[----:B--2---:R4:W2:Y:S02]  /*1afb0*/  @!P6 LDG.E.U8 R12, desc[UR8][R8.64] ;  /* 0x00000008080ce981 */ /* 0x0048a4000c1e1100 */
[----:B----4-:R-:W-:Y:S02]  /*1afc0*/  @!P0 IMAD.MOV.U32 R8, RZ, RZ, R10 ;  /* 0x000000ffff088224 */ /* 0x010fe400078e000a */
[----:B------:R-:W-:Y:S01]  /*1afd0*/  @!P0 IMAD.MOV.U32 R9, RZ, RZ, R11 ;  /* 0x000000ffff098224 */ /* 0x000fe200078e000b */
[----:B------:R-:W4:Y:S04]  /*1afe0*/  LDL R10, [R1+0x684] ;  /* 0x00068400010a7983 */ /* 0x000f280000100800 */
[----:B------:R-:W4:Y:S04]  /*1aff0*/  LDL R11, [R1+0x680] ;  /* 0x00068000010b7983 */ /* 0x000f280000100800 */
[----:B------:R0:W2:Y:S02]  /*1b000*/  @!P0 LDG.E.U8 R6, desc[UR8][R8.64] ;  /* 0x0000000808068981 */ /* 0x0000a4000c1e1100 */
[----:B0-----:R-:W-:-:S02]  /*1b010*/  @!P1 IMAD.MOV.U32 R8, RZ, RZ, R22 ;  /* 0x000000ffff089224 */ /* 0x001fc400078e0016 */
[----:B------:R-:W-:Y:S01]  /*1b020*/  @!P1 IMAD.MOV.U32 R9, RZ, RZ, R23 ;  /* 0x000000ffff099224 */ /* 0x000fe200078e0017 */
[----:B------:R-:W-:Y:S01]  /*1b030*/  LOP3.LUT R2, R0, 0x24, RZ, 0xfc, !PT ;  /* 0x0000002400027812 */ /* 0x000fe200078efcff */
[----:B------:R-:W2:Y:S04]  /*1b040*/  LDL R23, [R1+0x668] ;  /* 0x0006680001177983 */ /* 0x000ea80000100800 */
[----:B------:R3:W2:Y:S01]  /*1b050*/  @!P1 LDG.E.U8 R7, desc[UR8][R8.64] ;  /* 0x0000000808079981 */ /* 0x0006a2000c1e1100 */
[----:B------:R-:W-:-:S03]  /*1b060*/  PRMT R13, RZ, 0x7610, R13 ;  /* 0x00007610ff0d7816 */ /* 0x000fc6000000000d */
[----:B------:R-:W2:Y:S01]  /*1b070*/  LDL R22, [R1+0x66c] ;  /* 0x00066c0001167983 */ /* 0x000ea20000100800 */
[----:B---3--:R-:W-:Y:S02]  /*1b080*/  @!P3 IMAD.MOV.U32 R8, RZ, RZ, R16 ;  /* 0x000000ffff08b224 */ /* 0x008fe400078e0010 */
[----:B------:R-:W-:Y:S01]  /*1b090*/  @!P3 IMAD.MOV.U32 R9, RZ, RZ, R17 ;  /* 0x000000ffff09b224 */ /* 0x000fe200078e0011 */
[----:B------:R-:W3:Y:S04]  /*1b0a0*/  LDL R16, [R1+0x67c] ;  /* 0x00067c0001107983 */ /* 0x000ee80000100800 */
[----:B------:R-:W3:Y:S01]  /*1b0b0*/  LDL R17, [R1+0x678] ;  /* 0x0006780001117983 */ /* 0x000ee20000100800 */
[----:B------:R-:W-:-:S03]  /*1b0c0*/  ISETP.GE.AND P4, PT, R2, UR12, PT ;  /* 0x0000000c02007c0c */ /* 0x000fc6000bf86270 */
[----:B------:R0:W2:Y:S01]  /*1b0d0*/  @!P3 LDG.E.U8 R13, desc[UR8][R8.64] ;  /* 0x00000008080db981 */ /* 0x0000a2000c1e1100 */
[----:B------:R-:W-:Y:S02]  /*1b0e0*/  LOP3.LUT R2, R0, 0x28, RZ, 0xfc, !PT ;  /* 0x0000002800027812 */ /* 0x000fe400078efcff */
[----:B0-----:R-:W-:Y:S02]  /*1b0f0*/  PRMT R8, RZ, 0x7610, R8 ;  /* 0x00007610ff087816 */ /* 0x001fe40000000008 */
[----:B------:R-:W-:Y:S02]  /*1b100*/  ISETP.GE.AND P5, PT, R2, UR12, PT ;  /* 0x0000000c02007c0c */ /* 0x000fe4000bfa6270 */
[----:B------:R-:W-:-:S03]  /*1b110*/  PRMT R9, RZ, 0x7610, R9 ;  /* 0x00007610ff097816 */ /* 0x000fc60000000009 */
[----:B----4-:R0:W4:Y:S04]  /*1b120*/  @!P4 LDG.E.U8 R8, desc[UR8][R10.64] ;  /* 0x000000080a08c981 */ /* 0x010128000c1e1100 */
[----:B------:R-:W0:Y:S04]  /*1b130*/  LDL R10, [R1+0x6b8] ;  /* 0x0006b800010a7983 */ /* 0x000e280000100800 */
[----:B------:R-:W0:Y:S04]  /*1b140*/  LDL R11, [R1+0x6c8] ;  /* 0x0006c800010b7983 */ /* 0x000e280000100800 */
[----:B---3--:R-:W3:Y:S04]  /*1b150*/  @!P5 LDG.E.U8 R9, desc[UR8][R16.64] ;  /* 0x000000081009d981 */ /* 0x008ee8000c1e1100 */
[----:B------:R-:W3:Y:S04]  /*1b160*/  LDL R16, [R1+0x660] ;  /* 0x0006600001107983 */ /* 0x000ee80000100800 */
[----:B------:R-:W3:Y:S01]  /*1b170*/  LDL R17, [R1+0x664] ;  /* 0x0006640001117983 */ /* 0x000ee20000100800 */
[----:B------:R-:W-:-:S02]  /*1b180*/  LOP3.LUT R2, R0, 0x2c, RZ, 0xfc, !PT ;  /* 0x0000002c00027812 */ /* 0x000fc400078efcff */
[----:B------:R-:W-:Y:S02]  /*1b190*/  ISETP.GE.AND P0, PT, R0, UR12, PT ;  /* 0x0000000c00007c0c */ /* 0x000fe4000bf06270 */
[----:B------:R-:W-:Y:S02]  /*1b1a0*/  ISETP.GE.AND P6, PT, R2, UR12, PT ;  /* 0x0000000c02007c0c */ /* 0x000fe4000bfc6270 */
[----:B------:R-:W-:-:S04]  /*1b1b0*/  LOP3.LUT R2, R0, 0x30, RZ, 0xfc, !PT ;  /* 0x0000003000027812 */ /* 0x000fc800078efcff */
[----:B------:R-:W-:Y:S02]  /*1b1c0*/  ISETP.GE.AND P1, PT, R2, UR12, PT ;  /* 0x0000000c02007c0c */ /* 0x000fe4000bf26270 */
[----:B------:R-:W-:-:S04]  /*1b1d0*/  LOP3.LUT R2, R0, 0x34, RZ, 0xfc, !PT ;  /* 0x0000003400027812 */ /* 0x000fc800078efcff */
[----:B------:R-:W-:Y:S02]  /*1b1e0*/  ISETP.GE.AND P3, PT, R2, UR12, PT ;  /* 0x0000000c02007c0c */ /* 0x000fe4000bf66270 */
[----:B------:R-:W-:Y:S02]  /*1b1f0*/  PRMT R14, RZ, 0x7610, R14 ;  /* 0x00007610ff0e7816 */ /* 0x000fe4000000000e */
[----:B------:R-:W-:Y:S02]  /*1b200*/  PRMT R15, RZ, 0x7610, R15 ;  /* 0x00007610ff0f7816 */ /* 0x000fe4000000000f */
[----:B0-----:R-:W-:-:S04]  /*1b210*/  @!P0 LOP3.LUT R11, R11, R10, RZ, 0x3c, !PT ;  /* 0x0000000a0b0b8212 */ /* 0x001fc800078e3cff */
[----:B------:R-:W-:-:S04]  /*1b220*/  @!P0 LOP3.LUT R10, R11, R10, RZ, 0x3c, !PT ;  /* 0x0000000a0b0a8212 */ /* 0x000fc800078e3cff */
[----:B------:R-:W-:-:S05]  /*1b230*/  @!P0 LOP3.LUT R11, R11, R10, RZ, 0x3c, !PT ;  /* 0x0000000a0b0b8212 */ /* 0x000fca00078e3cff */
[----:B------:R2:W4:Y:S02]  /*1b240*/  @!P0 LDG.E.U8 R14, desc[UR8][R10.64] ;  /* 0x000000080a0e8981 */ /* 0x000524000c1e1100 */
[----:B--2---:R-:W-:Y:S02]  /*1b250*/  @!P1 IMAD.MOV.U32 R10, RZ, RZ, R22 ;  /* 0x000000ffff0a9224 */ /* 0x004fe400078e0016 */
[----:B------:R-:W-:Y:S01]  /*1b260*/  @!P1 IMAD.MOV.U32 R11, RZ, RZ, R23 ;  /* 0x000000ffff0b9224 */ /* 0x000fe200078e0017 */
[----:B------:R-:W-:Y:S01]  /*1b270*/  LOP3.LUT R2, R0, 0x38, RZ, 0xfc, !PT ;  /* 0x0000003800027812 */ /* 0x000fe200078efcff */
[----:B------:R-:W2:Y:S04]  /*1b280*/  LDL R23, [R1+0x674] ;  /* 0x0006740001177983 */ /* 0x000ea80000100800 */
[----:B------:R0:W2:Y:S04]  /*1b290*/  @!P1 LDG.E.U8 R15, desc[UR8][R10.64] ;  /* 0x000000080a0f9981 */ /* 0x0000a8000c1e1100 */
[----:B------:R-:W2:Y:S01]  /*1b2a0*/  LDL R22, [R1+0x650] ;  /* 0x0006500001167983 */ /* 0x000ea20000100800 */
[----:B---3--:R-:W-:-:S04]  /*1b2b0*/  @!P3 LOP3.LUT R17, R17, R16, RZ, 0x3c, !PT ;  /* 0x000000101111b212 */ /* 0x008fc800078e3cff */
[C---:B------:R-:W-:Y:S02]  /*1b2c0*/  @!P3 LOP3.LUT R16, R17.reuse, R16, RZ, 0x3c, !PT ;  /* 0x000000101110b212 */ /* 0x040fe400078e3cff */
[----:B0-----:R-:W-:Y:S02]  /*1b2d0*/  PRMT R10, RZ, 0x7610, R10 ;  /* 0x00007610ff0a7816 */ /* 0x001fe4000000000a */
[----:B------:R-:W-:-:S05]  /*1b2e0*/  @!P3 LOP3.LUT R17, R17, R16, RZ, 0x3c, !PT ;  /* 0x000000101111b212 */ /* 0x000fca00078e3cff */
[----:B------:R0:W3:Y:S04]  /*1b2f0*/  @!P3 LDG.E.U8 R10, desc[UR8][R16.64] ;  /* 0x00000008100ab981 */ /* 0x0000e8000c1e1100 */
[----:B------:R-:W0:Y:S04]  /*1b300*/  LDL R16, [R1+0x658] ;  /* 0x0006580001107983 */ /* 0x000e280000100800 */
[----:B------:R-:W0:Y:S01]  /*1b310*/  LDL R17, [R1+0x65c] ;  /* 0x00065c0001117983 */ /* 0x000e220000100800 */
[----:B------:R-:W-:Y:S02]  /*1b320*/  ISETP.GE.AND P4, PT, R2, UR12, PT ;  /* 0x0000000c02007c0c */ /* 0x000fe4000bf86270 */
[----:B------:R-:W-:Y:S01]  /*1b330*/  PRMT R11, RZ, 0x7610, R11 ;  /* 0x00007610ff0b7816 */ /* 0x000fe2000000000b */
[----:B------:R-:W2:Y:S01]  /*1b340*/  LDL R2, [R1+0x654] ;  /* 0x0006540001027983 */ /* 0x000ea20000100800 */
[----:B------:R-:W-:-:S04]  /*1b350*/  LOP3.LUT R0, R0, 0x3c, RZ, 0xfc, !PT ;  /* 0x0000003c00007812 */ /* 0x000fc800078efcff */
[----:B------:R-:W-:Y:S02]  /*1b360*/  ISETP.GE.AND P0, PT, R0, UR12, PT ;  /* 0x0000000c00007c0c */ /* 0x000fe4000bf06270 */
[----:B------:R-:W2:Y:S03]  /*1b370*/  LDL R0, [R1+0x670] ;  /* 0x0006700001007983 */ /* 0x000ea60000100800 */
[----:B0-----:R-:W-:-:S04]  /*1b380*/  @!P4 LOP3.LUT R17, R17, R16, RZ, 0x3c, !PT ;  /* 0x000000101111c212 */ /* 0x001fc800078e3cff */
[----:B------:R-:W-:-:S04]  /*1b390*/  @!P4 LOP3.LUT R16, R17, R16, RZ, 0x3c, !PT ;  /* 0x000000101110c212 */ /* 0x000fc800078e3cff */
[----:B------:R-:W-:-:S05]  /*1b3a0*/  @!P4 LOP3.LUT R17, R17, R16, RZ, 0x3c, !PT ;  /* 0x000000101111c212 */ /* 0x000fca00078e3cff */
[----:B------:R0:W2:Y:S04]  /*1b3b0*/  @!P4 LDG.E.U8 R11, desc[UR8][R16.64] ;  /* 0x00000008100bc981 */ /* 0x0000a8000c1e1100 */
[----:B------:R-:W0:Y:S04]  /*1b3c0*/  LDL R16, [R1+0x690] ;  /* 0x0006900001107983 */ /* 0x000e280000100800 */
[----:B------:R-:W0:Y:S01]  /*1b3d0*/  LDL R17, [R1+0x694] ;  /* 0x0006940001117983 */ /* 0x000e220000100800 */
[----:B------:R-:W1:Y:S01]  /*1b3e0*/  S2UR UR6, SR_CgaCtaId ;  /* 0x00000000000679c3 */ /* 0x000e620000008800 */
[----:B------:R-:W-:-:S02]  /*1b3f0*/  PRMT R18, RZ, 0x7610, R18 ;  /* 0x00007610ff127816 */ /* 0x000fc40000000012 */
[----:B------:R-:W-:Y:S02]  /*1b400*/  PRMT R19, RZ, 0x7610, R19 ;  /* 0x00007610ff137816 */ /* 0x000fe40000000013 */
[----:B------:R-:W-:Y:S01]  /*1b410*/  PRMT R20, RZ, 0x7610, R20 ;  /* 0x00007610ff147816 */ /* 0x000fe20000000014 */
[----:B------:R-:W-:Y:S02]  /*1b420*/  UMOV UR5, 0x400 ;  /* 0x0000040000057882 */ /* 0x000fe40000000000 */
[----:B-1----:R-:W-:Y:S01]  /*1b430*/  ULEA UR5, UR6, UR5, 0x18 ;  /* 0x0000000506057291 */ /* 0x002fe2000f8ec0ff */
[----:B0-----:R-:W-:-:S04]  /*1b440*/  @!P2 LOP3.LUT R17, R17, R16, RZ, 0x3c, !PT ;  /* 0x000000101111a212 */ /* 0x001fc800078e3cff */
[----:B------:R-:W-:-:S04]  /*1b450*/  @!P2 LOP3.LUT R16, R17, R16, RZ, 0x3c, !PT ;  /* 0x000000101110a212 */ /* 0x000fc800078e3cff */
[----:B------:R-:W-:-:S05]  /*1b460*/  @!P2 LOP3.LUT R17, R17, R16, RZ, 0x3c, !PT ;  /* 0x000000101111a212 */ /* 0x000fca00078e3cff */
[----:B------:R2:W5:Y:S02]  /*1b470*/  @!P2 LDG.E.U8 R18, desc[UR8][R16.64] ;  /* 0x000000081012a981 */ /* 0x000564000c1e1100 */
[----:B--2---:R-:W-:Y:S02]  /*1b480*/  @!P6 IMAD.MOV.U32 R16, RZ, RZ, R23 ;  /* 0x000000ffff10e224 */ /* 0x004fe400078e0017 */
[----:B------:R-:W-:-:S05]  /*1b490*/  @!P6 IMAD.MOV.U32 R17, RZ, RZ, R0 ;  /* 0x000000ffff11e224 */ /* 0x000fca00078e0000 */
[----:B------:R0:W2:Y:S01]  /*1b4a0*/  @!P6 LDG.E.U8 R19, desc[UR8][R16.64] ;  /* 0x000000081013e981 */ /* 0x0000a2000c1e1100 */
[C---:B------:R-:W-:Y:S02]  /*1b4b0*/  IMAD.SHL.U32 R0, R21.reuse, 0x2, RZ ;  /* 0x0000000215007824 */ /* 0x040fe400078e00ff */
[----:B0-----:R-:W-:Y:S02]  /*1b4c0*/  @!P0 IMAD.MOV.U32 R16, RZ, RZ, R2 ;  /* 0x000000ffff108224 */ /* 0x001fe400078e0002 */
[----:B------:R-:W-:Y:S02]  /*1b4d0*/  @!P0 IMAD.MOV.U32 R17, RZ, RZ, R22 ;  /* 0x000000ffff118224 */ /* 0x000fe400078e0016 */
[----:B------:R-:W-:-:S03]  /*1b4e0*/  IMAD.SHL.U32 R2, R21, 0x8, RZ ;  /* 0x0000000815027824 */ /* 0x000fc600078e00ff */
[----:B------:R0:W2:Y:S02]  /*1b4f0*/  @!P0 LDG.E.U8 R20, desc[UR8][R16.64] ;  /* 0x0000000810148981 */ /* 0x0000a4000c1e1100 */
[----:B------:R-:W-:Y:S01]  /*1b500*/  LOP3.LUT R0, R2, 0x30, R0, 0x48, !PT ;  /* 0x0000003002007812 */ /* 0x000fe200078e4800 */
[----:B0-----:R-:W-:-:S05]  /*1b510*/  IMAD.SHL.U32 R16, R21, 0x40, RZ ;  /* 0x0000004015107824 */ /* 0x001fca00078e00ff */
[----:B------:R-:W-:Y:S02]  /*1b520*/  LOP3.LUT R2, R16, 0x1c0, RZ, 0xc0, !PT ;  /* 0x000001c010027812 */ /* 0x000fe400078ec0ff */
[----:B------:R-:W-:-:S03]  /*1b530*/  LOP3.LUT R16, R21, 0x60, RZ, 0xc0, !PT ;  /* 0x0000006015107812 */ /* 0x000fc600078ec0ff */
[----:B------:R-:W-:-:S04]  /*1b540*/  VIADD R2, R2, UR5 ;  /* 0x0000000502027c36 */ /* 0x000fc80008000000 */
[----:B------:R-:W-:-:S04]  /*1b550*/  IMAD R16, R16, 0x10, R2 ;  /* 0x0000001010107824 */ /* 0x000fc800078e0202 */
[----:B------:R-:W-:Y:S02]  /*1b560*/  IMAD.IADD R0, R0, 0x1, R16 ;  /* 0x0000000100007824 */ /* 0x000fe400078e0210 */
[----:B------:R-:W0:Y:S02]  /*1b570*/  S2R R16, SR_TID.X ;  /* 0x0000000000107919 */ /* 0x000e240000002100 */
[----:B0-----:R-:W-:Y:S01]  /*1b580*/  LOP3.LUT R16, R16, 0x7f, RZ, 0xc0, !PT ;  /* 0x0000007f10107812 */ /* 0x001fe200078ec0ff */
[----:B------:R-:W-:Y:S06]  /*1b590*/  BAR.SYNC.DEFER_BLOCKING 0x0 ;  /* 0x0000000000007b1d */ /* 0x000fec0000010000 */
[----:B----4-:R-:W-:Y:S04]  /*1b5a0*/  STS.U8 [R16+UR5], R14 ;  /* 0x0000000e10007988 */ /* 0x010fe80008000005 */
[----:B------:R-:W-:Y:S04]  /*1b5b0*/  STS.U8 [R16+UR5+0x200], R12 ;  /* 0x0002000c10007988 */ /* 0x000fe80008000005 */
[----:B------:R-:W-:Y:S04]  /*1b5c0*/  STS.U8 [R16+UR5+0x400], R13 ;  /* 0x0004000d10007988 */ /* 0x000fe80008000005 */
[----:B------:R0:W-:Y:S02]  /*1b5d0*/  STS.U8 [R16+UR5+0x600], R15 ;  /* 0x0006000f10007988 */ /* 0x0001e40008000005 */
[----:B0-----:R-:W0:Y:S02]  /*1b5e0*/  S2R R16, SR_TID.X ;  /* 0x0000000000107919 */ /* 0x001e240000002100 */
[----:B0-----:R-:W-:-:S04]  /*1b5f0*/  LOP3.LUT R16, R16, 0x7f, RZ, 0xc0, !PT ;  /* 0x0000007f10107812 */ /* 0x001fc800078ec0ff */
[----:B------:R-:W-:-:S05]  /*1b600*/  LOP3.LUT R16, R16, 0x8, RZ, 0x3c, !PT ;  /* 0x0000000810107812 */ /* 0x000fca00078e3cff */
[----:B------:R0:W-:Y:S04]  /*1b610*/  STS.U8 [R16+UR5+0x80], R3 ;  /* 0x0000800310007988 */ /* 0x0001e80008000005 */
[----:B------:R1:W-:Y:S01]  /*1b620*/  STS.U8 [R16+UR5+0x280], R6 ;  /* 0x0002800610007988 */ /* 0x0003e20008000005 */
[----:B0-----:R-:W0:Y:S01]  /*1b630*/  S2R R3, SR_TID.X ;  /* 0x0000000000037919 */ /* 0x001e220000002100 */
[----:B-1----:R-:W1:Y:S02]  /*1b640*/  S2R R6, SR_TID.X ;  /* 0x0000000000067919 */ /* 0x002e640000002100 */
[----:B------:R-:W-:Y:S04]  /*1b650*/  STS.U8 [R16+UR5+0x480], R8 ;  /* 0x0004800810007988 */ /* 0x000fe80008000005 */
[----:B---3--:R-:W-:Y:S04]  /*1b660*/  STS.U8 [R16+UR5+0x680], R10 ;  /* 0x0006800a10007988 */ /* 0x008fe80008000005 */
[----:B------:R-:W-:Y:S01]  /*1b670*/  STL [R1+0x1668], R0 ;  /* 0x0016680001007387 */ /* 0x000fe20000100800 */
[----:B0-----:R-:W-:-:S02]  /*1b680*/  LOP3.LUT R3, R3, 0x7f, RZ, 0xc0, !PT ;  /* 0x0000007f03037812 */ /* 0x001fc400078ec0ff */
[----:B-1----:R-:W-:Y:S02]  /*1b690*/  LOP3.LUT R6, R6, 0x7f, RZ, 0xc0, !PT ;  /* 0x0000007f06067812 */ /* 0x002fe400078ec0ff */
[----:B------:R-:W-:Y:S02]  /*1b6a0*/  LOP3.LUT R3, R3, 0x10, RZ, 0x3c, !PT ;  /* 0x0000001003037812 */ /* 0x000fe400078e3cff */
[----:B------:R-:W-:-:S03]  /*1b6b0*/  LOP3.LUT R6, R6, 0x18, RZ, 0x3c, !PT ;  /* 0x0000001806067812 */ /* 0x000fc600078e3cff */
[----:B-----5:R0:W-:Y:S04]  /*1b6c0*/  STS.U8 [R3+UR5+0x100], R4 ;  /* 0x0001000403007988 */ /* 0x0201e80008000005 */
[----:B------:R-:W-:Y:S04]  /*1b6d0*/  STS.U8 [R3+UR5+0x300], R7 ;  /* 0x0003000703007988 */ /* 0x000fe80008000005 */
[----:B------:R-:W-:Y:S04]  /*1b6e0*/  STS.U8 [R3+UR5+0x500], R9 ;  /* 0x0005000903007988 */ /* 0x000fe80008000005 */
[----:B------:R-:W-:Y:S04]  /*1b6f0*/  STS.U8 [R3+UR5+0x700], R11 ;  /* 0x0007000b03007988 */ /* 0x000fe80008000005 */
[----:B------:R1:W-:Y:S04]  /*1b700*/  STS.U8 [R6+UR5+0x180], R5 ;  /* 0x0001800506007988 */ /* 0x0003e80008000005 */
[----:B0-----:R-:W3:Y:S04]  /*1b710*/  LDL R4, [R1+0xeb0] ;  /* 0x000eb00001047983 */ /* 0x001ee80000100800 */
[----:B-1----:R-:W3:Y:S01]  /*1b720*/  LDL R5, [R1+0xea8] ;  /* 0x000ea80001057983 */ /* 0x002ee20000100800 */
[----:B------:R-:W-:-:S04]  /*1b730*/  LOP3.LUT R23, R21, 0x3f, RZ, 0xc0, !PT ;  /* 0x0000003f15177812 */ /* 0x000fc800078ec0ff */
[----:B------:R-:W-:Y:S02]  /*1b740*/  ISETP.GE.AND P0, PT, R23, UR12, PT ;  /* 0x0000000c17007c0c */ /* 0x000fe4000bf06270 */
[----:B------:R-:W-:Y:S01]  /*1b750*/  PRMT R28, RZ, 0x7610, R28 ;  /* 0x00007610ff1c7816 */ /* 0x000fe2000000001c */
[----:B------:R-:W-:Y:S04]  /*1b760*/  STS.U8 [R6+UR5+0x380], R18 ;  /* 0x0003801206007988 */ /* 0x000fe80008000005 */
[----:B--2---:R-:W-:Y:S04]  /*1b770*/  STS.U8 [R6+UR5+0x580], R19 ;  /* 0x0005801306007988 */ /* 0x004fe80008000005 */
[----:B------:R-:W-:Y:S01]  /*1b780*/  STS.U8 [R6+UR5+0x780], R20 ;  /* 0x0007801406007988 */ /* 0x000fe20008000005 */
[----:B------:R-:W-:Y:S06]  /*1b790*/  BAR.SYNC.DEFER_BLOCKING 0x0 ;  /* 0x0000000000007b1d */ /* 0x000fec0000010000 */
[----:B---3--:R-:W2:Y:S04]  /*1b7a0*/  @!P0 LDG.E.U8 R28, desc[UR8][R4.64] ;  /* 0x00000008041c8981 */ /* 0x008ea8000c1e1100 */
[----:B--2---:R0:W-:Y:S04]  /*1b7b0*/  STL [R1+0x5e8], R28 ;  /* 0x0005e81c01007387 */ /* 0x0041e80000100800 */
[----:B0-----:R-:W2:Y:S04]  /*1b7c0*/  LDL.LU R28, [R1+0x1a54] ;  /* 0x001a5400011c7983 */ /* 0x001ea80000300800 */
[----:B------:R-:W3:Y:S04]  /*1b7d0*/  LDL R4, [R1+0xe58] ;  /* 0x000e580001047983 */ /* 0x000ee80000100800 */
[----:B------:R-:W3:Y:S01]  /*1b7e0*/  LDL R5, [R1+0xe5c] ;  /* 0x000e5c0001057983 */ /* 0x000ee20000100800 */
[----:B------:R-:W-:-:S02]  /*1b7f0*/  PRMT R29, RZ, 0x7610, R29 ;  /* 0x00007610ff1d7816 */ /* 0x000fc4000000001d */
[----:B---3--:R-:W-:-:S04]  /*1b800*/  @!P0 LOP3.LUT R5, R5, R4, RZ, 0x3c, !PT ;  /* 0x0000000405058212 */ /* 0x008fc800078e3cff */
[----:B------:R-:W-:-:S04]  /*1b810*/  @!P0 LOP3.LUT R4, R5, R4, RZ, 0x3c, !PT ;  /* 0x0000000405048212 */ /* 0x000fc800078e3cff */
[----:B------:R-:W-:-:S05]  /*1b820*/  @!P0 LOP3.LUT R5, R5, R4, RZ, 0x3c, !PT ;  /* 0x0000000405058212 */ /* 0x000fca00078e3cff */
[----:B------:R-:W3:Y:S04]  /*1b830*/  @!P0 LDG.E.U8 R29, desc[UR8][R4.64] ;  /* 0x00000008041d8981 */ /* 0x000ee8000c1e1100 */
[----:B---3--:R0:W-:Y:S04]  /*1b840*/  STL [R1+0x5e4], R29 ;  /* 0x0005e41d01007387 */ /* 0x0081e80000100800 */
[----:B0-----:R-:W3:Y:S04]  /*1b850*/  LDL.LU R29, [R1+0x1a50] ;  /* 0x001a5000011d7983 */ /* 0x001ee80000300800 */
[----:B------:R-:W4:Y:S04]  /*1b860*/  LDL R4, [R1+0x64c] ;  /* 0x00064c0001047983 */ /* 0x000f280000100800 */
[----:B------:R-:W4:Y:S01]  /*1b870*/  LDL R5, [R1+0x6e8] ;  /* 0x0006e80001057983 */ /* 0x000f220000100800 */
[----:B--2---:R-:W-:-:S02]  /*1b880*/  PRMT R28, RZ, 0x7610, R28 ;  /* 0x00007610ff1c7816 */ /* 0x004fc4000000001c */
[----:B----4-:R-:W-:-:S04]  /*1b890*/  @!P0 LOP3.LUT R5, R5, R4, RZ, 0x3c, !PT ;  /* 0x0000000405058212 */ /* 0x010fc800078e3cff */
[----:B------:R-:W-:-:S04]  /*1b8a0*/  @!P0 LOP3.LUT R4, R5, R4, RZ, 0x3c, !PT ;  /* 0x0000000405048212 */ /* 0x000fc800078e3cff */
[----:B------:R-:W-:-:S05]  /*1b8b0*/  @!P0 LOP3.LUT R5, R5, R4, RZ, 0x3c, !PT ;  /* 0x0000000405058212 */ /* 0x000fca00078e3cff */
[----:B------:R-:W2:Y:S04]  /*1b8c0*/  @!P0 LDG.E.U8 R28, desc[UR8][R4.64] ;  /* 0x00000008041c8981 */ /* 0x000ea8000c1e1100 */
[----:B--2---:R0:W-:Y:S04]  /*1b8d0*/  STL [R1+0x5e0], R28 ;  /* 0x0005e01c01007387 */ /* 0x0041e80000100800 */
[----:B0-----:R-:W2:Y:S04]  /*1b8e0*/  LDL.LU R28, [R1+0x1a4c] ;  /* 0x001a4c00011c7983 */ /* 0x001ea80000300800 */
[----:B------:R-:W4:Y:S04]  /*1b8f0*/  LDL R4, [R1+0x6e4] ;  /* 0x0006e40001047983 */ /* 0x000f280000100800 */
[----:B------:R-:W4:Y:S01]  /*1b900*/  LDL R5, [R1+0xe54] ;  /* 0x000e540001057983 */ /* 0x000f220000100800 */
[----:B---3--:R-:W-:-:S02]  /*1b910*/  PRMT R29, RZ, 0x7610, R29 ;  /* 0x00007610ff1d7816 */ /* 0x008fc4000000001d */
[----:B----4-:R-:W-:-:S04]  /*1b920*/  @!P0 LOP3.LUT R5, R5, R4, RZ, 0x3c, !PT ;  /* 0x0000000405058212 */ /* 0x010fc800078e3cff */
        /* <DEDUP_REMOVED lines=1753> */
[----:B------:R-:W-:-:S02]  /*226c0*/  PRMT R3, RZ, 0x7610, R3 ;  /* 0x00007610ff037816 */ /* 0x000fc40000000003 */
[----:B----4-:R-:W-:-:S04]  /*226d0*/  @!P0 LOP3.LUT R5, R5, R4, RZ, 0x3c, !PT ;  /* 0x0000000405058212 */ /* 0x010fc800078e3cff */
[----:B------:R-:W-:-:S04]  /*226e0*/  @!P0 LOP3.LUT R4, R5, R4, RZ, 0x3c, !PT ;  /* 0x0000000405048212 */ /* 0x000fc800078e3cff */
[----:B------:R-:W-:-:S05]  /*226f0*/  @!P0 LOP3.LUT R5, R5, R4, RZ, 0x3c, !PT ;  /* 0x0000000405058212 */ /* 0x000fca00078e3cff */
[----:B------:R0:W4:Y:S04]  /*22700*/  @!P0 LDG.E.U8 R3, desc[UR8][R4.64] ;  /* 0x0000000804038981 */ /* 0x000128000c1e1100 */
[----:B------:R-:W0:Y:S04]  /*22710*/  LDL R4, [R1+0x8e0] ;  /* 0x0008e00001047983 */ /* 0x000e280000100800 */
[----:B------:R-:W0:Y:S01]  /*22720*/  LDL R5, [R1+0x8e4] ;  /* 0x0008e40001057983 */ /* 0x000e220000100800 */
[----:B--2---:R-:W-:Y:S02]  /*22730*/  PRMT R28, RZ, 0x7610, R28 ;  /* 0x00007610ff1c7816 */ /* 0x004fe4000000001c */
[----:B0-----:R-:W-:-:S04]  /*22740*/  @!P0 LOP3.LUT R5, R5, R4, RZ, 0x3c, !PT ;  /* 0x0000000405058212 */ /* 0x001fc800078e3cff */
[----:B------:R-:W-:-:S04]  /*22750*/  @!P0 LOP3.LUT R4, R5, R4, RZ, 0x3c, !PT ;  /* 0x0000000405048212 */ /* 0x000fc800078e3cff */
[----:B------:R-:W-:-:S05]  /*22760*/  @!P0 LOP3.LUT R5, R5, R4, RZ, 0x3c, !PT ;  /* 0x0000000405058212 */ /* 0x000fca00078e3cff */
[----:B------:R-:W2:Y:S04]  /*22770*/  @!P0 LDG.E.U8 R28, desc[UR8][R4.64] ;  /* 0x00000008041c8981 */ /* 0x000ea8000c1e1100 */
[----:B--2---:R0:W-:Y:S04]  /*22780*/  STL [R1+0xe0], R28 ;  /* 0x0000e01c01007387 */ /* 0x0041e80000100800 */
[----:B0-----:R-:W2:Y:S04]  /*22790*/  LDL.LU R28, [R1+0x173c] ;  /* 0x00173c00011c7983 */ /* 0x001ea80000300800 */
[----:B------:R-:W5:Y:S04]  /*227a0*/  LDL R4, [R1+0x8d0] ;  /* 0x0008d00001047983 */ /* 0x000f680000100800 */
[----:B------:R-:W5:Y:S01]  /*227b0*/  LDL R5, [R1+0x8d4] ;  /* 0x0008d40001057983 */ /* 0x000f620000100800 */
[----:B---3--:R-:W-:-:S02]  /*227c0*/  PRMT R29, RZ, 0x7610, R29 ;  /* 0x00007610ff1d7816 */ /* 0x008fc4000000001d */
[----:B-----5:R-:W-:-:S04]  /*227d0*/  @!P0 LOP3.LUT R5, R5, R4, RZ, 0x3c, !PT ;  /* 0x0000000405058212 */ /* 0x020fc800078e3cff */
[----:B------:R-:W-:-:S04]  /*227e0*/  @!P0 LOP3.LUT R4, R5, R4, RZ, 0x3c, !PT ;  /* 0x0000000405048212 */ /* 0x000fc800078e3cff */
[----:B------:R-:W-:-:S05]  /*227f0*/  @!P0 LOP3.LUT R5, R5, R4, RZ, 0x3c, !PT ;  /* 0x0000000405058212 */ /* 0x000fca00078e3cff */
[----:B------:R-:W3:Y:S04]  /*22800*/  @!P0 LDG.E.U8 R29, desc[UR8][R4.64] ;  /* 0x00000008041d8981 */ /* 0x000ee8000c1e1100 */
[----:B---3--:R0:W-:Y:S04]  /*22810*/  STL [R1+0xc8], R29 ;  /* 0x0000c81d01007387 */ /* 0x0081e80000100800 */
[----:B0-----:R-:W3:Y:S04]  /*22820*/  LDL.LU R29, [R1+0x1738] ;  /* 0x00173800011d7983 */ /* 0x001ee80000300800 */
[----:B------:R-:W5:Y:S04]  /*22830*/  LDL R4, [R1+0x8c8] ;  /* 0x0008c80001047983 */ /* 0x000f680000100800 */
[----:B------:R-:W5:Y:S01]  /*22840*/  LDL R5, [R1+0x8cc] ;  /* 0x0008cc0001057983 */ /* 0x000f620000100800 */
[----:B--2---:R-:W-:-:S02]  /*22850*/  PRMT R28, RZ, 0x7610, R28 ;  /* 0x00007610ff1c7816 */ /* 0x004fc4000000001c */
[----:B-----5:R-:W-:-:S04]  /*22860*/  @!P0 LOP3.LUT R5, R5, R4, RZ, 0x3c, !PT ;  /* 0x0000000405058212 */ /* 0x020fc800078e3cff */
        /* <DEDUP_REMOVED lines=83> */
[----:B------:R0:W3:Y:S04]  /*22da0*/  @!P0 LDG.E.U8 R29, desc[UR8][R4.64] ;  /* 0x00000008041d8981 */ /* 0x0000e8000c1e1100 */
[----:B------:R-:W0:Y:S04]  /*22db0*/  LDL R4, [R1+0x7b0] ;  /* 0x0007b00001047983 */ /* 0x000e280000100800 */
[----:B------:R-:W0:Y:S01]  /*22dc0*/  LDL R5, [R1+0x7b4] ;  /* 0x0007b40001057983 */ /* 0x000e220000100800 */
[----:B------:R-:W-:Y:S02]  /*22dd0*/  PRMT R27, RZ, 0x7610, R27 ;  /* 0x00007610ff1b7816 */ /* 0x000fe4000000001b */
[----:B0-----:R-:W-:-:S04]  /*22de0*/  @!P0 LOP3.LUT R5, R5, R4, RZ, 0x3c, !PT ;  /* 0x0000000405058212 */ /* 0x001fc800078e3cff */
[----:B------:R-:W-:-:S04]  /*22df0*/  @!P0 LOP3.LUT R4, R5, R4, RZ, 0x3c, !PT ;  /* 0x0000000405048212 */ /* 0x000fc800078e3cff */
[----:B------:R-:W-:-:S05]  /*22e00*/  @!P0 LOP3.LUT R5, R5, R4, RZ, 0x3c, !PT ;  /* 0x0000000405058212 */ /* 0x000fca00078e3cff */
[----:B------:R-:W5:Y:S04]  /*22e10*/  @!P0 LDG.E.U8 R27, desc[UR8][R4.64] ;  /* 0x00000008041b8981 */ /* 0x000f68000c1e1100 */
[----:B---3--:R0:W-:Y:S04]  /*22e20*/  STL [R1+0xa0], R29 ;  /* 0x0000a01d01007387 */ /* 0x0081e80000100800 */
[----:B0-----:R-:W3:Y:S04]  /*22e30*/  LDL R29, [R1+0x714] ;  /* 0x00071400011d7983 */ /* 0x001ee80000100800 */
[----:B-----5:R0:W-:Y:S04]  /*22e40*/  STL [R1+0x9c], R27 ;  /* 0x00009c1b01007387 */ /* 0x0201e80000100800 */
[----:B0-----:R-:W5:Y:S04]  /*22e50*/  LDL.LU R27, [R1+0x1710] ;  /* 0x00171000011b7983 */ /* 0x001f680000300800 */
[----:B------:R-:W3:Y:S04]  /*22e60*/  LDL R4, [R1+0x790] ;  /* 0x0007900001047983 */ /* 0x000ee80000100800 */
[----:B------:R-:W3:Y:S01]  /*22e70*/  LDL R5, [R1+0x794] ;  /* 0x0007940001057983 */ /* 0x000ee20000100800 */
[----:B--2---:R-:W-:-:S02]  /*22e80*/  PRMT R28, RZ, 0x7610, R28 ;  /* 0x00007610ff1c7816 */ /* 0x004fc4000000001c */
[----:B---3--:R-:W-:-:S04]  /*22e90*/  @!P0 LOP3.LUT R5, R5, R4, RZ, 0x3c, !PT ;  /* 0x0000000405058212 */ /* 0x008fc800078e3cff */
[----:B------:R-:W-:-:S04]  /*22ea0*/  @!P0 LOP3.LUT R4, R5, R4, RZ, 0x3c, !PT ;  /* 0x0000000405048212 */ /* 0x000fc800078e3cff */
[----:B------:R-:W-:-:S05]  /*22eb0*/  @!P0 LOP3.LUT R5, R5, R4, RZ, 0x3c, !PT ;  /* 0x0000000405058212 */ /* 0x000fca00078e3cff */
[----:B------:R-:W2:Y:S04]  /*22ec0*/  @!P0 LDG.E.U8 R28, desc[UR8][R4.64] ;  /* 0x00000008041c8981 */ /* 0x000ea8000c1e1100 */
[----:B--2---:R0:W-:Y:S04]  /*22ed0*/  STL [R1+0x98], R28 ;  /* 0x0000981c01007387 */ /* 0x0041e80000100800 */
[----:B0-----:R-:W2:Y:S04]  /*22ee0*/  LDL.LU R28, [R1+0x170c] ;  /* 0x00170c00011c7983 */ /* 0x001ea80000300800 */
[----:B------:R-:W3:Y:S04]  /*22ef0*/  LDL R4, [R1+0x770] ;  /* 0x0007700001047983 */ /* 0x000ee80000100800 */
[----:B------:R-:W3:Y:S01]  /*22f00*/  LDL R5, [R1+0x774] ;  /* 0x0007740001057983 */ /* 0x000ee20000100800 */
[----:B-----5:R-:W-:-:S02]  /*22f10*/  PRMT R27, RZ, 0x7610, R27 ;  /* 0x00007610ff1b7816 */ /* 0x020fc4000000001b */
[----:B---3--:R-:W-:-:S04]  /*22f20*/  @!P0 LOP3.LUT R5, R5, R4, RZ, 0x3c, !PT ;  /* 0x0000000405058212 */ /* 0x008fc800078e3cff */
        /* <DEDUP_REMOVED lines=20> */
[----:B------:R-:W3:Y:S01]  /*23070*/  @!P0 LDG.E.U8 R27, desc[UR8][R4.64] ;  /* 0x00000008041b8981 */ /* 0x000ee2000c1e1100 */
[----:B--2---:R-:W-:-:S03]  /*23080*/  PRMT R28, RZ, 0x7610, R28 ;  /* 0x00007610ff1c7816 */ /* 0x004fc6000000001c */
[----:B---3--:R0:W-:Y:S04]  /*23090*/  STL [R1+0x8c], R27 ;  /* 0x00008c1b01007387 */ /* 0x0081e80000100800 */
[----:B0-----:R-:W2:Y:S04]  /*230a0*/  LDL.LU R27, [R1+0x1700] ;  /* 0x00170000011b7983 */ /* 0x001ea80000300800 */
[----:B------:R-:W3:Y:S01]  /*230b0*/  LDL R5, [R1+0x710] ;  /* 0x0007100001057983 */ /* 0x000ee20000100800 */
[----:B------:R-:W-:-:S03]  /*230c0*/  @!P0 IMAD.MOV.U32 R4, RZ, RZ, R29 ;  /* 0x000000ffff048224 */ /* 0x000fc600078e001d */
[----:B------:R-:W5:Y:S04]  /*230d0*/  LDL R29, [R1+0x8ac] ;  /* 0x0008ac00011d7983 */ /* 0x000f680000100800 */
[----:B---3--:R-:W3:Y:S04]  /*230e0*/  @!P0 LDG.E.U8 R28, desc[UR8][R4.64] ;  /* 0x00000008041c8981 */ /* 0x008ee8000c1e1100 */
[----:B---3--:R0:W-:Y:S04]  /*230f0*/  STL [R1+0x88], R28 ;  /* 0x0000881c01007387 */ /* 0x0081e80000100800 */
[----:B0-----:R-:W3:Y:S04]  /*23100*/  LDL.LU R28, [R1+0x16fc] ;  /* 0x0016fc00011c7983 */ /* 0x001ee80000300800 */
        /* <DEDUP_REMOVED lines=21> */
[----:B------:R-:W-:Y:S01]  /*23260*/  @!P0 LOP3.LUT R5, R5, R4, RZ, 0x3c, !PT ;  /* 0x0000000405058212 */ /* 0x000fe200078e3cff */
[----:B---3--:R0:W-:Y:S04]  /*23270*/  STL [R1+0x80], R7 ;  /* 0x0000800701007387 */ /* 0x0081e80000100800 */
[----:B------:R1:W3:Y:S01]  /*23280*/  @!P0 LDG.E.U8 R14, desc[UR8][R4.64] ;  /* 0x00000008040e8981 */ /* 0x0002e2000c1e1100 */
[----:B------:R-:W-:-:S03]  /*23290*/  PRMT R26, RZ, 0x7610, R26 ;  /* 0x00007610ff1a7816 */ /* 0x000fc6000000001a */
[----:B0-----:R-:W2:Y:S04]  /*232a0*/  LDL R7, [R1+0x88c] ;  /* 0x00088c0001077983 */ /* 0x001ea80000100800 */
[----:B------:R-:W1:Y:S04]  /*232b0*/  LDL R4, [R1+0xe98] ;  /* 0x000e980001047983 */ /* 0x000e680000100800 */
[----:B------:R-:W1:Y:S02]  /*232c0*/  LDL R5, [R1+0xeb8] ;  /* 0x000eb80001057983 */ /* 0x000e640000100800 */
[----:B-1----:R-:W-:-:S04]  /*232d0*/  @!P0 LOP3.LUT R5, R5, R4, RZ, 0x3c, !PT ;  /* 0x0000000405058212 */ /* 0x002fc800078e3cff */
[----:B------:R-:W-:-:S04]  /*232e0*/  @!P0 LOP3.LUT R4, R5, R4, RZ, 0x3c, !PT ;  /* 0x0000000405048212 */ /* 0x000fc800078e3cff */
[----:B------:R-:W-:-:S05]  /*232f0*/  @!P0 LOP3.LUT R5, R5, R4, RZ, 0x3c, !PT ;  /* 0x0000000405058212 */ /* 0x000fca00078e3cff */
[----:B------:R-:W2:Y:S04]  /*23300*/  @!P0 LDG.E.U8 R26, desc[UR8][R4.64] ;  /* 0x00000008041a8981 */ /* 0x000ea8000c1e1100 */
[----:B---3--:R0:W-:Y:S04]  /*23310*/  STL [R1+0x5c], R14 ;  /* 0x00005c0e01007387 */ /* 0x0081e80000100800 */
[----:B0-----:R-:W3:Y:S04]  /*23320*/  LDL R14, [R1+0x884] ;  /* 0x00088400010e7983 */ /* 0x001ee80000100800 */
[----:B--2---:R0:W-:Y:S04]  /*23330*/  STL [R1+0x58], R26 ;  /* 0x0000581a01007387 */ /* 0x0041e80000100800 */
[----:B0-----:R-:W2:Y:S04]  /*23340*/  LDL.LU R26, [R1+0x16f4] ;  /* 0x0016f400011a7983 */ /* 0x001ea80000300800 */
[----:B------:R-:W2:Y:S01]  /*23350*/  LDL R5, [R1+0x8a8] ;  /* 0x0008a80001057983 */ /* 0x000ea20000100800 */
[----:B------:R-:W-:Y:S01]  /*23360*/  PRMT R24, RZ, 0x7610, R24 ;  /* 0x00007610ff187816 */ /* 0x000fe20000000018 */
[----:B-----5:R-:W-:-:S02]  /*23370*/  @!P0 IMAD.MOV.U32 R4, RZ, RZ, R29 ;  /* 0x000000ffff048224 */ /* 0x020fc400078e001d */
[----:B------:R-:W5:Y:S04]  /*23380*/  LDL R29, [R1+0x86c] ;  /* 0x00086c00011d7983 */ /* 0x000f680000100800 */
[----:B--2---:R-:W2:Y:S04]  /*23390*/  @!P0 LDG.E.U8 R24, desc[UR8][R4.64] ;  /* 0x0000000804188981 */ /* 0x004ea8000c1e1100 */
[----:B--2---:R0:W-:Y:S04]  /*233a0*/  STL [R1+0x54], R24 ;  /* 0x0000541801007387 */ /* 0x0041e80000100800 */
[----:B0-----:R-:W2:Y:S04]  /*233b0*/  LDL.LU R24, [R1+0x16f0] ;  /* 0x0016f00001187983 */ /* 0x001ea80000300800 */
[----:B------:R-:W2:Y:S04]  /*233c0*/  LDL R4, [R1+0x8a0] ;  /* 0x0008a00001047983 */ /* 0x000ea80000100800 */
[----:B------:R-:W2:Y:S01]  /*233d0*/  LDL R5, [R1+0x8a4] ;  /* 0x0008a40001057983 */ /* 0x000ea20000100800 */
[----:B------:R-:W-:-:S02]  /*233e0*/  PRMT R15, RZ, 0x7610, R15 ;  /* 0x00007610ff0f7816 */ /* 0x000fc4000000000f */
[----:B--2---:R-:W-:-:S04]  /*233f0*/  @!P0 LOP3.LUT R5, R5, R4, RZ, 0x3c, !PT ;  /* 0x0000000405058212 */ /* 0x004fc800078e3cff */
[----:B------:R-:W-:-:S04]  /*23400*/  @!P0 LOP3.LUT R4, R5, R4, RZ, 0x3c, !PT ;  /* 0x0000000405048212 */ /* 0x000fc800078e3cff */
[----:B------:R-:W-:-:S05]  /*23410*/  @!P0 LOP3.LUT R5, R5, R4, RZ, 0x3c, !PT ;  /* 0x0000000405058212 */ /* 0x000fca00078e3cff */
[----:B------:R0:W2:Y:S04]  /*23420*/  @!P0 LDG.E.U8 R15, desc[UR8][R4.64] ;  /* 0x00000008040f8981 */ /* 0x0000a8000c1e1100 */
[----:B------:R-:W3:Y:S01]  /*23430*/  LDL R5, [R1+0x888] ;  /* 0x0008880001057983 */ /* 0x000ee20000100800 */
[----:B------:R-:W-:Y:S01]  /*23440*/  PRMT R6, RZ, 0x7610, R6 ;  /* 0x00007610ff067816 */ /* 0x000fe20000000006 */
[----:B0-----:R-:W-:Y:S02]  /*23450*/  @!P0 IMAD.MOV.U32 R4, RZ, RZ, R7 ;  /* 0x000000ffff048224 */ /* 0x001fe400078e0007 */
[----:B--2---:R0:W-:Y:S01]  /*23460*/  STL [R1+0x50], R15 ;  /* 0x0000500f01007387 */ /* 0x0041e20000100800 */
[----:B------:R-:W-:-:S03]  /*23470*/  PRMT R13, RZ, 0x7610, R13 ;  /* 0x00007610ff0d7816 */ /* 0x000fc6000000000d */
[----:B------:R-:W2:Y:S04]  /*23480*/  LDL R7, [R1+0x848] ;  /* 0x0008480001077983 */ /* 0x000ea80000100800 */
[----:B---3--:R1:W3:Y:S04]  /*23490*/  @!P0 LDG.E.U8 R6, desc[UR8][R4.64] ;  /* 0x0000000804068981 */ /* 0x0082e8000c1e1100 */
[----:B0-----:R-:W2:Y:S04]  /*234a0*/  LDL R15, [R1+0x864] ;  /* 0x00086400010f7983 */ /* 0x001ea80000100800 */
[----:B------:R-:W2:Y:S01]  /*234b0*/  LDL R5, [R1+0x880] ;  /* 0x0008800001057983 */ /* 0x000ea20000100800 */
[----:B-1----:R-:W-:-:S03]  /*234c0*/  @!P0 IMAD.MOV.U32 R4, RZ, RZ, R14 ;  /* 0x000000ffff048224 */ /* 0x002fc600078e000e */
[----:B---3--:R0:W-:Y:S01]  /*234d0*/  STL [R1+0x2c], R6 ;  /* 0x00002c0601007387 */ /* 0x0081e20000100800 */
[----:B------:R-:W-:-:S03]  /*234e0*/  PRMT R12, RZ, 0x7610, R12 ;  /* 0x00007610ff0c7816 */ /* 0x000fc6000000000c */
[----:B------:R-:W3:Y:S04]  /*234f0*/  LDL R14, [R1+0x840] ;  /* 0x00084000010e7983 */ /* 0x000ee80000100800 */
[----:B--2---:R5:W2:Y:S04]  /*23500*/  @!P0 LDG.E.U8 R13, desc[UR8][R4.64] ;  /* 0x00000008040d8981 */ /* 0x004aa8000c1e1100 */
[----:B0-----:R-:W3:Y:S04]  /*23510*/  LDL R6, [R1+0x84c] ;  /* 0x00084c0001067983 */ /* 0x001ee80000100800 */
[----:B------:R-:W3:Y:S01]  /*23520*/  LDL R5, [R1+0x868] ;  /* 0x0008680001057983 */ /* 0x000ee20000100800 */
[----:B-----5:R-:W-:-:S03]  /*23530*/  @!P0 IMAD.MOV.U32 R4, RZ, RZ, R29 ;  /* 0x000000ffff048224 */ /* 0x020fc600078e001d */
[----:B--2---:R0:W-:Y:S01]  /*23540*/  STL [R1+0x28], R13 ;  /* 0x0000280d01007387 */ /* 0x0041e20000100800 */
[----:B------:R-:W-:Y:S02]  /*23550*/  PRMT R10, RZ, 0x7610, R10 ;  /* 0x00007610ff0a7816 */ /* 0x000fe4000000000a */
[----:B------:R-:W-:Y:S01]  /*23560*/  PRMT R25, RZ, 0x7610, R25 ;  /* 0x00007610ff197816 */ /* 0x000fe20000000019 */
[----:B------:R-:W2:Y:S04]  /*23570*/  LDL R29, [R1+0x828] ;  /* 0x00082800011d7983 */ /* 0x000ea80000100800 */
[----:B---3--:R1:W3:Y:S04]  /*23580*/  @!P0 LDG.E.U8 R12, desc[UR8][R4.64] ;  /* 0x00000008040c8981 */ /* 0x0082e8000c1e1100 */
[----:B0-----:R-:W5:Y:S04]  /*23590*/  LDL R13, [R1+0x844] ;  /* 0x00084400010d7983 */ /* 0x001f680000100800 */
[----:B------:R-:W2:Y:S01]  /*235a0*/  LDL R5, [R1+0x860] ;  /* 0x0008600001057983 */ /* 0x000ea20000100800 */
[----:B-1----:R-:W-:-:S05]  /*235b0*/  @!P0 IMAD.MOV.U32 R4, RZ, RZ, R15 ;  /* 0x000000ffff048224 */ /* 0x002fca00078e000f */
[----:B--2---:R0:W2:Y:S02]  /*235c0*/  @!P0 LDG.E.U8 R10, desc[UR8][R4.64] ;  /* 0x00000008040a8981 */ /* 0x0040a4000c1e1100 */
[----:B0-----:R-:W-:Y:S02]  /*235d0*/  @!P0 IMAD.MOV.U32 R4, RZ, RZ, R6 ;  /* 0x000000ffff048224 */ /* 0x001fe400078e0006 */
[----:B------:R-:W-:-:S05]  /*235e0*/  @!P0 IMAD.MOV.U32 R5, RZ, RZ, R7 ;  /* 0x000000ffff058224 */ /* 0x000fca00078e0007 */
[----:B------:R5:W4:Y:S04]  /*235f0*/  @!P0 LDG.E.U8 R25, desc[UR8][R4.64] ;  /* 0x0000000804198981 */ /* 0x000b28000c1e1100 */
[----:B---3--:R0:W-:Y:S04]  /*23600*/  STL [R1+0x20], R12 ;  /* 0x0000200c01007387 */ /* 0x0081e80000100800 */
[----:B------:R-:W3:Y:S01]  /*23610*/  LDL R15, [R1+0x808] ;  /* 0x00080800010f7983 */ /* 0x000ee20000100800 */
[----:B------:R-:W-:-:S03]  /*23620*/  PRMT R0, RZ, 0x7610, R0 ;  /* 0x00007610ff007816 */ /* 0x000fc60000000000 */
[----:B0-----:R-:W3:Y:S01]  /*23630*/  LDL R12, [R1+0x82c] ;  /* 0x00082c00010c7983 */ /* 0x001ee20000100800 */
[----:B-----5:R-:W-:Y:S02]  /*23640*/  @!P0 IMAD.MOV.U32 R4, RZ, RZ, R13 ;  /* 0x000000ffff048224 */ /* 0x020fe400078e000d */
[----:B------:R-:W-:-:S05]  /*23650*/  @!P0 IMAD.MOV.U32 R5, RZ, RZ, R14 ;  /* 0x000000ffff058224 */ /* 0x000fca00078e000e */
[----:B------:R3:W5:Y:S04]  /*23660*/  @!P0 LDG.E.U8 R0, desc[UR8][R4.64] ;  /* 0x0000000804008981 */ /* 0x000768000c1e1100 */
[----:B--2---:R0:W-:Y:S04]  /*23670*/  STL [R1+0x18], R10 ;  /* 0x0000180a01007387 */ /* 0x0041e80000100800 */
[----:B------:R-:W2:Y:S04]  /*23680*/  LDL R7, [R1+0x7e8] ;  /* 0x0007e80001077983 */ /* 0x000ea80000100800 */
[----:B------:R-:W2:Y:S04]  /*23690*/  LDL R6, [R1+0x7ec] ;  /* 0x0007ec0001067983 */ /* 0x000ea80000100800 */
[----:B0-----:R-:W2:Y:S04]  /*236a0*/  LDL R10, [R1+0x80c] ;  /* 0x00080c00010a7983 */ /* 0x001ea80000100800 */
[----:B----4-:R0:W-:Y:S04]  /*236b0*/  STL [R1+0x14], R25 ;  /* 0x0000141901007387 */ /* 0x0101e80000100800 */
[----:B0-----:R-:W4:Y:S04]  /*236c0*/  LDL.LU R25, [R1+0x16ec] ;  /* 0x0016ec0001197983 */ /* 0x001f280000300800 */
[----:B------:R-:W4:Y:S04]  /*236d0*/  LDL R14, [R1+0x7c8] ;  /* 0x0007c800010e7983 */ /* 0x000f280000100800 */
[----:B------:R-:W4:Y:S01]  /*236e0*/  LDL R13, [R1+0x7cc] ;  /* 0x0007cc00010d7983 */ /* 0x000f220000100800 */
[----:B------:R-:W-:Y:S01]  /*236f0*/  PRMT R11, RZ, 0x7610, R11 ;  /* 0x00007610ff0b7816 */ /* 0x000fe2000000000b */
[----:B---3--:R-:W-:-:S02]  /*23700*/  @!P0 IMAD.MOV.U32 R4, RZ, RZ, R12 ;  /* 0x000000ffff048224 */ /* 0x008fc400078e000c */
[----:B------:R-:W-:Y:S01]  /*23710*/  @!P0 IMAD.MOV.U32 R5, RZ, RZ, R29 ;  /* 0x000000ffff058224 */ /* 0x000fe200078e001d */
[----:B------:R-:W-:-:S04]  /*23720*/  PRMT R9, RZ, 0x7610, R9 ;  /* 0x00007610ff097816 */ /* 0x000fc80000000009 */
[----:B------:R0:W3:Y:S04]  /*23730*/  @!P0 LDG.E.U8 R11, desc[UR8][R4.64] ;  /* 0x00000008040b8981 */ /* 0x0000e8000c1e1100 */
[----:B-----5:R1:W-:Y:S01]  /*23740*/  STL [R1+0x166c], R0 ;  /* 0x00166c0001007387 */ /* 0x0203e20000100800 */
[----:B------:R-:W-:-:S03]  /*23750*/  PRMT R8, RZ, 0x7610, R8 ;  /* 0x00007610ff087816 */ /* 0x000fc60000000008 */
[----:B------:R-:W5:Y:S01]  /*23760*/  LDL R12, [R1+0x7a8] ;  /* 0x0007a800010c7983 */ /* 0x000f620000100800 */
[----:B0-----:R-:W-:Y:S01]  /*23770*/  @!P0 IMAD.MOV.U32 R5, RZ, RZ, R15 ;  /* 0x000000ffff058224 */ /* 0x001fe200078e000f */
[----:B-1----:R-:W-:Y:S01]  /*23780*/  PRMT R0, RZ, 0x7610, R0 ;  /* 0x00007610ff007816 */ /* 0x002fe20000000000 */
[----:B--2---:R-:W-:-:S05]  /*23790*/  @!P0 IMAD.MOV.U32 R4, RZ, RZ, R10 ;  /* 0x000000ffff048224 */ /* 0x004fca00078e000a */
[----:B------:R0:W2:Y:S02]  /*237a0*/  @!P0 LDG.E.U8 R9, desc[UR8][R4.64] ;  /* 0x0000000804098981 */ /* 0x0000a4000c1e1100 */
[----:B0-----:R-:W-:Y:S02]  /*237b0*/  @!P0 IMAD.MOV.U32 R4, RZ, RZ, R6 ;  /* 0x000000ffff048224 */ /* 0x001fe400078e0006 */
[----:B------:R-:W-:-:S05]  /*237c0*/  @!P0 IMAD.MOV.U32 R5, RZ, RZ, R7 ;  /* 0x000000ffff058224 */ /* 0x000fca00078e0007 */
[----:B------:R4:W5:Y:S02]  /*237d0*/  @!P0 LDG.E.U8 R0, desc[UR8][R4.64] ;  /* 0x0000000804008981 */ /* 0x000964000c1e1100 */
[----:B----4-:R-:W-:Y:S02]  /*237e0*/  @!P0 IMAD.MOV.U32 R4, RZ, RZ, R13 ;  /* 0x000000ffff048224 */ /* 0x010fe400078e000d */
[----:B------:R-:W-:-:S05]  /*237f0*/  @!P0 IMAD.MOV.U32 R5, RZ, RZ, R14 ;  /* 0x000000ffff058224 */ /* 0x000fca00078e000e */
[----:B------:R-:W4:Y:S04]  /*23800*/  @!P0 LDG.E.U8 R8, desc[UR8][R4.64] ;  /* 0x0000000804088981 */ /* 0x000f28000c1e1100 */
[----:B---3--:R0:W-:Y:S04]  /*23810*/  STL [R1+0xc], R11 ;  /* 0x00000c0b01007387 */ /* 0x0081e80000100800 */
[----:B------:R-:W3:Y:S04]  /*23820*/  LDL R7, [R1+0x788] ;  /* 0x0007880001077983 */ /* 0x000ee80000100800 */
[----:B------:R-:W3:Y:S04]  /*23830*/  LDL R6, [R1+0x78c] ;  /* 0x00078c0001067983 */ /* 0x000ee80000100800 */
[----:B------:R-:W3:Y:S04]  /*23840*/  LDL R10, [R1+0x768] ;  /* 0x00076800010a7983 */ /* 0x000ee80000100800 */
[----:B0-----:R-:W3:Y:S04]  /*23850*/  LDL R11, [R1+0x7ac] ;  /* 0x0007ac00010b7983 */ /* 0x001ee80000100800 */
[----:B--2---:R0:W-:Y:S04]  /*23860*/  STL [R1+0x8], R9 ;  /* 0x0000080901007387 */ /* 0x0041e80000100800 */
[----:B0-----:R-:W2:Y:S04]  /*23870*/  LDL R9, [R1+0x76c] ;  /* 0x00076c0001097983 */ /* 0x001ea80000100800 */
[----:B-----5:R0:W-:Y:S04]  /*23880*/  STL [R1+0x16ac], R0 ;  /* 0x0016ac0001007387 */ /* 0x0201e80000100800 */
[----:B----4-:R1:W-:Y:S04]  /*23890*/  STL [R1], R8 ;  /* 0x0000000801007387 */ /* 0x0103e80000100800 */
[----:B0-----:R-:W4:Y:S01]  /*238a0*/  LDL R0, [R1+0x74c] ;  /* 0x00074c0001007983 */ /* 0x001f220000100800 */
[----:B------:R-:W-:-:S02]  /*238b0*/  PRMT R20, RZ, 0x7610, R20 ;  /* 0x00007610ff147816 */ /* 0x000fc40000000014 */
[----:B------:R-:W-:Y:S01]  /*238c0*/  PRMT R16, RZ, 0x7610, R16 ;  /* 0x00007610ff107816 */ /* 0x000fe20000000010 */
[----:B------:R-:W-:Y:S01]  /*238d0*/  @!P0 IMAD.MOV.U32 R5, RZ, RZ, R12 ;  /* 0x000000ffff058224 */ /* 0x000fe200078e000c */
[----:B------:R-:W5:Y:S04]  /*238e0*/  LDL R13, [R1+0x728] ;  /* 0x00072800010d7983 */ /* 0x000f680000100800 */
[----:B------:R-:W4:Y:S04]  /*238f0*/  LDL R12, [R1+0x72c] ;  /* 0x00072c00010c7983 */ /* 0x000f280000100800 */
[----:B---3--:R0:W3:Y:S04]  /*23900*/  @!P0 LDG.E.U8 R16, desc[UR8][R6.64] ;  /* 0x0000000806108981 */ /* 0x0080e8000c1e1100 */
[----:B-1----:R-:W3:Y:S01]  /*23910*/  LDL R8, [R1+0x748] ;  /* 0x0007480001087983 */ /* 0x002ee20000100800 */
[----:B------:R-:W-:-:S05]  /*23920*/  @!P0 IMAD.MOV.U32 R4, RZ, RZ, R11 ;  /* 0x000000ffff048224 */ /* 0x000fca00078e000b */
[----:B------:R1:W5:Y:S01]  /*23930*/  @!P0 LDG.E.U8 R20, desc[UR8][R4.64] ;  /* 0x0000000804148981 */ /* 0x000362000c1e1100 */
[----:B0-----:R-:W-:Y:S01]  /*23940*/  @!P0 IMAD.MOV.U32 R7, RZ, RZ, R10 ;  /* 0x000000ffff078224 */ /* 0x001fe200078e000a */
[----:B-1----:R-:W-:Y:S02]  /*23950*/  PRMT R4, RZ, 0x7610, R4 ;  /* 0x00007610ff047816 */ /* 0x002fe40000000004 */
[----:B------:R-:W-:Y:S01]  /*23960*/  PRMT R5, RZ, 0x7610, R5 ;  /* 0x00007610ff057816 */ /* 0x000fe20000000005 */
[----:B--2---:R-:W-:-:S05]  /*23970*/  @!P0 IMAD.MOV.U32 R6, RZ, RZ, R9 ;  /* 0x000000ffff068224 */ /* 0x004fca00078e0009 */
[----:B------:R0:W2:Y:S01]  /*23980*/  @!P0 LDG.E.U8 R4, desc[UR8][R6.64] ;  /* 0x0000000806048981 */ /* 0x0000a2000c1e1100 */
[----:B---3--:R-:W-:Y:S02]  /*23990*/  @!P0 IMAD.MOV.U32 R9, RZ, RZ, R8 ;  /* 0x000000ffff098224 */ /* 0x008fe400078e0008 */
[----:B----4-:R-:W-:-:S05]  /*239a0*/  @!P0 IMAD.MOV.U32 R8, RZ, RZ, R0 ;  /* 0x000000ffff088224 */ /* 0x010fca00078e0000 */
[----:B------:R1:W3:Y:S04]  /*239b0*/  @!P0 LDG.E.U8 R5, desc[UR8][R8.64] ;  /* 0x0000000808058981 */ /* 0x0002e8000c1e1100 */
[----:B-----5:R-:W-:Y:S04]  /*239c0*/  STL [R1+0x16b0], R20 ;  /* 0x0016b01401007387 */ /* 0x020fe80000100800 */
[----:B------:R-:W-:Y:S04]  /*239d0*/  STL [R1+0x16b4], R16 ;  /* 0x0016b41001007387 */ /* 0x000fe80000100800 */
[----:B------:R-:W4:Y:S04]  /*239e0*/  LDL R11, [R1+0x708] ;  /* 0x00070800010b7983 */ /* 0x000f280000100800 */
[----:B------:R-:W4:Y:S01]  /*239f0*/  LDL R10, [R1+0x70c] ;  /* 0x00070c00010a7983 */ /* 0x000f220000100800 */
[----:B0-----:R-:W-:Y:S01]  /*23a00*/  PRMT R6, RZ, 0x7610, R6 ;  /* 0x00007610ff067816 */ /* 0x001fe20000000006 */
[----:B-1----:R-:W-:-:S02]  /*23a10*/  @!P0 IMAD.MOV.U32 R8, RZ, RZ, R12 ;  /* 0x000000ffff088224 */ /* 0x002fc400078e000c */
[----:B------:R-:W-:-:S05]  /*23a20*/  @!P0 IMAD.MOV.U32 R9, RZ, RZ, R13 ;  /* 0x000000ffff098224 */ /* 0x000fca00078e000d */
[----:B------:R0:W5:Y:S04]  /*23a30*/  @!P0 LDG.E.U8 R6, desc[UR8][R8.64] ;  /* 0x0000000808068981 */ /* 0x000168000c1e1100 */
[----:B--2---:R1:W-:Y:S04]  /*23a40*/  STL [R1+0x16b8], R4 ;  /* 0x0016b80401007387 */ /* 0x0043e80000100800 */
[----:B------:R-:W2:Y:S04]  /*23a50*/  LDL R0, [R1+0xe7c] ;  /* 0x000e7c0001007983 */ /* 0x000ea80000100800 */
[----:B-1----:R-:W2:Y:S04]  /*23a60*/  LDL R4, [R1+0x6f8] ;  /* 0x0006f80001047983 */ /* 0x002ea80000100800 */
[----:B---3--:R1:W-:Y:S04]  /*23a70*/  STL [R1+0x16bc], R5 ;  /* 0x0016bc0501007387 */ /* 0x0083e80000100800 */
[----:B------:R-:W3:Y:S04]  /*23a80*/  LDL R13, [R1+0xe60] ;  /* 0x000e6000010d7983 */ /* 0x000ee80000100800 */
[----:B------:R-:W3:Y:S01]  /*23a90*/  LDL R12, [R1+0xe9c] ;  /* 0x000e9c00010c7983 */ /* 0x000ee20000100800 */
[----:B------:R-:W-:-:S02]  /*23aa0*/  PRMT R7, RZ, 0x7610, R7 ;  /* 0x00007610ff077816 */ /* 0x000fc40000000007 */
[----:B0-----:R-:W-:Y:S02]  /*23ab0*/  PRMT R8, RZ, 0x7610, R8 ;  /* 0x00007610ff087816 */ /* 0x001fe40000000008 */
[----:B------:R-:W-:Y:S01]  /*23ac0*/  PRMT R9, RZ, 0x7610, R9 ;  /* 0x00007610ff097816 */ /* 0x000fe20000000009 */
[----:B------:R-:W3:Y:S04]  /*23ad0*/  LDL R15, [R1+0xe80] ;  /* 0x000e8000010f7983 */ /* 0x000ee80000100800 */
[----:B----4-:R2:W4:Y:S04]  /*23ae0*/  @!P0 LDG.E.U8 R7, desc[UR8][R10.64] ;  /* 0x000000080a078981 */ /* 0x010528000c1e1100 */
[----:B------:R-:W4:Y:S04]  /*23af0*/  LDL R14, [R1+0xec4] ;  /* 0x000ec400010e7983 */ /* 0x000f280000100800 */
[----:B-----5:R0:W-:Y:S04]  /*23b00*/  STL [R1+0x16c0], R6 ;  /* 0x0016c00601007387 */ /* 0x0201e80000100800 */
[----:B-1----:R-:W5:Y:S04]  /*23b10*/  LDL R5, [R1+0xeb4] ;  /* 0x000eb40001057983 */ /* 0x002f680000100800 */
[----:B0-----:R-:W5:Y:S01]  /*23b20*/  LDL R6, [R1+0xea0] ;  /* 0x000ea00001067983 */ /* 0x001f620000100800 */
[----:B--2---:R-:W-:-:S02]  /*23b30*/  @!P0 IMAD.MOV.U32 R10, RZ, RZ, R0 ;  /* 0x000000ffff0a8224 */ /* 0x004fc400078e0000 */
[----:B------:R-:W-:-:S05]  /*23b40*/  @!P0 IMAD.MOV.U32 R11, RZ, RZ, R4 ;  /* 0x000000ffff0b8224 */ /* 0x000fca00078e0004 */
[----:B------:R0:W2:Y:S04]  /*23b50*/  @!P0 LDG.E.U8 R8, desc[UR8][R10.64] ;  /* 0x000000080a088981 */ /* 0x0000a8000c1e1100 */
[----:B---3--:R1:W3:Y:S04]  /*23b60*/  @!P0 LDG.E.U8 R9, desc[UR8][R12.64] ;  /* 0x000000080c098981 */ /* 0x0082e8000c1e1100 */
[----:B----4-:R-:W-:Y:S04]  /*23b70*/  STL [R1+0x16c4], R7 ;  /* 0x0016c40701007387 */ /* 0x010fe80000100800 */
[----:B------:R-:W4:Y:S04]  /*23b80*/  LDL R4, [R1+0x820] ;  /* 0x0008200001047983 */ /* 0x000f280000100800 */
[----:B------:R-:W4:Y:S01]  /*23b90*/  LDL R0, [R1+0x824] ;  /* 0x0008240001007983 */ /* 0x000f220000100800 */
[----:B0-----:R-:W-:Y:S01]  /*23ba0*/  PRMT R10, RZ, 0x7610, R10 ;  /* 0x00007610ff0a7816 */ /* 0x001fe2000000000a */
[----:B-1----:R-:W-:-:S02]  /*23bb0*/  @!P0 IMAD.MOV.U32 R12, RZ, RZ, R14 ;  /* 0x000000ffff0c8224 */ /* 0x002fc400078e000e */
[----:B------:R-:W-:Y:S01]  /*23bc0*/  @!P0 IMAD.MOV.U32 R13, RZ, RZ, R15 ;  /* 0x000000ffff0d8224 */ /* 0x000fe200078e000f */
[----:B------:R-:W-:-:S04]  /*23bd0*/  PRMT R11, RZ, 0x7610, R11 ;  /* 0x00007610ff0b7816 */ /* 0x000fc8000000000b */
[----:B------:R5:W4:Y:S02]  /*23be0*/  @!P0 LDG.E.U8 R10, desc[UR8][R12.64] ;  /* 0x000000080c0a8981 */ /* 0x000b24000c1e1100 */
[----:B-----5:R-:W-:Y:S02]  /*23bf0*/  @!P0 IMAD.MOV.U32 R12, RZ, RZ, R5 ;  /* 0x000000ffff0c8224 */ /* 0x020fe400078e0005 */
[----:B------:R-:W-:-:S05]  /*23c00*/  @!P0 IMAD.MOV.U32 R13, RZ, RZ, R6 ;  /* 0x000000ffff0d8224 */ /* 0x000fca00078e0006 */
[----:B------:R4:W5:Y:S04]  /*23c10*/  @!P0 LDG.E.U8 R11, desc[UR8][R12.64] ;  /* 0x000000080c0b8981 */ /* 0x000968000c1e1100 */
[----:B--2---:R0:W-:Y:S04]  /*23c20*/  STL [R1+0x16c8], R8 ;  /* 0x0016c80801007387 */ /* 0x0041e80000100800 */
[----:B---3--:R-:W-:Y:S04]  /*23c30*/  STL [R1+0x16cc], R9 ;  /* 0x0016cc0901007387 */ /* 0x008fe80000100800 */
[----:B0-----:R-:W2:Y:S04]  /*23c40*/  LDL R8, [R1+0x800] ;  /* 0x0008000001087983 */ /* 0x001ea80000100800 */
[----:B------:R-:W3:Y:S01]  /*23c50*/  LDL R7, [R1+0x804] ;  /* 0x0008040001077983 */ /* 0x000ee20000100800 */
[----:B------:R-:W-:Y:S01]  /*23c60*/  PRMT R28, RZ, 0x7610, R28 ;  /* 0x00007610ff1c7816 */ /* 0x000fe2000000001c */
[----:B----4-:R-:W-:-:S02]  /*23c70*/  @!P0 IMAD.MOV.U32 R13, RZ, RZ, R4 ;  /* 0x000000ffff0d8224 */ /* 0x010fc400078e0004 */
[----:B------:R-:W-:-:S05]  /*23c80*/  @!P0 IMAD.MOV.U32 R12, RZ, RZ, R0 ;  /* 0x000000ffff0c8224 */ /* 0x000fca00078e0000 */
[----:B------:R2:W4:Y:S01]  /*23c90*/  @!P0 LDG.E.U8 R28, desc[UR8][R12.64] ;  /* 0x000000080c1c8981 */ /* 0x000522000c1e1100 */
[----:B------:R-:W-:-:S03]  /*23ca0*/  PRMT R27, RZ, 0x7610, R27 ;  /* 0x00007610ff1b7816 */ /* 0x000fc6000000001b */
[----:B------:R0:W-:Y:S04]  /*23cb0*/  STL [R1+0x16d0], R10 ;  /* 0x0016d00a01007387 */ /* 0x0001e80000100800 */
[----:B------:R-:W4:Y:S04]  /*23cc0*/  LDL R6, [R1+0x7e0] ;  /* 0x0007e00001067983 */ /* 0x000f280000100800 */
[----:B------:R-:W4:Y:S04]  /*23cd0*/  LDL R5, [R1+0x7e4] ;  /* 0x0007e40001057983 */ /* 0x000f280000100800 */
[----:B-----5:R1:W-:Y:S04]  /*23ce0*/  STL [R1+0x16d4], R11 ;  /* 0x0016d40b01007387 */ /* 0x0203e80000100800 */
[----:B0-----:R-:W5:Y:S04]  /*23cf0*/  LDL R10, [R1+0x7c0] ;  /* 0x0007c000010a7983 */ /* 0x001f680000100800 */
[----:B------:R-:W5:Y:S04]  /*23d00*/  LDL R9, [R1+0x7c4] ;  /* 0x0007c40001097983 */ /* 0x000f680000100800 */
[----:B------:R-:W5:Y:S04]  /*23d10*/  LDL R4, [R1+0x7a0] ;  /* 0x0007a00001047983 */ /* 0x000f680000100800 */
[----:B------:R-:W5:Y:S01]  /*23d20*/  LDL R0, [R1+0x7a4] ;  /* 0x0007a40001007983 */ /* 0x000f620000100800 */
[----:B--2---:R-:W-:-:S02]  /*23d30*/  @!P0 IMAD.MOV.U32 R13, RZ, RZ, R8 ;  /* 0x000000ffff0d8224 */ /* 0x004fc400078e0008 */
[----:B---3--:R-:W-:-:S05]  /*23d40*/  @!P0 IMAD.MOV.U32 R12, RZ, RZ, R7 ;  /* 0x000000ffff0c8224 */ /* 0x008fca00078e0007 */
[----:B------:R0:W2:Y:S04]  /*23d50*/  @!P0 LDG.E.U8 R27, desc[UR8][R12.64] ;  /* 0x000000080c1b8981 */ /* 0x0000a8000c1e1100 */
[----:B----4-:R-:W-:Y:S04]  /*23d60*/  STL [R1+0x1670], R28 ;  /* 0x0016701c01007387 */ /* 0x010fe80000100800 */
[----:B------:R-:W3:Y:S04]  /*23d70*/  LDL R8, [R1+0x780] ;  /* 0x0007800001087983 */ /* 0x000ee80000100800 */
[----:B------:R-:W4:Y:S01]  /*23d80*/  LDL R7, [R1+0x784] ;  /* 0x0007840001077983 */ /* 0x000f220000100800 */
[----:B------:R-:W-:-:S02]  /*23d90*/  LOP3.LUT R17, R21, 0x3, RZ, 0xc0, !PT ;  /* 0x0000000315117812 */ /* 0x000fc400078ec0ff */
[----:B------:R-:W-:Y:S02]  /*23da0*/  SHF.R.U32.HI R22, RZ, 0x2, R21 ;  /* 0x00000002ff167819 */ /* 0x000fe40000011615 */
[----:B------:R-:W-:Y:S01]  /*23db0*/  PRMT R26, RZ, 0x7610, R26 ;  /* 0x00007610ff1a7816 */ /* 0x000fe2000000001a */
[----:B0-----:R-:W-:Y:S02]  /*23dc0*/  @!P0 IMAD.MOV.U32 R12, RZ, RZ, R5 ;  /* 0x000000ffff0c8224 */ /* 0x001fe400078e0005 */
[----:B------:R-:W-:Y:S02]  /*23dd0*/  @!P0 IMAD.MOV.U32 R13, RZ, RZ, R6 ;  /* 0x000000ffff0d8224 */ /* 0x000fe400078e0006 */
[----:B------:R-:W-:Y:S01]  /*23de0*/  IMAD R17, R17, 0x88, RZ ;  /* 0x0000008811117824 */ /* 0x000fe200078e02ff */
[----:B------:R-:W-:Y:S02]  /*23df0*/  SGXT.U32 R22, R22, 0x3 ;  /* 0x000000031616781a */ /* 0x000fe40000000000 */
[----:B------:R5:W3:Y:S02]  /*23e00*/  @!P0 LDG.E.U8 R26, desc[UR8][R12.64] ;  /* 0x000000080c1a8981 */ /* 0x000ae4000c1e1100 */
[----:B------:R-:W-:-:S02]  /*23e10*/  LOP3.LUT R2, R17, R22, RZ, 0xfc, !PT ;  /* 0x0000001611027212 */ /* 0x000fc400078efcff */
[----:B------:R-:W-:Y:S01]  /*23e20*/  PRMT R22, RZ, 0x7610, R22 ;  /* 0x00007610ff167816 */ /* 0x000fe20000000016 */
[----:B-----5:R-:W-:Y:S02]  /*23e30*/  @!P0 IMAD.MOV.U32 R12, RZ, RZ, R9 ;  /* 0x000000ffff0c8224 */ /* 0x020fe400078e0009 */
[----:B------:R-:W-:-:S05]  /*23e40*/  @!P0 IMAD.MOV.U32 R13, RZ, RZ, R10 ;  /* 0x000000ffff0d8224 */ /* 0x000fca00078e000a */
[----:B------:R0:W5:Y:S04]  /*23e50*/  @!P0 LDG.E.U8 R22, desc[UR8][R12.64] ;  /* 0x000000080c168981 */ /* 0x000168000c1e1100 */
[----:B--2---:R-:W-:Y:S04]  /*23e60*/  STL [R1+0x1674], R27 ;  /* 0x0016741b01007387 */ /* 0x004fe80000100800 */
[----:B------:R-:W2:Y:S04]  /*23e70*/  LDL R6, [R1+0x760] ;  /* 0x0007600001067983 */ /* 0x000ea80000100800 */
[----:B------:R-:W2:Y:S01]  /*23e80*/  LDL R5, [R1+0x764] ;  /* 0x0007640001057983 */ /* 0x000ea20000100800 */
[----:B------:R-:W-:Y:S01]  /*23e90*/  PRMT R18, RZ, 0x7610, R18 ;  /* 0x00007610ff127816 */ /* 0x000fe20000000012 */
[----:B------:R-:W-:-:S02]  /*23ea0*/  @!P0 IMAD.MOV.U32 R14, RZ, RZ, R0 ;  /* 0x000000ffff0e8224 */ /* 0x000fc400078e0000 */
[----:B------:R-:W-:Y:S01]  /*23eb0*/  @!P0 IMAD.MOV.U32 R15, RZ, RZ, R4 ;  /* 0x000000ffff0f8224 */ /* 0x000fe200078e0004 */
[----:B0-----:R-:W-:-:S04]  /*23ec0*/  PRMT R12, RZ, 0x7610, R12 ;  /* 0x00007610ff0c7816 */ /* 0x001fc8000000000c */
[----:B------:R4:W2:Y:S02]  /*23ed0*/  @!P0 LDG.E.U8 R18, desc[UR8][R14.64] ;  /* 0x000000080e128981 */ /* 0x0008a4000c1e1100 */
[----:B----4-:R-:W-:Y:S02]  /*23ee0*/  @!P0 IMAD.MOV.U32 R14, RZ, RZ, R7 ;  /* 0x000000ffff0e8224 */ /* 0x010fe400078e0007 */
[----:B---3--:R-:W-:-:S05]  /*23ef0*/  @!P0 IMAD.MOV.U32 R15, RZ, RZ, R8 ;  /* 0x000000ffff0f8224 */ /* 0x008fca00078e0008 */
[----:B------:R2:W3:Y:S01]  /*23f00*/  @!P0 LDG.E.U8 R12, desc[UR8][R14.64] ;  /* 0x000000080e0c8981 */ /* 0x0004e2000c1e1100 */
[----:B------:R-:W-:-:S03]  /*23f10*/  PRMT R13, RZ, 0x7610, R13 ;  /* 0x00007610ff0d7816 */ /* 0x000fc6000000000d */
[----:B------:R-:W-:Y:S04]  /*23f20*/  STL [R1+0x1678], R26 ;  /* 0x0016781a01007387 */ /* 0x000fe80000100800 */
[----:B-----5:R-:W-:Y:S04]  /*23f30*/  STL [R1+0x167c], R22 ;  /* 0x00167c1601007387 */ /* 0x020fe80000100800 */
[----:B------:R-:W4:Y:S04]  /*23f40*/  LDL R4, [R1+0x740] ;  /* 0x0007400001047983 */ /* 0x000f280000100800 */
[----:B------:R-:W5:Y:S01]  /*23f50*/  LDL R0, [R1+0x744] ;  /* 0x0007440001007983 */ /* 0x000f620000100800 */
[----:B--2---:R-:W-:-:S02]  /*23f60*/  @!P0 IMAD.MOV.U32 R15, RZ, RZ, R6 ;  /* 0x000000ffff0f8224 */ /* 0x004fc400078e0006 */
[----:B------:R-:W-:-:S05]  /*23f70*/  @!P0 IMAD.MOV.U32 R14, RZ, RZ, R5 ;  /* 0x000000ffff0e8224 */ /* 0x000fca00078e0005 */
[----:B------:R4:W2:Y:S04]  /*23f80*/  @!P0 LDG.E.U8 R13, desc[UR8][R14.64] ;  /* 0x000000080e0d8981 */ /* 0x0008a8000c1e1100 */
[----:B------:R-:W-:Y:S04]  /*23f90*/  STL [R1+0x1680], R18 ;  /* 0x0016801201007387 */ /* 0x000fe80000100800 */
[----:B------:R-:W2:Y:S04]  /*23fa0*/  LDL R16, [R1+0x720] ;  /* 0x0007200001107983 */ /* 0x000ea80000100800 */
[----:B-1----:R-:W2:Y:S04]  /*23fb0*/  LDL R11, [R1+0x724] ;  /* 0x00072400010b7983 */ /* 0x002ea80000100800 */
[----:B---3--:R-:W-:Y:S04]  /*23fc0*/  STL [R1+0x1684], R12 ;  /* 0x0016840c01007387 */ /* 0x008fe80000100800 */
[----:B------:R-:W3:Y:S04]  /*23fd0*/  LDL R10, [R1+0x704] ;  /* 0x00070400010a7983 */ /* 0x000ee80000100800 */
[----:B------:R-:W3:Y:S04]  /*23fe0*/  LDL R9, [R1+0xe64] ;  /* 0x000e640001097983 */ /* 0x000ee80000100800 */
[----:B------:R-:W3:Y:S04]  /*23ff0*/  LDL R8, [R1+0x6f4] ;  /* 0x0006f40001087983 */ /* 0x000ee80000100800 */
[----:B------:R-:W3:Y:S04]  /*24000*/  LDL R7, [R1+0xe84] ;  /* 0x000e840001077983 */ /* 0x000ee80000100800 */
[----:B------:R-:W3:Y:S01]  /*24010*/  LDL R5, [R1+0xea4] ;  /* 0x000ea40001057983 */ /* 0x000ee20000100800 */
[----:B----4-:R-:W-:-:S02]  /*24020*/  @!P0 IMAD.MOV.U32 R15, RZ, RZ, R4 ;  /* 0x000000ffff0f8224 */ /* 0x010fc400078e0004 */
[----:B-----5:R-:W-:Y:S01]  /*24030*/  @!P0 IMAD.MOV.U32 R14, RZ, RZ, R0 ;  /* 0x000000ffff0e8224 */ /* 0x020fe200078e0000 */
[----:B--2---:R-:W-:Y:S04]  /*24040*/  STL [R1+0x1688], R13 ;  /* 0x0016880d01007387 */ /* 0x004fe80000100800 */
[----:B------:R-:W2:Y:S04]  /*24050*/  LDL R6, [R1+0xe68] ;  /* 0x000e680001067983 */ /* 0x000ea80000100800 */
[----:B------:R-:W4:Y:S04]  /*24060*/  LDL R4, [R1+0xe88] ;  /* 0x000e880001047983 */ /* 0x000f280000100800 */
[----:B------:R-:W5:Y:S01]  /*24070*/  LDL R0, [R1+0xec0] ;  /* 0x000ec00001007983 */ /* 0x000f620000100800 */
[----:B------:R-:W-:-:S02]  /*24080*/  PRMT R17, RZ, 0x7610, R17 ;  /* 0x00007610ff117816 */ /* 0x000fc40000000011 */
[----:B------:R-:W-:-:S04]  /*24090*/  PRMT R19, RZ, 0x7610, R19 ;  /* 0x00007610ff137816 */ /* 0x000fc80000000013 */
[----:B------:R0:W4:Y:S01]  /*240a0*/  @!P0 LDG.E.U8 R17, desc[UR8][R14.64] ;  /* 0x000000080e118981 */ /* 0x000122000c1e1100 */
[----:B------:R-:W-:Y:S01]  /*240b0*/  PRMT R21, RZ, 0x7610, R21 ;  /* 0x00007610ff157816 */ /* 0x000fe20000000015 */
[----:B0-----:R-:W-:Y:S02]  /*240c0*/  @!P0 IMAD.MOV.U32 R14, RZ, RZ, R11 ;  /* 0x000000ffff0e8224 */ /* 0x001fe400078e000b */
[----:B------:R-:W-:-:S05]  /*240d0*/  @!P0 IMAD.MOV.U32 R15, RZ, RZ, R16 ;  /* 0x000000ffff0f8224 */ /* 0x000fca00078e0010 */
[----:B------:R3:W4:Y:S01]  /*240e0*/  @!P0 LDG.E.U8 R19, desc[UR8][R14.64] ;  /* 0x000000080e138981 */ /* 0x000722000c1e1100 */
[----:B------:R-:W-:Y:S01]  /*240f0*/  PRMT R23, RZ, 0x7610, R23 ;  /* 0x00007610ff177816 */ /* 0x000fe20000000017 */
[----:B---3--:R-:W-:Y:S02]  /*24100*/  @!P0 IMAD.MOV.U32 R14, RZ, RZ, R9 ;  /* 0x000000ffff0e8224 */ /* 0x008fe400078e0009 */
[----:B------:R-:W-:-:S05]  /*24110*/  @!P0 IMAD.MOV.U32 R15, RZ, RZ, R10 ;  /* 0x000000ffff0f8224 */ /* 0x000fca00078e000a */
[----:B------:R0:W3:Y:S01]  /*24120*/  @!P0 LDG.E.U8 R21, desc[UR8][R14.64] ;  /* 0x000000080e158981 */ /* 0x0000e2000c1e1100 */
[----:B------:R-:W-:Y:S01]  /*24130*/  PRMT R24, RZ, 0x7610, R24 ;  /* 0x00007610ff187816 */ /* 0x000fe20000000018 */
[----:B0-----:R-:W-:Y:S02]  /*24140*/  @!P0 IMAD.MOV.U32 R14, RZ, RZ, R7 ;  /* 0x000000ffff0e8224 */ /* 0x001fe400078e0007 */
[----:B------:R-:W-:-:S05]  /*24150*/  @!P0 IMAD.MOV.U32 R15, RZ, RZ, R8 ;  /* 0x000000ffff0f8224 */ /* 0x000fca00078e0008 */
[----:B------:R0:W3:Y:S01]  /*24160*/  @!P0 LDG.E.U8 R23, desc[UR8][R14.64] ;  /* 0x000000080e178981 */ /* 0x0000e2000c1e1100 */
[----:B------:R-:W-:Y:S01]  /*24170*/  PRMT R25, RZ, 0x7610, R25 ;  /* 0x00007610ff197816 */ /* 0x000fe20000000019 */
[----:B0-----:R-:W-:Y:S02]  /*24180*/  @!P0 IMAD.MOV.U32 R14, RZ, RZ, R5 ;  /* 0x000000ffff0e8224 */ /* 0x001fe400078e0005 */
[----:B------:R-:W-:Y:S01]  /*24190*/  LDS.U8 R5, [R2+UR5+0x20] ;  /* 0x0000200502057984 */ /* 0x000fe20008000000 */
[----:B--2---:R-:W-:-:S05]  /*241a0*/  @!P0 IMAD.MOV.U32 R15, RZ, RZ, R6 ;  /* 0x000000ffff0f8224 */ /* 0x004fca00078e0006 */
[----:B------:R5:W2:Y:S02]  /*241b0*/  @!P0 LDG.E.U8 R24, desc[UR8][R14.64] ;  /* 0x000000080e188981 */ /* 0x000aa4000c1e1100 */
[----:B-----5:R-:W-:Y:S02]  /*241c0*/  @!P0 IMAD.MOV.U32 R14, RZ, RZ, R0 ;  /* 0x000000ffff0e8224 */ /* 0x020fe400078e0000 */
[----:B----4-:R-:W-:Y:S01]  /*241d0*/  @!P0 IMAD.MOV.U32 R15, RZ, RZ, R4 ;  /* 0x000000ffff0f8224 */ /* 0x010fe200078e0004 */
[----:B------:R-:W-:Y:S04]  /*241e0*/  LDS.U8 R0, [R2+UR5+0x40] ;  /* 0x0000400502007984 */ /* 0x000fe80008000000 */
[----:B------:R-:W0:Y:S04]  /*241f0*/  LDS.U8 R4, [R2+UR5] ;  /* 0x0000000502047984 */ /* 0x000e280008000000 */
[----:B------:R1:W4:Y:S04]  /*24200*/  @!P0 LDG.E.U8 R25, desc[UR8][R14.64] ;  /* 0x000000080e198981 */ /* 0x000328000c1e1100 */
[----:B------:R-:W-:Y:S04]  /*24210*/  STL [R1+0x168c], R17 ;  /* 0x00168c1101007387 */ /* 0x000fe80000100800 */
[----:B------:R-:W-:Y:S04]  /*24220*/  STL [R1+0x1690], R19 ;  /* 0x0016901301007387 */ /* 0x000fe80000100800 */
[----:B---3--:R-:W-:Y:S04]  /*24230*/  STL [R1+0x1694], R21 ;  /* 0x0016941501007387 */ /* 0x008fe80000100800 */
[----:B------:R-:W-:Y:S01]  /*24240*/  STL [R1+0x1698], R23 ;  /* 0x0016981701007387 */ /* 0x000fe20000100800 */
[----:B-1----:R-:W-:-:S02]  /*24250*/  LOP3.LUT R14, R2, 0x8, RZ, 0x3c, !PT ;  /* 0x00000008020e7812 */ /* 0x002fc400078e3cff */
[C---:B------:R-:W-:Y:S02]  /*24260*/  LOP3.LUT R15, R2.reuse, 0x18, RZ, 0x3c, !PT ;  /* 0x00000018020f7812 */ /* 0x040fe400078e3cff */
[----:B------:R-:W-:-:S03]  /*24270*/  LOP3.LUT R29, R2, 0x10, RZ, 0x3c, !PT ;  /* 0x00000010021d7812 */ /* 0x000fc600078e3cff */
[----:B------:R-:W-:Y:S04]  /*24280*/  LDS.U8 R7, [R15+UR5+0x640] ;  /* 0x000640050f077984 */ /* 0x000fe80008000000 */
[----:B------:R-:W-:Y:S04]  /*24290*/  LDS.U8 R6, [R15+UR5+0x660] ;  /* 0x000660050f067984 */ /* 0x000fe80008000000 */
[----:B--2---:R-:W-:Y:S04]  /*242a0*/  STL [R1+0x169c], R24 ;  /* 0x00169c1801007387 */ /* 0x004fe80000100800 */
[----:B----4-:R-:W-:Y:S04]  /*242b0*/  STL [R1+0x16a0], R25 ;  /* 0x0016a01901007387 */ /* 0x010fe80000100800 */
[----:B0-----:R-:W-:Y:S04]  /*242c0*/  STL [R1+0x24], R4 ;  /* 0x0000240401007387 */ /* 0x001fe80000100800 */
[----:B------:R-:W0:Y:S04]  /*242d0*/  LDS.U8 R4, [R2+UR5+0x60] ;  /* 0x0000600502047984 */ /* 0x000e280008000000 */
[----:B------:R-:W-:Y:S04]  /*242e0*/  STL [R1+0x1c], R5 ;  /* 0x00001c0501007387 */ /* 0x000fe80000100800 */
[----:B------:R-:W1:Y:S04]  /*242f0*/  LDS.U8 R5, [R2+UR5+0x200] ;  /* 0x0002000502057984 */ /* 0x000e680008000000 */
[----:B------:R-:W-:Y:S04]  /*24300*/  STL [R1+0x5f0], R0 ;  /* 0x0005f00001007387 */ /* 0x000fe80000100800 */
[----:B------:R-:W2:Y:S04]  /*24310*/  LDS.U8 R0, [R2+UR5+0x220] ;  /* 0x0002200502007984 */ /* 0x000ea80008000000 */
[----:B0-----:R-:W-:Y:S04]  /*24320*/  STL [R1+0x5ec], R4 ;  /* 0x0005ec0401007387 */ /* 0x001fe80000100800 */
[----:B------:R-:W0:Y:S04]  /*24330*/  LDS.U8 R4, [R2+UR5+0x240] ;  /* 0x0002400502047984 */ /* 0x000e280008000000 */
[----:B-1----:R-:W-:Y:S04]  /*24340*/  STL [R1+0x118], R5 ;  /* 0x0001180501007387 */ /* 0x002fe80000100800 */
[----:B------:R-:W1:Y:S04]  /*24350*/  LDS.U8 R5, [R2+UR5+0x260] ;  /* 0x0002600502057984 */ /* 0x000e680008000000 */
[----:B--2---:R-:W-:Y:S04]  /*24360*/  STL [R1+0x114], R0 ;  /* 0x0001140001007387 */ /* 0x004fe80000100800 */
        /* <DEDUP_REMOVED lines=16> */
[----:B------:R-:W1:Y:S04]  /*24470*/  LDS.U8 R2, [R14+UR5] ;  /* 0x000000050e027984 */ /* 0x000e680008000000 */
        /* <DEDUP_REMOVED lines=31> */
[----:B------:R-:W2:Y:S04]  /*24670*/  LDS.U8 R0, [R29+UR5] ;  /* 0x000000051d007984 */ /* 0x000ea80008000000 */
        /* <DEDUP_REMOVED lines=31> */
[----:B------:R-:W0:Y:S04]  /*24870*/  LDS.U8 R4, [R15+UR5] ;  /* 0x000000050f047984 */ /* 0x000e280008000000 */
        /* <DEDUP_REMOVED lines=23> */
[----:B------:R-:W3:Y:S04]  /*249f0*/  LDL.LU R20, [R1+0x5e4] ;  /* 0x0005e40001147983 */ /* 0x000ee80000300800 */
[----:B-1----:R-:W-:Y:S04]  /*24a00*/  STL [R1+0xf20], R2 ;  /* 0x000f200201007387 */ /* 0x002fe80000100800 */
[----:B------:R-:W0:Y:S04]  /*24a10*/  LDS.U8 R2, [R15+UR5+0x600] ;  /* 0x000600050f027984 */ /* 0x000e280008000000 */
[----:B--2---:R-:W-:Y:S04]  /*24a20*/  STL [R1+0xf1c], R0 ;  /* 0x000f1c0001007387 */ /* 0x004fe80000100800 */
[----:B------:R-:W1:Y:S04]  /*24a30*/  LDS.U8 R0, [R15+UR5+0x620] ;  /* 0x000620050f007984 */ /* 0x000e680008000000 */
[----:B------:R-:W2:Y:S01]  /*24a40*/  LDL.LU R29, [R1+0x5d4] ;  /* 0x0005d400011d7983 */ /* 0x000ea20000300800 */
[----:B------:R-:W-:Y:S06]  /*24a50*/  BAR.SYNC.DEFER_BLOCKING 0x0 ;  /* 0x0000000000007b1d */ /* 0x000fec0000010000 */
[----:B0-----:R-:W-:Y:S04]  /*24a60*/  STL [R1+0xee8], R2 ;  /* 0x000ee80201007387 */ /* 0x001fe80000100800 */
[----:B------:R-:W4:Y:S04]  /*24a70*/  LDL.LU R14, [R1+0x5c4] ;  /* 0x0005c400010e7983 */ /* 0x000f280000300800 */
[----:B-1----:R0:W-:Y:S04]  /*24a80*/  STL [R1+0xee4], R0 ;  /* 0x000ee40001007387 */ /* 0x0021e80000100800 */
[----:B------:R-:W5:Y:S04]  /*24a90*/  LDL.LU R25, [R1+0x5b4] ;  /* 0x0005b40001197983 */ /* 0x000f680000300800 */
        /* <DEDUP_REMOVED lines=17> */
[----:B------:R-:W5:Y:S04]  /*24bb0*/  LDL.LU R5, [R1+0x474] ;  /* 0x0004740001057983 */ /* 0x000f680000300800 */
[----:B------:R-:W5:Y:S04]  /*24bc0*/  LDL.LU R4, [R1+0x464] ;  /* 0x0004640001047983 */ /* 0x000f680000300800 */
[----:B------:R-:W5:Y:S01]  /*24bd0*/  LDL.LU R16, [R1+0x454] ;  /* 0x0004540001107983 */ /* 0x000f620000300800 */
[----:B------:R-:W0:Y:S03]  /*24be0*/  S2R R2, SR_TID.X ;  /* 0x0000000000027919 */ /* 0x000e260000002100 */
[----:B------:R1:W-:Y:S04]  /*24bf0*/  STL [R1+0xf28], R7 ;  /* 0x000f280701007387 */ /* 0x0003e80000100800 */
[----:B------:R1:W-:Y:S04]  /*24c00*/  STL [R1+0xf18], R6 ;  /* 0x000f180601007387 */ /* 0x0003e80000100800 */
[----:B-1----:R-:W5:Y:S04]  /*24c10*/  LDL.LU R7, [R1+0x444] ;  /* 0x0004440001077983 */ /* 0x002f680000300800 */
[----:B------:R-:W5:Y:S01]  /*24c20*/  LDL.LU R6, [R1+0x434] ;  /* 0x0004340001067983 */ /* 0x000f620000300800 */
[----:B0-----:R-:W-:-:S05]  /*24c30*/  LOP3.LUT R2, R2, 0x7f, RZ, 0xc0, !PT ;  /* 0x0000007f02027812 */ /* 0x001fca00078ec0ff */
[----:B---3--:R0:W-:Y:S04]  /*24c40*/  STS.U8 [R2+UR5], R20 ;  /* 0x0000001402007988 */ /* 0x0081e80008000005 */
[----:B--2---:R-:W-:Y:S04]  /*24c50*/  STS.U8 [R2+UR5+0x200], R29 ;  /* 0x0002001d02007988 */ /* 0x004fe80008000005 */
[----:B0-----:R-:W2:Y:S04]  /*24c60*/  LDL.LU R20, [R1+0x3c0] ;  /* 0x0003c00001147983 */ /* 0x001ea80000300800 */
[----:B----4-:R-:W-:Y:S04]  /*24c70*/  STS.U8 [R2+UR5+0x400], R14 ;  /* 0x0004000e02007988 */ /* 0x010fe80008000005 */
[----:B-----5:R-:W-:Y:S04]  /*24c80*/  STS.U8 [R2+UR5+0x600], R25 ;  /* 0x0006001902007988 */ /* 0x020fe80008000005 */
[----:B------:R-:W-:Y:S04]  /*24c90*/  STS.U8 [R2+UR5+0x800], R24 ;  /* 0x0008001802007988 */ /* 0x000fe80008000005 */
        /* <DEDUP_REMOVED lines=10> */
[----:B------:R0:W-:Y:S04]  /*24d40*/  STS.U8 [R2+UR5+0x1e00], R0 ;  /* 0x001e000002007988 */ /* 0x0001e80008000005 */
[----:B0-----:R-:W3:Y:S04]  /*24d50*/  LDL.LU R0, [R1+0x3b0] ;  /* 0x0003b00001007983 */ /* 0x001ee80000300800 */
[----:B------:R-:W-:Y:S04]  /*24d60*/  STS.U8 [R2+UR5+0x2000], R28 ;  /* 0x0020001c02007988 */ /* 0x000fe80008000005 */
[----:B------:R-:W-:Y:S04]  /*24d70*/  STS.U8 [R2+UR5+0x2200], R11 ;  /* 0x0022000b02007988 */ /* 0x000fe80008000005 */
[----:B------:R-:W-:Y:S04]  /*24d80*/  STS.U8 [R2+UR5+0x2400], R10 ;  /* 0x0024000a02007988 */ /* 0x000fe80008000005 */
[----:B------:R-:W-:Y:S04]  /*24d90*/  STS.U8 [R2+UR5+0x2600], R9 ;  /* 0x0026000902007988 */ /* 0x000fe80008000005 */
[----:B------:R-:W-:Y:S04]  /*24da0*/  STS.U8 [R2+UR5+0x2800], R8 ;  /* 0x0028000802007988 */ /* 0x000fe80008000005 */
[----:B------:R0:W-:Y:S04]  /*24db0*/  STS.U8 [R2+UR5+0x2a00], R5 ;  /* 0x002a000502007988 */ /* 0x0001e80008000005 */
[----:B------:R-:W4:Y:S04]  /*24dc0*/  LDL.LU R15, [R1+0x3a0] ;  /* 0x0003a000010f7983 */ /* 0x000f280000300800 */
[----:B------:R1:W-:Y:S04]  /*24dd0*/  STS.U8 [R2+UR5+0x2c00], R4 ;  /* 0x002c000402007988 */ /* 0x0003e80008000005 */
[----:B------:R5:W-:Y:S04]  /*24de0*/  STS.U8 [R2+UR5+0x2e00], R16 ;  /* 0x002e001002007988 */ /* 0x000be80008000005 */
[----:B0-----:R-:W4:Y:S04]  /*24df0*/  LDL.LU R5, [R1+0x390] ;  /* 0x0003900001057983 */ /* 0x001f280000300800 */
[----:B-1----:R-:W4:Y:S04]  /*24e00*/  LDL.LU R4, [R1+0x380] ;  /* 0x0003800001047983 */ /* 0x002f280000300800 */
[----:B-----5:R-:W5:Y:S04]  /*24e10*/  LDL.LU R16, [R1+0x370] ;  /* 0x0003700001107983 */ /* 0x020f680000300800 */
        /* <DEDUP_REMOVED lines=11> */
[----:B------:R-:W-:Y:S04]  /*24ed0*/  STS.U8 [R2+UR5+0x3000], R7 ;  /* 0x0030000702007988 */ /* 0x000fe80008000005 */
[----:B------:R-:W5:Y:S04]  /*24ee0*/  LDL.LU R22, [R1+0x19c] ;  /* 0x00019c0001167983 */ /* 0x000f680000300800 */
[----:B------:R-:W-:Y:S04]  /*24ef0*/  STS.U8 [R2+UR5+0x3200], R6 ;  /* 0x0032000602007988 */ /* 0x000fe80008000005 */
[----:B------:R-:W5:Y:S04]  /*24f00*/  LDL.LU R26, [R1+0x18c] ;  /* 0x00018c00011a7983 */ /* 0x000f680000300800 */
[----:B------:R-:W5:Y:S04]  /*24f10*/  LDL.LU R27, [R1+0x180] ;  /* 0x00018000011b7983 */ /* 0x000f680000300800 */
[----:B--2---:R0:W-:Y:S04]  /*24f20*/  STS.U8 [R2+UR5+0x3400], R20 ;  /* 0x0034001402007988 */ /* 0x0041e80008000005 */
        /* <DEDUP_REMOVED lines=8> */
[----:B---3--:R0:W-:Y:S04]  /*24fb0*/  STS.U8 [R2+UR5+0x3600], R0 ;  /* 0x0036000002007988 */ /* 0x0081e80008000005 */
[----:B0-----:R-:W3:Y:S04]  /*24fc0*/  LDL.LU R0, [R1+0x104] ;  /* 0x0001040001007983 */ /* 0x001ee80000300800 */
[----:B----4-:R-:W-:Y:S04]  /*24fd0*/  STS.U8 [R2+UR5+0x3800], R15 ;  /* 0x0038000f02007988 */ /* 0x010fe80008000005 */
[----:B------:R0:W-:Y:S04]  /*24fe0*/  STS.U8 [R2+UR5+0x3a00], R5 ;  /* 0x003a000502007988 */ /* 0x0001e80008000005 */
[----:B------:R1:W-:Y:S04]  /*24ff0*/  STS.U8 [R2+UR5+0x3c00], R4 ;  /* 0x003c000402007988 */ /* 0x0003e80008000005 */
[----:B-----5:R4:W-:Y:S04]  /*25000*/  STS.U8 [R2+UR5+0x3e00], R16 ;  /* 0x003e001002007988 */ /* 0x0209e80008000005 */
[----:B0-----:R-:W5:Y:S04]  /*25010*/  LDL.LU R5, [R1+0x100] ;  /* 0x0001000001057983 */ /* 0x001f680000300800 */
[----:B-1----:R-:W5:Y:S04]  /*25020*/  LDL.LU R4, [R1+0xfc] ;  /* 0x0000fc0001047983 */ /* 0x002f680000300800 */
[----:B----4-:R-:W4:Y:S04]  /*25030*/  LDL.LU R16, [R1+0xf8] ;  /* 0x0000f80001107983 */ /* 0x010f280000300800 */
        /* <DEDUP_REMOVED lines=14> */
[----:B--2---:R0:W-:Y:S04]  /*25120*/  STS.U8 [R2+UR5+0x5c00], R20 ;  /* 0x005c001402007988 */ /* 0x0041e80008000005 */
[----:B------:R-:W-:Y:S04]  /*25130*/  STS.U8 [R2+UR5+0x5e00], R28 ;  /* 0x005e001c02007988 */ /* 0x000fe80008000005 */
[----:B------:R-:W-:Y:S04]  /*25140*/  STS.U8 [R2+UR5+0x6000], R11 ;  /* 0x0060000b02007988 */ /* 0x000fe80008000005 */
[----:B------:R-:W-:Y:S04]  /*25150*/  STS.U8 [R2+UR5+0x6200], R10 ;  /* 0x0062000a02007988 */ /* 0x000fe80008000005 */
[----:B------:R-:W-:Y:S04]  /*25160*/  STS.U8 [R2+UR5+0x6400], R9 ;  /* 0x0064000902007988 */ /* 0x000fe80008000005 */
[----:B------:R-:W-:Y:S04]  /*25170*/  STS.U8 [R2+UR5+0x6600], R8 ;  /* 0x0066000802007988 */ /* 0x000fe80008000005 */
[----:B------:R-:W-:Y:S04]  /*25180*/  STS.U8 [R2+UR5+0x6800], R7 ;  /* 0x0068000702007988 */ /* 0x000fe80008000005 */
[----:B------:R-:W-:Y:S04]  /*25190*/  STS.U8 [R2+UR5+0x6a00], R6 ;  /* 0x006a000602007988 */ /* 0x000fe80008000005 */
[----:B0-----:R-:W2:Y:S04]  /*251a0*/  LDL.LU R20, [R1+0xf4] ;  /* 0x0000f40001147983 */ /* 0x001ea80000300800 */
[----:B------:R-:W2:Y:S04]  /*251b0*/  LDL.LU R15, [R1+0xf0] ;  /* 0x0000f000010f7983 */ /* 0x000ea80000300800 */
[----:B------:R-:W2:Y:S04]  /*251c0*/  LDL.LU R29, [R1+0xec] ;  /* 0x0000ec00011d7983 */ /* 0x000ea80000300800 */
[----:B------:R-:W2:Y:S04]  /*251d0*/  LDL.LU R14, [R1+0xe8] ;  /* 0x0000e800010e7983 */ /* 0x000ea80000300800 */
[----:B---3--:R0:W-:Y:S04]  /*251e0*/  STS.U8 [R2+UR5+0x6c00], R0 ;  /* 0x006c000002007988 */ /* 0x0081e80008000005 */
[----:B0-----:R-:W3:Y:S04]  /*251f0*/  LDL.LU R0, [R1+0xe4] ;  /* 0x0000e40001007983 */ /* 0x001ee80000300800 */
        /* <DEDUP_REMOVED lines=11> */
[----:B-----5:R-:W-:Y:S04]  /*252b0*/  STS.U8 [R2+UR5+0x6e00], R5 ;  /* 0x006e000502007988 */ /* 0x020fe80008000005 */
[----:B------:R-:W5:Y:S04]  /*252c0*/  LDL.LU R27, [R1+0x510] ;  /* 0x00051000011b7983 */ /* 0x000f680000300800 */
[----:B------:R-:W-:Y:S04]  /*252d0*/  STS.U8 [R2+UR5+0x7000], R4 ;  /* 0x0070000402007988 */ /* 0x000fe80008000005 */
[----:B------:R-:W5:Y:S04]  /*252e0*/  LDL.LU R28, [R1+0x500] ;  /* 0x00050000011c7983 */ /* 0x000f680000300800 */
[----:B----4-:R0:W-:Y:S04]  /*252f0*/  STS.U8 [R2+UR5+0x7200], R16 ;  /* 0x0072001002007988 */ /* 0x0101e80008000005 */
[----:B------:R-:W4:Y:S04]  /*25300*/  LDL.LU R11, [R1+0x4f0] ;  /* 0x0004f000010b7983 */ /* 0x000f280000300800 */
[----:B0-----:R-:W4:Y:S04]  /*25310*/  LDL.LU R16, [R1+0x4e0] ;  /* 0x0004e00001107983 */ /* 0x001f280000300800 */
[----:B------:R-:W5:Y:S04]  /*25320*/  LDL.LU R10, [R1+0x4d0] ;  /* 0x0004d000010a7983 */ /* 0x000f680000300800 */
[----:B------:R-:W5:Y:S04]  /*25330*/  LDL.LU R9, [R1+0x4c0] ;  /* 0x0004c00001097983 */ /* 0x000f680000300800 */
[----:B------:R-:W5:Y:S04]  /*25340*/  LDL.LU R8, [R1+0x4b0] ;  /* 0x0004b00001087983 */ /* 0x000f680000300800 */
[----:B------:R-:W5:Y:S04]  /*25350*/  LDL.LU R7, [R1+0x4a0] ;  /* 0x0004a00001077983 */ /* 0x000f680000300800 */
[----:B------:R-:W5:Y:S04]  /*25360*/  LDL.LU R6, [R1+0x490] ;  /* 0x0004900001067983 */ /* 0x000f680000300800 */
[----:B------:R-:W5:Y:S04]  /*25370*/  LDL.LU R5, [R1+0x480] ;  /* 0x0004800001057983 */ /* 0x000f680000300800 */
[----:B------:R-:W5:Y:S04]  /*25380*/  LDL.LU R4, [R1+0x470] ;  /* 0x0004700001047983 */ /* 0x000f680000300800 */
[----:B--2---:R0:W-:Y:S04]  /*25390*/  STS.U8 [R2+UR5+0x7400], R20 ;  /* 0x0074001402007988 */ /* 0x0041e80008000005 */
[----:B------:R-:W-:Y:S04]  /*253a0*/  STS.U8 [R2+UR5+0x7600], R15 ;  /* 0x0076000f02007988 */ /* 0x000fe80008000005 */
[----:B------:R-:W-:Y:S04]  /*253b0*/  STS.U8 [R2+UR5+0x7800], R29 ;  /* 0x0078001d02007988 */ /* 0x000fe80008000005 */
[----:B------:R-:W-:Y:S04]  /*253c0*/  STS.U8 [R2+UR5+0x7a00], R14 ;  /* 0x007a000e02007988 */ /* 0x000fe80008000005 */
[----:B0-----:R-:W2:Y:S04]  /*253d0*/  LDL.LU R20, [R1+0x460] ;  /* 0x0004600001147983 */ /* 0x001ea80000300800 */
[----:B---3--:R0:W-:Y:S04]  /*253e0*/  STS.U8 [R2+UR5+0x7c00], R0 ;  /* 0x007c000002007988 */ /* 0x0081e80008000005 */
[----:B------:R1:W-:Y:S04]  /*253f0*/  STS.U8 [R2+UR5+0x7e00], R3 ;  /* 0x007e000302007988 */ /* 0x0003e80008000005 */
[----:B0-----:R-:W3:Y:S01]  /*25400*/  LDL.LU R0, [R1+0x450] ;  /* 0x0004500001007983 */ /* 0x001ee20000300800 */
[----:B-1----:R-:W0:Y:S03]  /*25410*/  S2R R3, SR_TID.X ;  /* 0x0000000000037919 */ /* 0x002e260000002100 */
[----:B------:R-:W-:Y:S01]  /*25420*/  STL [R1+0x16e0], R2 ;  /* 0x0016e00201007387 */ /* 0x000fe20000100800 */
[----:B0-----:R-:W-:-:S04]  /*25430*/  LOP3.LUT R3, R3, 0x7f, RZ, 0xc0, !PT ;  /* 0x0000007f03037812 */ /* 0x001fc800078ec0ff */
[----:B------:R-:W-:-:S05]  /*25440*/  LOP3.LUT R3, R3, 0x10, RZ, 0x3c, !PT ;  /* 0x0000001003037812 */ /* 0x000fca00078e3cff */
[----:B----4-:R0:W-:Y:S04]  /*25450*/  STS.U8 [R3+UR5+0x1c80], R16 ;  /* 0x001c801003007988 */ /* 0x0101e80008000005 */
[----:B0-----:R-:W4:Y:S04]  /*25460*/  LDL.LU R16, [R1+0x440] ;  /* 0x0004400001107983 */ /* 0x001f280000300800 */
[----:B------:R-:W2:Y:S04]  /*25470*/  LDL.LU R2, [R1+0x3bc] ;  /* 0x0003bc0001027983 */ /* 0x000ea80000300800 */
        /* <DEDUP_REMOVED lines=11> */
[----:B--2---:R0:W-:Y:S04]  /*25530*/  STL [R1+0x16e8], R2 ;  /* 0x0016e80201007387 */ /* 0x0041e80000100800 */
[----:B0-----:R-:W2:Y:S04]  /*25540*/  LDL.LU R2, [R1+0x3cc] ;  /* 0x0003cc0001027983 */ /* 0x001ea80000300800 */
[----:B------:R-:W2:Y:S04]  /*25550*/  LDL.LU R15, [R1+0x3ac] ;  /* 0x0003ac00010f7983 */ /* 0x000ea80000300800 */
[----:B------:R0:W-:Y:S04]  /*25560*/  STS.U8 [R3+UR5+0x2c80], R20 ;  /* 0x002c801403007988 */ /* 0x0001e80008000005 */
        /* <DEDUP_REMOVED lines=13> */
[----:B-----5:R0:W-:Y:S04]  /*25640*/  STS.U8 [R3+UR5+0x1680], R27 ;  /* 0x0016801b03007988 */ /* 0x0201e80008000005 */
[----:B------:R-:W5:Y:S04]  /*25650*/  LDL.LU R26, [R1+0x208] ;  /* 0x00020800011a7983 */ /* 0x000f680000300800 */
[----:B------:R1:W-:Y:S04]  /*25660*/  STS.U8 [R3+UR5+0x1880], R28 ;  /* 0x0018801c03007988 */ /* 0x0003e80008000005 */
[----:B---3--:R3:W-:Y:S04]  /*25670*/  STS.U8 [R3+UR5+0x2e80], R0 ;  /* 0x002e800003007988 */ /* 0x0087e80008000005 */
[----:B------:R0:W-:Y:S04]  /*25680*/  STS.U8 [R3+UR5+0x1a80], R11 ;  /* 0x001a800b03007988 */ /* 0x0001e80008000005 */
[----:B------:R1:W-:Y:S04]  /*25690*/  STS.U8 [R3+UR5+0x1e80], R10 ;  /* 0x001e800a03007988 */ /* 0x0003e80008000005 */
[----:B------:R3:W-:Y:S04]  /*256a0*/  STS.U8 [R3+UR5+0x2080], R9 ;  /* 0x0020800903007988 */ /* 0x0007e80008000005 */
[----:B0-----:R-:W5:Y:S04]  /*256b0*/  LDL.LU R27, [R1+0x1e8] ;  /* 0x0001e800011b7983 */ /* 0x001f680000300800 */
[----:B-1----:R-:W5:Y:S04]  /*256c0*/  LDL.LU R28, [R1+0x198] ;  /* 0x00019800011c7983 */ /* 0x002f680000300800 */
[----:B---3--:R-:W3:Y:S04]  /*256d0*/  LDL.LU R0, [R1+0x188] ;  /* 0x0001880001007983 */ /* 0x008ee80000300800 */
[----:B------:R-:W5:Y:S04]  /*256e0*/  LDL.LU R11, [R1+0xc8] ;  /* 0x0000c800010b7983 */ /* 0x000f680000300800 */
[----:B------:R-:W5:Y:S04]  /*256f0*/  LDL.LU R10, [R1+0xbc] ;  /* 0x0000bc00010a7983 */ /* 0x000f680000300800 */
[----:B------:R0:W-:Y:S04]  /*25700*/  STS.U8 [R3+UR5+0x2280], R8 ;  /* 0x0022800803007988 */ /* 0x0001e80008000005 */
[----:B------:R-:W5:Y:S04]  /*25710*/  LDL.LU R9, [R1+0xb8] ;  /* 0x0000b80001097983 */ /* 0x000f680000300800 */
[----:B------:R1:W-:Y:S04]  /*25720*/  STS.U8 [R3+UR5+0x2480], R7 ;  /* 0x0024800703007988 */ /* 0x0003e80008000005 */
[----:B------:R0:W-:Y:S04]  /*25730*/  STS.U8 [R3+UR5+0x2680], R6 ;  /* 0x0026800603007988 */ /* 0x0001e80008000005 */
[----:B------:R0:W-:Y:S04]  /*25740*/  STS.U8 [R3+UR5+0x2880], R5 ;  /* 0x0028800503007988 */ /* 0x0001e80008000005 */
[----:B------:R1:W-:Y:S04]  /*25750*/  STS.U8 [R3+UR5+0x2a80], R4 ;  /* 0x002a800403007988 */ /* 0x0003e80008000005 */
[----:B----4-:R4:W-:Y:S04]  /*25760*/  STS.U8 [R3+UR5+0x3080], R16 ;  /* 0x0030801003007988 */ /* 0x0109e80008000005 */
[----:B0-----:R-:W5:Y:S04]  /*25770*/  LDL.LU R8, [R1+0xb4] ;  /* 0x0000b40001087983 */ /* 0x001f680000300800 */
[----:B-1----:R-:W5:Y:S04]  /*25780*/  LDL.LU R7, [R1+0xb0] ;  /* 0x0000b00001077983 */ /* 0x002f680000300800 */
[----:B------:R-:W5:Y:S04]  /*25790*/  LDL.LU R6, [R1+0xac] ;  /* 0x0000ac0001067983 */ /* 0x000f680000300800 */
[----:B------:R-:W5:Y:S04]  /*257a0*/  LDL.LU R5, [R1+0xa8] ;  /* 0x0000a80001057983 */ /* 0x000f680000300800 */
[----:B------:R-:W5:Y:S04]  /*257b0*/  LDL.LU R4, [R1+0xa4] ;  /* 0x0000a40001047983 */ /* 0x000f680000300800 */
[----:B----4-:R-:W4:Y:S04]  /*257c0*/  LDL.LU R16, [R1+0xa0] ;  /* 0x0000a00001107983 */ /* 0x010f280000300800 */
[----:B--2---:R0:W-:Y:S04]  /*257d0*/  STS.U8 [R3+UR5+0x3280], R2 ;  /* 0x0032800203007988 */ /* 0x0041e80008000005 */
[----:B0-----:R-:W2:Y:S04]  /*257e0*/  LDL.LU R2, [R1+0x16e8] ;  /* 0x0016e80001027983 */ /* 0x001ea80000300800 */
[----:B------:R0:W-:Y:S04]  /*257f0*/  STS.U8 [R3+UR5+0x3a80], R20 ;  /* 0x003a801403007988 */ /* 0x0001e80008000005 */
[----:B0-----:R-:W4:Y:S04]  /*25800*/  LDL.LU R20, [R1+0x9c] ;  /* 0x00009c0001147983 */ /* 0x001f280000300800 */
[----:B---3--:R0:W-:Y:S04]  /*25810*/  STS.U8 [R3+UR5+0x5880], R0 ;  /* 0x0058800003007988 */ /* 0x0081e80008000005 */
[----:B0-----:R-:W3:Y:S04]  /*25820*/  LDL.LU R0, [R1+0x98] ;  /* 0x0000980001007983 */ /* 0x001ee80000300800 */
[----:B--2---:R0:W-:Y:S04]  /*25830*/  STS.U8 [R3+UR5+0x3480], R2 ;  /* 0x0034800203007988 */ /* 0x0041e80008000005 */
[----:B0-----:R-:W2:Y:S04]  /*25840*/  LDL.LU R2, [R1+0x90] ;  /* 0x0000900001027983 */ /* 0x001ea80000300800 */
        /* <DEDUP_REMOVED lines=30> */
[----:B------:R0:W-:Y:S04]  /*25a30*/  STS.U8 [R3+UR5+0x5680], R28 ;  /* 0x0056801c03007988 */ /* 0x0001e80008000005 */
[----:B------:R0:W-:Y:S04]  /*25a40*/  STS.U8 [R3+UR5+0x5a80], R11 ;  /* 0x005a800b03007988 */ /* 0x0001e80008000005 */
[----:B------:R1:W-:Y:S04]  /*25a50*/  STS.U8 [R3+UR5+0x5c80], R10 ;  /* 0x005c800a03007988 */ /* 0x0003e80008000005 */
[----:B------:R3:W-:Y:S04]  /*25a60*/  STS.U8 [R3+UR5+0x5e80], R9 ;  /* 0x005e800903007988 */ /* 0x0007e80008000005 */
[----:B0-----:R-:W5:Y:S04]  /*25a70*/  LDL.LU R26, [R1+0x56c] ;  /* 0x00056c00011a7983 */ /* 0x001f680000300800 */
[----:B-1----:R-:W5:Y:S04]  /*25a80*/  LDL.LU R27, [R1+0x55c] ;  /* 0x00055c00011b7983 */ /* 0x002f680000300800 */
[----:B------:R-:W5:Y:S04]  /*25a90*/  LDL.LU R28, [R1+0x54c] ;  /* 0x00054c00011c7983 */ /* 0x000f680000300800 */
[----:B------:R-:W5:Y:S04]  /*25aa0*/  LDL.LU R11, [R1+0x530] ;  /* 0x00053000010b7983 */ /* 0x000f680000300800 */
[----:B------:R-:W5:Y:S04]  /*25ab0*/  LDL.LU R10, [R1+0x50c] ;  /* 0x00050c00010a7983 */ /* 0x000f680000300800 */
[----:B------:R0:W-:Y:S04]  /*25ac0*/  STS.U8 [R3+UR5+0x6080], R8 ;  /* 0x0060800803007988 */ /* 0x0001e80008000005 */
[----:B---3--:R-:W3:Y:S04]  /*25ad0*/  LDL.LU R9, [R1+0x4fc] ;  /* 0x0004fc0001097983 */ /* 0x008ee80000300800 */
[----:B------:R1:W-:Y:S04]  /*25ae0*/  STS.U8 [R3+UR5+0x6280], R7 ;  /* 0x0062800703007988 */ /* 0x0003e80008000005 */
[----:B------:R0:W-:Y:S04]  /*25af0*/  STS.U8 [R3+UR5+0x6480], R6 ;  /* 0x0064800603007988 */ /* 0x0001e80008000005 */
[----:B------:R0:W-:Y:S04]  /*25b00*/  STS.U8 [R3+UR5+0x6680], R5 ;  /* 0x0066800503007988 */ /* 0x0001e80008000005 */
[----:B------:R1:W-:Y:S04]  /*25b10*/  STS.U8 [R3+UR5+0x6880], R4 ;  /* 0x0068800403007988 */ /* 0x0003e80008000005 */
[----:B----4-:R4:W-:Y:S04]  /*25b20*/  STS.U8 [R3+UR5+0x6a80], R16 ;  /* 0x006a801003007988 */ /* 0x0109e80008000005 */
[----:B0-----:R-:W3:Y:S04]  /*25b30*/  LDL.LU R8, [R1+0x4ec] ;  /* 0x0004ec0001087983 */ /* 0x001ee80000300800 */
[----:B-1----:R-:W3:Y:S04]  /*25b40*/  LDL.LU R7, [R1+0x4dc] ;  /* 0x0004dc0001077983 */ /* 0x002ee80000300800 */
[----:B------:R-:W3:Y:S04]  /*25b50*/  LDL.LU R6, [R1+0x4cc] ;  /* 0x0004cc0001067983 */ /* 0x000ee80000300800 */
[----:B------:R-:W3:Y:S04]  /*25b60*/  LDL.LU R5, [R1+0x4bc] ;  /* 0x0004bc0001057983 */ /* 0x000ee80000300800 */
[----:B------:R-:W3:Y:S04]  /*25b70*/  LDL.LU R4, [R1+0x4ac] ;  /* 0x0004ac0001047983 */ /* 0x000ee80000300800 */
[----:B------:R0:W-:Y:S04]  /*25b80*/  STS.U8 [R3+UR5+0x6c80], R20 ;  /* 0x006c801403007988 */ /* 0x0001e80008000005 */
[----:B----4-:R-:W4:Y:S04]  /*25b90*/  LDL.LU R16, [R1+0x49c] ;  /* 0x00049c0001107983 */ /* 0x010f280000300800 */
[----:B------:R1:W-:Y:S04]  /*25ba0*/  STS.U8 [R3+UR5+0x6e80], R0 ;  /* 0x006e800003007988 */ /* 0x0003e80008000005 */
[----:B0-----:R-:W3:Y:S04]  /*25bb0*/  LDL.LU R20, [R1+0x48c] ;  /* 0x00048c0001147983 */ /* 0x001ee80000300800 */
[----:B-1----:R-:W3:Y:S04]  /*25bc0*/  LDL.LU R0, [R1+0x47c] ;  /* 0x00047c0001007983 */ /* 0x002ee80000300800 */
[----:B--2---:R0:W-:Y:S04]  /*25bd0*/  STS.U8 [R3+UR5+0x7080], R2 ;  /* 0x0070800203007988 */ /* 0x0041e80008000005 */
[----:B0-----:R-:W2:Y:S04]  /*25be0*/  LDL.LU R2, [R1+0x16e4] ;  /* 0x0016e40001027983 */ /* 0x001ea80000300800 */
[----:B--2---:R0:W-:Y:S04]  /*25bf0*/  STS.U8 [R3+UR5+0x7280], R2 ;  /* 0x0072800203007988 */ /* 0x0041e80008000005 */
[----:B0-----:R-:W2:Y:S04]  /*25c00*/  LDL.LU R2, [R1+0x16e0] ;  /* 0x0016e00001027983 */ /* 0x001ea80000300800 */
[----:B------:R-:W-:Y:S04]  /*25c10*/  STS.U8 [R3+UR5+0x7480], R15 ;  /* 0x0074800f03007988 */ /* 0x000fe80008000005 */
[----:B------:R-:W-:Y:S04]  /*25c20*/  STS.U8 [R3+UR5+0x7680], R29 ;  /* 0x0076801d03007988 */ /* 0x000fe80008000005 */
[----:B------:R-:W-:Y:S04]  /*25c30*/  STS.U8 [R3+UR5+0x7880], R14 ;  /* 0x0078800e03007988 */ /* 0x000fe80008000005 */
[----:B------:R-:W-:Y:S04]  /*25c40*/  STS.U8 [R3+UR5+0x7a80], R25 ;  /* 0x007a801903007988 */ /* 0x000fe80008000005 */
[----:B------:R-:W-:Y:S04]  /*25c50*/  STS.U8 [R3+UR5+0x7c80], R24 ;  /* 0x007c801803007988 */ /* 0x000fe80008000005 */
[----:B------:R-:W-:Y:S01]  /*25c60*/  STS.U8 [R3+UR5+0x7e80], R23 ;  /* 0x007e801703007988 */ /* 0x000fe20008000005 */
[----:B--2---:R-:W-:-:S05]  /*25c70*/  LOP3.LUT R2, R2, 0x20, RZ, 0x3c, !PT ;  /* 0x0000002002027812 */ /* 0x004fca00078e3cff */
[----:B-----5:R0:W-:Y:S04]  /*25c80*/  STS.U8 [R2+UR5+0x1300], R28 ;  /* 0x0013001c02007988 */ /* 0x0201e80008000005 */
[----:B------:R1:W-:Y:S04]  /*25c90*/  STS.U8 [R2+UR5+0x1500], R11 ;  /* 0x0015000b02007988 */ /* 0x0003e80008000005 */
[----:B0-----:R-:W2:Y:S04]  /*25ca0*/  LDL.LU R28, [R1+0x46c] ;  /* 0x00046c00011c7983 */ /* 0x001ea80000300800 */
[----:B-1----:R-:W5:Y:S04]  /*25cb0*/  LDL.LU R11, [R1+0x43c] ;  /* 0x00043c00010b7983 */ /* 0x002f680000300800 */
[----:B-----5:R0:W-:Y:S04]  /*25cc0*/  STL [R1+0x16d8], R11 ;  /* 0x0016d80b01007387 */ /* 0x0201e80000100800 */
[----:B0-----:R-:W5:Y:S04]  /*25cd0*/  LDL.LU R11, [R1+0x44c] ;  /* 0x00044c00010b7983 */ /* 0x001f680000300800 */
[----:B------:R-:W-:Y:S04]  /*25ce0*/  STS.U8 [R2+UR5+0x1700], R10 ;  /* 0x0017000a02007988 */ /* 0x000fe80008000005 */
[----:B---3--:R-:W-:Y:S04]  /*25cf0*/  STS.U8 [R2+UR5+0x1900], R9 ;  /* 0x0019000902007988 */ /* 0x008fe80008000005 */
[----:B------:R-:W-:Y:S04]  /*25d00*/  STS.U8 [R2+UR5+0x1b00], R8 ;  /* 0x001b000802007988 */ /* 0x000fe80008000005 */
[----:B------:R-:W-:Y:S04]  /*25d10*/  STS.U8 [R2+UR5+0x1d00], R7 ;  /* 0x001d000702007988 */ /* 0x000fe80008000005 */
[----:B------:R-:W-:Y:S04]  /*25d20*/  STS.U8 [R2+UR5+0x1f00], R6 ;  /* 0x001f000602007988 */ /* 0x000fe80008000005 */
[----:B------:R-:W-:Y:S04]  /*25d30*/  STS.U8 [R2+UR5+0x2100], R5 ;  /* 0x0021000502007988 */ /* 0x000fe80008000005 */
[----:B------:R-:W-:Y:S04]  /*25d40*/  STS.U8 [R2+UR5+0x2300], R4 ;  /* 0x0023000402007988 */ /* 0x000fe80008000005 */
[----:B----4-:R-:W-:Y:S04]  /*25d50*/  STS.U8 [R2+UR5+0x2500], R16 ;  /* 0x0025001002007988 */ /* 0x010fe80008000005 */
[----:B------:R-:W-:Y:S04]  /*25d60*/  STS.U8 [R2+UR5+0x2700], R20 ;  /* 0x0027001402007988 */ /* 0x000fe80008000005 */
[----:B------:R-:W-:Y:S04]  /*25d70*/  STS.U8 [R2+UR5+0x2900], R0 ;  /* 0x0029000002007988 */ /* 0x000fe80008000005 */
[----:B-----5:R0:W-:Y:S04]  /*25d80*/  STL [R1+0x16dc], R11 ;  /* 0x0016dc0b01007387 */ /* 0x0201e80000100800 */
[----:B0-----:R-:W3:Y:S04]  /*25d90*/  LDL.LU R11, [R1+0x45c] ;  /* 0x00045c00010b7983 */ /* 0x001ee80000300800 */
[----:B------:R-:W4:Y:S04]  /*25da0*/  LDL.LU R10, [R1+0x3c8] ;  /* 0x0003c800010a7983 */ /* 0x000f280000300800 */
[----:B------:R-:W5:Y:S04]  /*25db0*/  LDL.LU R9, [R1+0x3b8] ;  /* 0x0003b80001097983 */ /* 0x000f680000300800 */
        /* <DEDUP_REMOVED lines=14> */
[----:B------:R0:W-:Y:S04]  /*25ea0*/  STS.U8 [R2+UR5+0x100], R21 ;  /* 0x0001001502007988 */ /* 0x0001e80008000005 */
[----:B------:R-:W4:Y:S04]  /*25eb0*/  LDL.LU R23, [R1+0x204] ;  /* 0x0002040001177983 */ /* 0x000f280000300800 */
[----:B------:R1:W-:Y:S04]  /*25ec0*/  STS.U8 [R2+UR5+0x300], R19 ;  /* 0x0003001302007988 */ /* 0x0003e80008000005 */
[----:B------:R0:W-:Y:S04]  /*25ed0*/  STS.U8 [R2+UR5+0x500], R17 ;  /* 0x0005001102007988 */ /* 0x0001e80008000005 */
[----:B------:R0:W-:Y:S04]  /*25ee0*/  STS.U8 [R2+UR5+0x700], R13 ;  /* 0x0007000d02007988 */ /* 0x0001e80008000005 */
[----:B------:R1:W-:Y:S04]  /*25ef0*/  STS.U8 [R2+UR5+0x900], R12 ;  /* 0x0009000c02007988 */ /* 0x0003e80008000005 */
[----:B------:R2:W-:Y:S04]  /*25f00*/  STS.U8 [R2+UR5+0xb00], R18 ;  /* 0x000b001202007988 */ /* 0x0005e80008000005 */
[----:B0-----:R-:W4:Y:S04]  /*25f10*/  LDL.LU R21, [R1+0x1e4] ;  /* 0x0001e40001157983 */ /* 0x001f280000300800 */
[----:B-1----:R-:W4:Y:S04]  /*25f20*/  LDL.LU R19, [R1+0x194] ;  /* 0x0001940001137983 */ /* 0x002f280000300800 */
[----:B------:R-:W4:Y:S04]  /*25f30*/  LDL.LU R17, [R1+0x184] ;  /* 0x0001840001117983 */ /* 0x000f280000300800 */
[----:B------:R-:W4:Y:S04]  /*25f40*/  LDL.LU R13, [R1+0xc4] ;  /* 0x0000c400010d7983 */ /* 0x000f280000300800 */
[----:B------:R-:W4:Y:S04]  /*25f50*/  LDL.LU R12, [R1+0x54] ;  /* 0x00005400010c7983 */ /* 0x000f280000300800 */
[----:B------:R0:W-:Y:S04]  /*25f60*/  STS.U8 [R2+UR5+0xd00], R22 ;  /* 0x000d001602007988 */ /* 0x0001e80008000005 */
[----:B--2---:R-:W2:Y:S04]  /*25f70*/  LDL.LU R18, [R1+0x2c] ;  /* 0x00002c0001127983 */ /* 0x004ea80000300800 */
[----:B------:R1:W-:Y:S04]  /*25f80*/  STS.U8 [R2+UR5+0xf00], R26 ;  /* 0x000f001a02007988 */ /* 0x0003e80008000005 */
[----:B------:R1:W-:Y:S04]  /*25f90*/  STS.U8 [R2+UR5+0x1100], R27 ;  /* 0x0011001b02007988 */ /* 0x0003e80008000005 */
[----:B------:R1:W-:Y:S04]  /*25fa0*/  STS.U8 [R2+UR5+0x2b00], R28 ;  /* 0x002b001c02007988 */ /* 0x0003e80008000005 */
[----:B0-----:R-:W2:Y:S04]  /*25fb0*/  LDL.LU R22, [R1+0x20] ;  /* 0x0000200001167983 */ /* 0x001ea80000300800 */
[----:B-1----:R-:W2:Y:S04]  /*25fc0*/  LDL.LU R26, [R1+0x14] ;  /* 0x00001400011a7983 */ /* 0x002ea80000300800 */
[----:B------:R-:W2:Y:S04]  /*25fd0*/  LDL.LU R27, [R1+0xc] ;  /* 0x00000c00011b7983 */ /* 0x000ea80000300800 */
[----:B------:R-:W2:Y:S04]  /*25fe0*/  LDL.LU R28, [R1+0x8] ;  /* 0x00000800011c7983 */ /* 0x000ea80000300800 */
[----:B---3--:R0:W-:Y:S04]  /*25ff0*/  STS.U8 [R2+UR5+0x2d00], R11 ;  /* 0x002d000b02007988 */ /* 0x0081e80008000005 */
[----:B0-----:R-:W3:Y:S04]  /*26000*/  LDL.LU R11, [R1+0x16dc] ;  /* 0x0016dc00010b7983 */ /* 0x001ee80000300800 */
[----:B---3--:R0:W-:Y:S04]  /*26010*/  STS.U8 [R2+UR5+0x2f00], R11 ;  /* 0x002f000b02007988 */ /* 0x0081e80008000005 */
[----:B0-----:R-:W3:Y:S04]  /*26020*/  LDL.LU R11, [R1+0x16d8] ;  /* 0x0016d800010b7983 */ /* 0x001ee80000300800 */
        /* <DEDUP_REMOVED lines=15> */
[----:B---3--:R0:W-:Y:S04]  /*26120*/  STS.U8 [R2+UR5+0x3100], R11 ;  /* 0x0031000b02007988 */ /* 0x0081e80008000005 */
[----:B0-----:R-:W3:Y:S04]  /*26130*/  LDL.LU R11, [R1+0x16d4] ;  /* 0x0016d400010b7983 */ /* 0x001ee80000300800 */
        /* <DEDUP_REMOVED lines=10> */
[----:B------:R-:W3:Y:S04]  /*261e0*/  LDL.LU R3, [R1] ;  /* 0x0000000001037983 */ /* 0x000ee80000300800 */
[----:B------:R-:W4:Y:S04]  /*261f0*/  LDL.LU R15, [R1+0x5c8] ;  /* 0x0005c800010f7983 */ /* 0x000f280000300800 */
[----:B------:R-:W4:Y:S04]  /*26200*/  LDL.LU R29, [R1+0x5b8] ;  /* 0x0005b800011d7983 */ /* 0x000f280000300800 */
[----:B------:R-:W4:Y:S04]  /*26210*/  LDL.LU R14, [R1+0x5a8] ;  /* 0x0005a800010e7983 */ /* 0x000f280000300800 */
[----:B------:R-:W4:Y:S04]  /*26220*/  LDL.LU R25, [R1+0x598] ;  /* 0x0005980001197983 */ /* 0x000f280000300800 */
[----:B------:R0:W-:Y:S04]  /*26230*/  STS.U8 [R2+UR5+0x5100], R24 ;  /* 0x0051001802007988 */ /* 0x0001e80008000005 */
        /* <DEDUP_REMOVED lines=15> */
[----:B------:R1:W-:Y:S04]  /*26330*/  STS.U8 [R2+UR5+0x6500], R27 ;  /* 0x0065001b02007988 */ /* 0x0003e80008000005 */
[----:B------:R1:W-:Y:S04]  /*26340*/  STS.U8 [R2+UR5+0x6700], R28 ;  /* 0x0067001c02007988 */ /* 0x0003e80008000005 */
[----:B0-----:R-:W2:Y:S04]  /*26350*/  LDL.LU R12, [R1+0x508] ;  /* 0x00050800010c7983 */ /* 0x001ea80000300800 */
[----:B-1----:R-:W2:Y:S04]  /*26360*/  LDL.LU R18, [R1+0x4f8] ;  /* 0x0004f80001127983 */ /* 0x002ea80000300800 */
[----:B------:R-:W2:Y:S04]  /*26370*/  LDL.LU R22, [R1+0x4e8] ;  /* 0x0004e80001167983 */ /* 0x000ea80000300800 */
[----:B------:R-:W2:Y:S04]  /*26380*/  LDL.LU R26, [R1+0x4d8] ;  /* 0x0004d800011a7983 */ /* 0x000ea80000300800 */
[----:B------:R-:W2:Y:S04]  /*26390*/  LDL.LU R27, [R1+0x4c8] ;  /* 0x0004c800011b7983 */ /* 0x000ea80000300800 */
[----:B------:R-:W2:Y:S04]  /*263a0*/  LDL.LU R28, [R1+0x4b8] ;  /* 0x0004b800011c7983 */ /* 0x000ea80000300800 */
[----:B---3--:R0:W-:Y:S02]  /*263b0*/  STS.U8 [R2+UR5+0x6b00], R3 ;  /* 0x006b000302007988 */ /* 0x0081e40008000005 */
[----:B0-----:R-:W0:Y:S02]  /*263c0*/  S2R R3, SR_TID.X ;  /* 0x0000000000037919 */ /* 0x001e240000002100 */
[----:B------:R1:W-:Y:S04]  /*263d0*/  STS.U8 [R2+UR5+0x6900], R0 ;  /* 0x0069000002007988 */ /* 0x0003e80008000005 */
[----:B------:R3:W-:Y:S04]  /*263e0*/  STS.U8 [R2+UR5+0x6d00], R20 ;  /* 0x006d001402007988 */ /* 0x0007e80008000005 */
[----:B------:R-:W-:Y:S04]  /*263f0*/  STS.U8 [R2+UR5+0x6f00], R16 ;  /* 0x006f001002007988 */ /* 0x000fe80008000005 */
[----:B------:R-:W-:Y:S04]  /*26400*/  STS.U8 [R2+UR5+0x7100], R4 ;  /* 0x0071000402007988 */ /* 0x000fe80008000005 */
[----:B------:R-:W-:Y:S04]  /*26410*/  STS.U8 [R2+UR5+0x7300], R5 ;  /* 0x0073000502007988 */ /* 0x000fe80008000005 */
[----:B------:R-:W-:Y:S04]  /*26420*/  STS.U8 [R2+UR5+0x7500], R6 ;  /* 0x0075000602007988 */ /* 0x000fe80008000005 */
[----:B------:R-:W-:Y:S04]  /*26430*/  STS.U8 [R2+UR5+0x7700], R7 ;  /* 0x0077000702007988 */ /* 0x000fe80008000005 */
[----:B------:R-:W-:Y:S04]  /*26440*/  STS.U8 [R2+UR5+0x7900], R8 ;  /* 0x0079000802007988 */ /* 0x000fe80008000005 */
[----:B-1----:R-:W2:Y:S04]  /*26450*/  LDL.LU R0, [R1+0x4a8] ;  /* 0x0004a80001007983 */ /* 0x002ea80000300800 */
[----:B-----5:R-:W-:Y:S04]  /*26460*/  STS.U8 [R2+UR5+0x7b00], R9 ;  /* 0x007b000902007988 */ /* 0x020fe80008000005 */
[----:B----4-:R-:W-:Y:S04]  /*26470*/  STS.U8 [R2+UR5+0x7d00], R10 ;  /* 0x007d000a02007988 */ /* 0x010fe80008000005 */
[----:B------:R-:W-:Y:S04]  /*26480*/  STS.U8 [R2+UR5+0x7f00], R11 ;  /* 0x007f000b02007988 */ /* 0x000fe80008000005 */
[----:B---3--:R-:W3:Y:S01]  /*26490*/  LDL.LU R20, [R1+0x5d8] ;  /* 0x0005d80001147983 */ /* 0x008ee20000300800 */
[----:B0-----:R-:W-:-:S04]  /*264a0*/  LOP3.LUT R3, R3, 0x7f, RZ, 0xc0, !PT ;  /* 0x0000007f03037812 */ /* 0x001fc800078ec0ff */
[----:B------:R-:W-:-:S05]  /*264b0*/  LOP3.LUT R3, R3, 0x30, RZ, 0x3c, !PT ;  /* 0x0000003003037812 */ /* 0x000fca00078e3cff */
[----:B------:R0:W-:Y:S04]  /*264c0*/  STS.U8 [R3+UR5+0x780], R14 ;  /* 0x0007800e03007988 */ /* 0x0001e80008000005 */
[----:B------:R1:W-:Y:S04]  /*264d0*/  STS.U8 [R3+UR5+0x980], R25 ;  /* 0x0009801903007988 */ /* 0x0003e80008000005 */
[----:B0-----:R-:W4:Y:S04]  /*264e0*/  LDL.LU R14, [R1+0x498] ;  /* 0x00049800010e7983 */ /* 0x001f280000300800 */
[----:B-1----:R-:W5:Y:S04]  /*264f0*/  LDL.LU R25, [R1+0x468] ;  /* 0x0004680001197983 */ /* 0x002f680000300800 */
[----:B-----5:R0:W-:Y:S04]  /*26500*/  STL [R1+0x16a4], R25 ;  /* 0x0016a41901007387 */ /* 0x0201e80000100800 */
[----:B0-----:R-:W5:Y:S04]  /*26510*/  LDL.LU R25, [R1+0x478] ;  /* 0x0004780001197983 */ /* 0x001f680000300800 */
[----:B------:R-:W-:Y:S04]  /*26520*/  STS.U8 [R3+UR5+0xb80], R24 ;  /* 0x000b801803007988 */ /* 0x000fe80008000005 */
[----:B------:R-:W-:Y:S04]  /*26530*/  STS.U8 [R3+UR5+0xd80], R23 ;  /* 0x000d801703007988 */ /* 0x000fe80008000005 */
[----:B------:R-:W-:Y:S04]  /*26540*/  STS.U8 [R3+UR5+0xf80], R21 ;  /* 0x000f801503007988 */ /* 0x000fe80008000005 */
[----:B------:R-:W-:Y:S04]  /*26550*/  STS.U8 [R3+UR5+0x1180], R19 ;  /* 0x0011801303007988 */ /* 0x000fe80008000005 */
[----:B------:R-:W-:Y:S04]  /*26560*/  STS.U8 [R3+UR5+0x1380], R17 ;  /* 0x0013801103007988 */ /* 0x000fe80008000005 */
[----:B--2---:R-:W-:Y:S04]  /*26570*/  STS.U8 [R3+UR5+0x1580], R13 ;  /* 0x0015800d03007988 */ /* 0x004fe80008000005 */
[----:B------:R-:W-:Y:S04]  /*26580*/  STS.U8 [R3+UR5+0x1780], R12 ;  /* 0x0017800c03007988 */ /* 0x000fe80008000005 */
[----:B------:R-:W-:Y:S04]  /*26590*/  STS.U8 [R3+UR5+0x1980], R18 ;  /* 0x0019801203007988 */ /* 0x000fe80008000005 */
[----:B------:R-:W-:Y:S04]  /*265a0*/  STS.U8 [R3+UR5+0x1b80], R22 ;  /* 0x001b801603007988 */ /* 0x000fe80008000005 */
[----:B------:R-:W-:Y:S04]  /*265b0*/  STS.U8 [R3+UR5+0x1d80], R26 ;  /* 0x001d801a03007988 */ /* 0x000fe80008000005 */
[----:B------:R-:W-:Y:S04]  /*265c0*/  STS.U8 [R3+UR5+0x1f80], R27 ;  /* 0x001f801b03007988 */ /* 0x000fe80008000005 */
[----:B------:R-:W-:Y:S04]  /*265d0*/  STS.U8 [R3+UR5+0x2180], R28 ;  /* 0x0021801c03007988 */ /* 0x000fe80008000005 */
[----:B------:R-:W-:Y:S04]  /*265e0*/  STS.U8 [R3+UR5+0x2380], R0 ;  /* 0x0023800003007988 */ /* 0x000fe80008000005 */
[----:B-----5:R0:W-:Y:S04]  /*265f0*/  STL [R1+0x16a8], R25 ;  /* 0x0016a81901007387 */ /* 0x0201e80000100800 */
[----:B0-----:R-:W2:Y:S04]  /*26600*/  LDL.LU R25, [R1+0x488] ;  /* 0x0004880001197983 */ /* 0x001ea80000300800 */
        /* <DEDUP_REMOVED lines=17> */
[----:B---3--:R0:W-:Y:S04]  /*26720*/  STS.U8 [R3+UR5+0x180], R20 ;  /* 0x0001801403007988 */ /* 0x0081e80008000005 */
[----:B------:R-:W3:Y:S04]  /*26730*/  LDL.LU R8, [R1+0x2e0] ;  /* 0x0002e00001087983 */ /* 0x000ee80000300800 */
[----:B------:R1:W-:Y:S04]  /*26740*/  STS.U8 [R3+UR5+0x380], R15 ;  /* 0x0003800f03007988 */ /* 0x0003e80008000005 */
[----:B------:R1:W-:Y:S04]  /*26750*/  STS.U8 [R3+UR5+0x580], R29 ;  /* 0x0005801d03007988 */ /* 0x0003e80008000005 */
[----:B0-----:R-:W3:Y:S04]  /*26760*/  LDL.LU R20, [R1+0x2d0] ;  /* 0x0002d00001147983 */ /* 0x001ee80000300800 */
[----:B------:R-:W3:Y:S04]  /*26770*/  LDL.LU R7, [R1+0x200] ;  /* 0x0002000001077983 */ /* 0x000ee80000300800 */
[----:B------:R-:W3:Y:S04]  /*26780*/  LDL.LU R6, [R1+0x1e0] ;  /* 0x0001e00001067983 */ /* 0x000ee80000300800 */
[----:B------:R-:W3:Y:S04]  /*26790*/  LDL.LU R5, [R1+0x190] ;  /* 0x0001900001057983 */ /* 0x000ee80000300800 */
[----:B------:R-:W3:Y:S04]  /*267a0*/  LDL.LU R4, [R1+0xe0] ;  /* 0x0000e00001047983 */ /* 0x000ee80000300800 */
[----:B------:R-:W3:Y:S04]  /*267b0*/  LDL.LU R16, [R1+0xc0] ;  /* 0x0000c00001107983 */ /* 0x000ee80000300800 */
[----:B-1----:R-:W3:Y:S04]  /*267c0*/  LDL.LU R15, [R1+0x50] ;  /* 0x00005000010f7983 */ /* 0x002ee80000300800 */
[----:B----4-:R0:W-:Y:S04]  /*267d0*/  STS.U8 [R3+UR5+0x2580], R14 ;  /* 0x0025800e03007988 */ /* 0x0101e80008000005 */
[----:B------:R-:W4:Y:S04]  /*267e0*/  LDL.LU R29, [R1+0x28] ;  /* 0x00002800011d7983 */ /* 0x000f280000300800 */
[----:B0-----:R-:W3:Y:S04]  /*267f0*/  LDL.LU R14, [R1+0x18] ;  /* 0x00001800010e7983 */ /* 0x001ee80000300800 */
[----:B--2---:R0:W-:Y:S04]  /*26800*/  STS.U8 [R3+UR5+0x2780], R25 ;  /* 0x0027801903007988 */ /* 0x0041e80008000005 */
[----:B0-----:R-:W2:Y:S04]  /*26810*/  LDL.LU R25, [R1+0x16a8] ;  /* 0x0016a80001197983 */ /* 0x001ea80000300800 */
[----:B--2---:R0:W-:Y:S04]  /*26820*/  STS.U8 [R3+UR5+0x2980], R25 ;  /* 0x0029801903007988 */ /* 0x0041e80008000005 */
[----:B0-----:R-:W2:Y:S04]  /*26830*/  LDL.LU R25, [R1+0x16a4] ;  /* 0x0016a40001197983 */ /* 0x001ea80000300800 */
        /* <DEDUP_REMOVED lines=14> */
[----:B0-----:R-:W2:Y:S04]  /*26920*/  LDL.LU R25, [R1+0x16a0] ;  /* 0x0016a00001197983 */ /* 0x001ea80000300800 */
[----:B------:R-:W5:Y:S04]  /*26930*/  LDL.LU R24, [R1+0x169c] ;  /* 0x00169c0001187983 */ /* 0x000f680000300800 */
        /* <DEDUP_REMOVED lines=25> */
[----:B----4-:R-:W-:Y:S04]  /*26ad0*/  STS.U8 [R3+UR5+0x5f80], R29 ;  /* 0x005f801d03007988 */ /* 0x010fe80008000005 */
[----:B------:R-:W-:Y:S04]  /*26ae0*/  STS.U8 [R3+UR5+0x6180], R14 ;  /* 0x0061800e03007988 */ /* 0x000fe80008000005 */
[----:B--2---:R0:W-:Y:S04]  /*26af0*/  STS.U8 [R3+UR5+0x6380], R0 ;  /* 0x0063800003007988 */ /* 0x0041e80008000005 */
[----:B0-----:R-:W2:Y:S04]  /*26b00*/  LDL.LU R0, [R1+0x1668] ;  /* 0x0016680001007983 */ /* 0x001ea80000300800 */
[----:B------:R-:W4:Y:S04]  /*26b10*/  LDL.LU R10, [R1+0x24] ;  /* 0x00002400010a7983 */ /* 0x000f280000300800 */
[----:B------:R-:W4:Y:S04]  /*26b20*/  LDL.LU R5, [R1+0x1c] ;  /* 0x00001c0001057983 */ /* 0x000f280000300800 */
        /* <DEDUP_REMOVED lines=11> */
[----:B-----5:R-:W-:Y:S04]  /*26be0*/  STS.U8 [R3+UR5+0x7b80], R24 ;  /* 0x007b801803007988 */ /* 0x020fe80008000005 */
[----:B------:R-:W-:Y:S04]  /*26bf0*/  STS.U8 [R3+UR5+0x7d80], R25 ;  /* 0x007d801903007988 */ /* 0x000fe80008000005 */
[----:B---3--:R-:W-:Y:S01]  /*26c00*/  STS.U8 [R3+UR5+0x7f80], R20 ;  /* 0x007f801403007988 */ /* 0x008fe20008000005 */
[----:B------:R-:W-:Y:S06]  /*26c10*/  BAR.SYNC.DEFER_BLOCKING 0x0 ;  /* 0x0000000000007b1d */ /* 0x000fec0000010000 */
[----:B------:R-:W3:Y:S04]  /*26c20*/  LDL.LU R2, [R1+0x118] ;  /* 0x0001180001027983 */ /* 0x000ee80000300800 */
[----:B------:R-:W3:Y:S04]  /*26c30*/  LDL.LU R4, [R1+0x114] ;  /* 0x0001140001047983 */ /* 0x000ee80000300800 */
[----:B------:R-:W5:Y:S04]  /*26c40*/  LDL.LU R16, [R1+0x10c] ;  /* 0x00010c0001107983 */ /* 0x000f680000300800 */
[----:B------:R-:W5:Y:S04]  /*26c50*/  LDL.LU R15, [R1+0x108] ;  /* 0x00010800010f7983 */ /* 0x000f680000300800 */
[----:B------:R-:W3:Y:S04]  /*26c60*/  LDL.LU R29, [R1+0x148] ;  /* 0x00014800011d7983 */ /* 0x000ee80000300800 */
[----:B------:R-:W3:Y:S04]  /*26c70*/  LDL.LU R14, [R1+0x140] ;  /* 0x00014000010e7983 */ /* 0x000ee80000300800 */
[----:B--2---:R-:W0:Y:S04]  /*26c80*/  LDSM.16.M88.4 R24, [R0] ;  /* 0x000000000018783b */ /* 0x004e280000000200 */
[----:B0-----:R-:W-:Y:S01]  /*26c90*/  STL.64 [R1+0x2d0], R24 ;  /* 0x0002d01801007387 */ /* 0x001fe20000100a00 */
[----:B------:R-:W-:-:S03]  /*26ca0*/  IMAD.MOV.U32 R21, RZ, RZ, R24 ;  /* 0x000000ffff157224 */ /* 0x000fc600078e0018 */
[----:B------:R-:W-:Y:S01]  /*26cb0*/  STL.64 [R1+0x2d8], R26 ;  /* 0x0002d81a01007387 */ /* 0x000fe20000100a00 */
[----:B------:R-:W-:-:S03]  /*26cc0*/  IMAD.MOV.U32 R20, RZ, RZ, R25 ;  /* 0x000000ffff147224 */ /* 0x000fc600078e0019 */
[----:B------:R-:W0:Y:S04]  /*26cd0*/  LDSM.16.M88.4 R24, [R0+0x800] ;  /* 0x000800000018783b */ /* 0x000e280000000200 */
        /* <DEDUP_REMOVED lines=14> */
[----:B------:R-:W0:Y:S01]  /*26dc0*/  LDSM.16.M88.4 R24, [R0+0x2000] ;  /* 0x002000000018783b */ /* 0x000e220000000200 */
[----:B----4-:R-:W-:Y:S02]  /*26dd0*/  IMAD R5, R5, 0x100, R10 ;  /* 0x0000010005057824 */ /* 0x010fe400078e020a */
[----:B0-----:R-:W-:Y:S02]  /*26de0*/  IMAD.MOV.U32 R11, RZ, RZ, R24 ;  /* 0x000000ffff0b7224 */ /* 0x001fe400078e0018 */
[----:B------:R-:W-:Y:S01]  /*26df0*/  IMAD.MOV.U32 R10, RZ, RZ, R25 ;  /* 0x000000ffff0a7224 */ /* 0x000fe200078e0019 */
[----:B------:R0:W-:Y:S04]  /*26e00*/  STL.64 [R1+0x310], R24 ;  /* 0x0003101801007387 */ /* 0x0001e80000100a00 */
[----:B------:R1:W-:Y:S04]  /*26e10*/  STL.64 [R1+0x318], R26 ;  /* 0x0003181a01007387 */ /* 0x0003e80000100a00 */
[----:B------:R-:W-:Y:S04]  /*26e20*/  STL.64 [R1+0x1660], R10 ;  /* 0x0016600a01007387 */ /* 0x000fe80000100a00 */
[----:B------:R-:W-:Y:S04]  /*26e30*/  STL.64 [R1+0x1658], R8 ;  /* 0x0016580801007387 */ /* 0x000fe80000100a00 */
[----:B------:R-:W2:Y:S04]  /*26e40*/  LDSM.16.M88.4 R8, [R0+0x2800] ;  /* 0x002800000008783b */ /* 0x000ea80000000200 */
[----:B0-----:R-:W4:Y:S04]  /*26e50*/  LDL.LU.64 R24, [R1+0x1c0] ;  /* 0x0001c00001187983 */ /* 0x001f280000300a00 */
[----:B-1----:R-:W4:Y:S01]  /*26e60*/  LDL.LU.64 R26, [R1+0x1c8] ;  /* 0x0001c800011a7983 */ /* 0x002f220000300a00 */
[----:B-----5:R-:W-:-:S02]  /*26e70*/  IMAD R3, R15, 0x100, R16 ;  /* 0x000001000f037824 */ /* 0x020fc400078e0210 */
[----:B---3--:R-:W-:Y:S02]  /*26e80*/  IMAD R4, R4, 0x100, R2 ;  /* 0x0000010004047824 */ /* 0x008fe400078e0202 */
[----:B------:R-:W-:Y:S01]  /*26e90*/  IMAD R2, R14, 0x100, R29 ;  /* 0x000001000e027824 */ /* 0x000fe200078e021d */
[----:B------:R-:W-:Y:S02]  /*26ea0*/  F2FP.F16.E4M3.UNPACK_B R12, R5 ;  /* 0x00000005ff0c723e */ /* 0x000fe400020006ff */
[----:B------:R-:W-:Y:S02]  /*26eb0*/  F2FP.F16.E4M3.UNPACK_B R5, R20 ;  /* 0x00000014ff05723e */ /* 0x000fe400020006ff */
[----:B------:R-:W-:Y:S02]  /*26ec0*/  F2FP.F16.E4M3.UNPACK_B R13, R3 ;  /* 0x00000003ff0d723e */ /* 0x000fe400020006ff */
[----:B------:R-:W-:Y:S02]  /*26ed0*/  F2FP.F16.E4M3.UNPACK_B R14, R4 ;  /* 0x00000004ff0e723e */ /* 0x000fe400020006ff */
[----:B------:R-:W-:-:S02]  /*26ee0*/  F2FP.F16.E4M3.UNPACK_B R15, R2 ;  /* 0x00000002ff0f723e */ /* 0x000fc400020006ff */
[----:B------:R-:W-:Y:S01]  /*26ef0*/  F2FP.F16.E4M3.UNPACK_B R4, R21 ;  /* 0x00000015ff04723e */ /* 0x000fe200020006ff */
[----:B--2---:R-:W-:Y:S01]  /*26f00*/  STL.64 [R1+0x320], R8 ;  /* 0x0003200801007387 */ /* 0x004fe20000100a00 */
[----:B------:R-:W-:-:S03]  /*26f10*/  IMAD.MOV.U32 R17, RZ, RZ, R8 ;  /* 0x000000ffff117224 */ /* 0x000fc600078e0008 */
[----:B------:R-:W-:Y:S01]  /*26f20*/  STL.64 [R1+0x328], R10 ;  /* 0x0003280a01007387 */ /* 0x000fe20000100a00 */
[----:B------:R-:W-:-:S03]  /*26f30*/  IMAD.MOV.U32 R16, RZ, RZ, R9 ;  /* 0x000000ffff107224 */ /* 0x000fc600078e0009 */
[----:B------:R-:W2:Y:S04]  /*26f40*/  LDL.LU.64 R20, [R1+0x230] ;  /* 0x0002300001147983 */ /* 0x000ea80000300a00 */
[----:B------:R-:W0:Y:S04]  /*26f50*/  LDSM.16.M88.4 R8, [R0+0x3000] ;  /* 0x003000000008783b */ /* 0x000e280000000200 */
[----:B------:R-:W2:Y:S04]  /*26f60*/  LDL.LU.64 R22, [R1+0x238] ;  /* 0x0002380001167983 */ /* 0x000ea80000300a00 */
[----:B------:R-:W-:Y:S04]  /*26f70*/  STL [R1+0x18], R4 ;  /* 0x0000180401007387 */ /* 0x000fe80000100800 */
[----:B0-----:R0:W-:Y:S04]  /*26f80*/  STL.64 [R1+0x330], R8 ;  /* 0x0003300801007387 */ /* 0x0011e80000100a00 */
[----:B------:R-:W-:Y:S04]  /*26f90*/  STL.64 [R1+0x338], R10 ;  /* 0x0003380a01007387 */ /* 0x000fe80000100a00 */
[----:B------:R-:W-:Y:S01]  /*26fa0*/  STL [R1+0x1c], R5 ;  /* 0x00001c0501007387 */ /* 0x000fe20000100800 */
[----:B------:R-:W-:-:S02]  /*26fb0*/  IMAD.MOV.U32 R2, RZ, RZ, R8 ;  /* 0x000000ffff027224 */ /* 0x000fc400078e0008 */
[----:B------:R-:W-:Y:S01]  /*26fc0*/  IMAD.MOV.U32 R3, RZ, RZ, R9 ;  /* 0x000000ffff037224 */ /* 0x000fe200078e0009 */
[----:B0-----:R-:W-:Y:S02]  /*26fd0*/  F2FP.F16.E4M3.UNPACK_B R8, R19 ;  /* 0x00000013ff08723e */ /* 0x001fe400020006ff */
[----:B------:R-:W-:Y:S01]  /*26fe0*/  F2FP.F16.E4M3.UNPACK_B R9, R18 ;  /* 0x00000012ff09723e */ /* 0x000fe200020006ff */
[----:B----4-:R-:W-:-:S15]  /*26ff0*/  HMMA.16816.F32 R24, R12, R4, R24 ;  /* 0x000000040c18723c */ /* 0x010fde0000001818 */
[----:B------:R-:W-:-:S04]  /*27000*/  NOP ;  /* 0x0000000000007918 */ /* 0x000fc80000000000 */
[----:B------:R-:W-:Y:S04]  /*27010*/  STL.64 [R1+0x50], R24 ;  /* 0x0000501801007387 */ /* 0x000fe80000100a00 */
[----:B------:R-:W-:Y:S04]  /*27020*/  STL.64 [R1+0x58], R26 ;  /* 0x0000581a01007387 */ /* 0x000fe80000100a00 */
[----:B------:R-:W0:Y:S04]  /*27030*/  LDSM.16.M88.4 R24, [R0+0x3800] ;  /* 0x003800000018783b */ /* 0x000e280000000200 */
[----:B0-----:R0:W-:Y:S04]  /*27040*/  STL.64 [R1+0x340], R24 ;  /* 0x0003401801007387 */ /* 0x0011e80000100a00 */
[----:B------:R1:W-:Y:S01]  /*27050*/  STL.64 [R1+0x348], R26 ;  /* 0x0003481a01007387 */ /* 0x0003e20000100a00 */
[----:B------:R-:W-:-:S02]  /*27060*/  IMAD.MOV.U32 R4, RZ, RZ, R24 ;  /* 0x000000ffff047224 */ /* 0x000fc400078e0018 */
[----:B------:R-:W-:Y:S01]  /*27070*/  IMAD.MOV.U32 R5, RZ, RZ, R25 ;  /* 0x000000ffff057224 */ /* 0x000fe200078e0019 */
[----:B------:R2:W-:Y:S04]  /*27080*/  STL.64 [R1+0x10], R8 ;  /* 0x0000100801007387 */ /* 0x0005e80000100a00 */
[----:B0-----:R-:W3:Y:S04]  /*27090*/  LDL.LU.64 R24, [R1+0x270] ;  /* 0x0002700001187983 */ /* 0x001ee80000300a00 */
[----:B-1----:R-:W4:Y:S01]  /*270a0*/  LDL.LU.64 R26, [R1+0x278] ;  /* 0x00027800011a7983 */ /* 0x002f220000300a00 */
[----:B--2---:R-:W-:Y:S01]  /*270b0*/  HMMA.16816.F32 R8, R12, R8, R20 ;  /* 0x000000080c08723c */ /* 0x004fe20000001814 */
[----:B------:R-:W-:-:S02]  /*270c0*/  F2FP.F16.E4M3.UNPACK_B R28, R7 ;  /* 0x00000007ff1c723e */ /* 0x000fc400020006ff */
[----:B------:R-:W-:Y:S01]  /*270d0*/  F2FP.F16.E4M3.UNPACK_B R29, R6 ;  /* 0x00000006ff1d723e */ /* 0x000fe200020006ff */
[----:B----4-:R-:W-:Y:S04]  /*270e0*/  STL.64 [R1+0x1650], R26 ;  /* 0x0016501a01007387 */ /* 0x010fe80000100a00 */
[----:B---3--:R0:W-:Y:S04]  /*270f0*/  STL.64 [R1+0x1648], R24 ;  /* 0x0016481801007387 */ /* 0x0081e80000100a00 */
[----:B0-----:R-:W2:Y:S04]  /*27100*/  LDL.LU.64 R24, [R1+0x240] ;  /* 0x0002400001187983 */ /* 0x001ea80000300a00 */
[----:B------:R-:W2:Y:S04]  /*27110*/  LDL.LU.64 R26, [R1+0x248] ;  /* 0x00024800011a7983 */ /* 0x000ea80000300a00 */
[----:B------:R-:W3:Y:S04]  /*27120*/  LDL.LU.64 R20, [R1+0x280] ;  /* 0x0002800001147983 */ /* 0x000ee80000300a00 */
[----:B------:R-:W-:Y:S04]  /*27130*/  STL.64 [R1+0x80], R8 ;  /* 0x0000800801007387 */ /* 0x000fe80000100a00 */
[----:B------:R-:W-:Y:S04]  /*27140*/  STL.64 [R1+0x88], R10 ;  /* 0x0000880a01007387 */ /* 0x000fe80000100a00 */
[----:B------:R-:W0:Y:S04]  /*27150*/  LDSM.16.M88.4 R8, [R0+0x4000] ;  /* 0x004000000008783b */ /* 0x000e280000000200 */
[----:B------:R-:W-:Y:S04]  /*27160*/  STL [R1+0x8], R28 ;  /* 0x0000081c01007387 */ /* 0x000fe80000100800 */
[----:B------:R-:W3:Y:S04]  /*27170*/  LDL.LU.64 R22, [R1+0x288] ;  /* 0x0002880001167983 */ /* 0x000ee80000300a00 */
[----:B0-----:R-:W-:Y:S04]  /*27180*/  STL.64 [R1+0x350], R8 ;  /* 0x0003500801007387 */ /* 0x001fe80000100a00 */
[----:B------:R0:W-:Y:S01]  /*27190*/  STL.64 [R1+0x358], R10 ;  /* 0x0003580a01007387 */ /* 0x0001e20000100a00 */
[----:B------:R-:W-:-:S02]  /*271a0*/  IMAD.MOV.U32 R6, RZ, RZ, R8 ;  /* 0x000000ffff067224 */ /* 0x000fc400078e0008 */
[----:B------:R-:W-:Y:S01]  /*271b0*/  IMAD.MOV.U32 R7, RZ, RZ, R9 ;  /* 0x000000ffff077224 */ /* 0x000fe200078e0009 */
[----:B0-----:R-:W4:Y:S04]  /*271c0*/  LDL.LU.64 R10, [R1+0x1660] ;  /* 0x00166000010a7983 */ /* 0x001f280000300a00 */
[----:B------:R-:W5:Y:S04]  /*271d0*/  LDL.LU.64 R8, [R1+0x1658] ;  /* 0x0016580001087983 */ /* 0x000f680000300a00 */
[----:B------:R-:W-:Y:S01]  /*271e0*/  STL [R1+0xc], R29 ;  /* 0x00000c1d01007387 */ /* 0x000fe20000100800 */
[----:B--2---:R-:W-:-:S15]  /*271f0*/  HMMA.16816.F32 R24, R12, R28, R24 ;  /* 0x0000001c0c18723c */ /* 0x004fde0000001818 */
[----:B------:R-:W-:-:S04]  /*27200*/  NOP ;  /* 0x0000000000007918 */ /* 0x000fc80000000000 */
[----:B------:R-:W-:Y:S04]  /*27210*/  STL.64 [R1+0xa0], R24 ;  /* 0x0000a01801007387 */ /* 0x000fe80000100a00 */
[----:B------:R-:W-:Y:S04]  /*27220*/  STL.64 [R1+0xa8], R26 ;  /* 0x0000a81a01007387 */ /* 0x000fe80000100a00 */
[----:B------:R-:W0:Y:S01]  /*27230*/  LDSM.16.M88.4 R24, [R0+0x4800] ;  /* 0x004800000018783b */ /* 0x000e220000000200 */
[----:B-----5:R-:W-:Y:S02]  /*27240*/  F2FP.F16.E4M3.UNPACK_B R18, R9 ;  /* 0x00000009ff12723e */ /* 0x020fe400020006ff */
[----:B------:R-:W-:Y:S01]  /*27250*/  F2FP.F16.E4M3.UNPACK_B R19, R8 ;  /* 0x00000008ff13723e */ /* 0x000fe200020006ff */
[----:B0-----:R-:W-:Y:S04]  /*27260*/  STL.64 [R1+0x360], R24 ;  /* 0x0003601801007387 */ /* 0x001fe80000100a00 */
[----:B------:R0:W-:Y:S01]  /*27270*/  STL.64 [R1+0x368], R26 ;  /* 0x0003681a01007387 */ /* 0x0001e20000100a00 */
[----:B------:R-:W-:-:S02]  /*27280*/  IMAD.MOV.U32 R8, RZ, RZ, R24 ;  /* 0x000000ffff087224 */ /* 0x000fc400078e0018 */
[----:B------:R-:W-:Y:S01]  /*27290*/  IMAD.MOV.U32 R9, RZ, RZ, R25 ;  /* 0x000000ffff097224 */ /* 0x000fe200078e0019 */
[----:B0-----:R-:W2:Y:S04]  /*272a0*/  LDL.LU.64 R26, [R1+0x1650] ;  /* 0x00165000011a7983 */ /* 0x001ea80000300a00 */
[----:B------:R-:W2:Y:S04]  /*272b0*/  LDL.LU.64 R24, [R1+0x1648] ;  /* 0x0016480001187983 */ /* 0x000ea80000300a00 */
[----:B------:R-:W-:Y:S01]  /*272c0*/  STL.64 [R1], R18 ;  /* 0x0000001201007387 */ /* 0x000fe20000100a00 */
[----:B----4-:R-:W-:-:S02]  /*272d0*/  F2FP.F16.E4M3.UNPACK_B R28, R11 ;  /* 0x0000000bff1c723e */ /* 0x010fc400020006ff */
[----:B------:R-:W-:Y:S01]  /*272e0*/  F2FP.F16.E4M3.UNPACK_B R29, R10 ;  /* 0x0000000aff1d723e */ /* 0x000fe200020006ff */
[----:B--2---:R-:W-:-:S15]  /*272f0*/  HMMA.16816.F32 R24, R12, R18, R24 ;  /* 0x000000120c18723c */ /* 0x004fde0000001818 */
[----:B------:R-:W-:-:S04]  /*27300*/  NOP ;  /* 0x0000000000007918 */ /* 0x000fc80000000000 */
[----:B------:R-:W-:Y:S04]  /*27310*/  STL.64 [R1+0xc0], R24 ;  /* 0x0000c01801007387 */ /* 0x000fe80000100a00 */
[----:B------:R-:W-:Y:S04]  /*27320*/  STL.64 [R1+0xc8], R26 ;  /* 0x0000c81a01007387 */ /* 0x000fe80000100a00 */
[----:B------:R-:W0:Y:S02]  /*27330*/  LDSM.16.M88.4 R24, [R0+0x5000] ;  /* 0x005000000018783b */ /* 0x000e240000000200 */
[----:B0-----:R-:W-:-:S02]  /*27340*/  IMAD.MOV.U32 R10, RZ, RZ, R24 ;  /* 0x000000ffff0a7224 */ /* 0x001fc400078e0018 */
[----:B------:R-:W-:Y:S01]  /*27350*/  IMAD.MOV.U32 R11, RZ, RZ, R25 ;  /* 0x000000ffff0b7224 */ /* 0x000fe200078e0019 */
[----:B------:R-:W-:Y:S04]  /*27360*/  STL.64 [R1+0x370], R24 ;  /* 0x0003701801007387 */ /* 0x000fe80000100a00 */
[----:B------:R-:W-:Y:S04]  /*27370*/  STL.64 [R1+0x378], R26 ;  /* 0x0003781a01007387 */ /* 0x000fe80000100a00 */
[----:B------:R-:W-:Y:S04]  /*27380*/  STL.64 [R1+0x1630], R10 ;  /* 0x0016300a01007387 */ /* 0x000fe80000100a00 */
[----:B------:R3:W-:Y:S02]  /*27390*/  STL.64 [R1+0x1628], R8 ;  /* 0x0016280801007387 */ /* 0x0007e40000100a00 */
[----:B---3--:R-:W-:Y:S02]  /*273a0*/  HMMA.16816.F32 R8, R12, R28, R20 ;  /* 0x0000001c0c08723c */ /* 0x008fe40000001814 */
[----:B------:R-:W2:-:S15]  /*273b0*/  LDL.LU.64 R20, [R1+0x2a0] ;  /* 0x0002a00001147983 */ /* 0x000e9e0000300a00 */
[----:B------:R-:W-:Y:S02]  /*273c0*/  NOP ;  /* 0x0000000000007918 */ /* 0x000fe40000000000 */
[----:B------:R-:W-:Y:S04]  /*273d0*/  STL.64 [R1+0xf0], R8 ;  /* 0x0000f00801007387 */ /* 0x000fe80000100a00 */
[----:B------:R-:W-:Y:S04]  /*273e0*/  STL.64 [R1+0xf8], R10 ;  /* 0x0000f80a01007387 */ /* 0x000fe80000100a00 */
[----:B------:R-:W0:Y:S04]  /*273f0*/  LDSM.16.M88.4 R8, [R0+0x5800] ;  /* 0x005800000008783b */ /* 0x000e280000000200 */
[----:B------:R-:W2:Y:S01]  /*27400*/  LDL.LU.64 R22, [R1+0x2a8] ;  /* 0x0002a80001167983 */ /* 0x000ea20000300a00 */
[----:B------:R-:W-:-:S02]  /*27410*/  F2FP.F16.E4M3.UNPACK_B R26, R17 ;  /* 0x00000011ff1a723e */ /* 0x000fc400020006ff */
[----:B------:R-:W-:Y:S01]  /*27420*/  F2FP.F16.E4M3.UNPACK_B R27, R16 ;  /* 0x00000010ff1b723e */ /* 0x000fe200020006ff */
[----:B0-----:R0:W-:Y:S01]  /*27430*/  STL.64 [R1+0x380], R8 ;  /* 0x0003800801007387 */ /* 0x0011e20000100a00 */
[----:B------:R-:W-:-:S03]  /*27440*/  IMAD.MOV.U32 R16, RZ, RZ, R8 ;  /* 0x000000ffff107224 */ /* 0x000fc600078e0008 */
[----:B------:R1:W-:Y:S01]  /*27450*/  STL.64 [R1+0x388], R10 ;  /* 0x0003880a01007387 */ /* 0x0003e20000100a00 */
[----:B------:R-:W-:-:S03]  /*27460*/  IMAD.MOV.U32 R17, RZ, RZ, R9 ;  /* 0x000000ffff117224 */ /* 0x000fc600078e0009 */
[----:B0-----:R-:W3:Y:S04]  /*27470*/  LDL.LU.64 R8, [R1+0x2b0] ;  /* 0x0002b00001087983 */ /* 0x001ee80000300a00 */
[----:B-1----:R-:W4:Y:S04]  /*27480*/  LDL.LU.64 R10, [R1+0x2b8] ;  /* 0x0002b800010a7983 */ /* 0x002f280000300a00 */
[----:B----4-:R-:W-:Y:S04]  /*27490*/  STL.64 [R1+0x1640], R10 ;  /* 0x0016400a01007387 */ /* 0x010fe80000100a00 */
[----:B---3--:R0:W-:Y:S04]  /*274a0*/  STL.64 [R1+0x1638], R8 ;  /* 0x0016380801007387 */ /* 0x0081e80000100a00 */
[----:B0-----:R-:W3:Y:S04]  /*274b0*/  LDL.LU.64 R8, [R1+0x290] ;  /* 0x0002900001087983 */ /* 0x001ee80000300a00 */
[----:B------:R-:W3:Y:S01]  /*274c0*/  LDL.LU.64 R10, [R1+0x298] ;  /* 0x00029800010a7983 */ /* 0x000ee20000300a00 */
[----:B------:R-:W-:-:S02]  /*274d0*/  F2FP.F16.E4M3.UNPACK_B R2, R2 ;  /* 0x00000002ff02723e */ /* 0x000fc400020006ff */
[----:B------:R-:W-:-:S07]  /*274e0*/  F2FP.F16.E4M3.UNPACK_B R3, R3 ;  /* 0x00000003ff03723e */ /* 0x000fce00020006ff */
[C---:B--2---:R-:W-:Y:S08]  /*274f0*/  HMMA.16816.F32 R20, R12.reuse, R2, R20 ;  /* 0x000000020c14723c */ /* 0x044ff00000001814 */
[----:B---3--:R-:W-:-:S15]  /*27500*/  HMMA.16816.F32 R8, R12, R26, R8 ;  /* 0x0000001a0c08723c */ /* 0x008fde0000001808 */
[----:B------:R-:W-:-:S04]  /*27510*/  NOP ;  /* 0x0000000000007918 */ /* 0x000fc80000000000 */
[----:B------:R-:W-:Y:S04]  /*27520*/  STL.64 [R1+0x110], R8 ;  /* 0x0001100801007387 */ /* 0x000fe80000100a00 */
[----:B------:R-:W-:Y:S04]  /*27530*/  STL.64 [R1+0x118], R10 ;  /* 0x0001180a01007387 */ /* 0x000fe80000100a00 */
[----:B------:R-:W0:Y:S04]  /*27540*/  LDSM.16.M88.4 R8, [R0+0x6000] ;  /* 0x006000000008783b */ /* 0x000e280000000200 */
[----:B0-----:R-:W-:Y:S01]  /*27550*/  STL.64 [R1+0x390], R8 ;  /* 0x0003900801007387 */ /* 0x001fe20000100a00 */
[----:B------:R-:W-:-:S03]  /*27560*/  IMAD.MOV.U32 R18, RZ, RZ, R8 ;  /* 0x000000ffff127224 */ /* 0x000fc600078e0008 */
[----:B------:R-:W-:Y:S01]  /*27570*/  STL.64 [R1+0x398], R10 ;  /* 0x0003980a01007387 */ /* 0x000fe20000100a00 */
[----:B------:R-:W-:-:S03]  /*27580*/  IMAD.MOV.U32 R19, RZ, RZ, R9 ;  /* 0x000000ffff137224 */ /* 0x000fc600078e0009 */
[----:B------:R-:W0:Y:S04]  /*27590*/  LDSM.16.M88.4 R8, [R0+0x6800] ;  /* 0x006800000008783b */ /* 0x000e280000000200 */
[----:B------:R-:W-:Y:S04]  /*275a0*/  STL.64 [R1+0x1620], R18 ;  /* 0x0016201201007387 */ /* 0x000fe80000100a00 */
[----:B------:R1:W-:Y:S04]  /*275b0*/  STL.64 [R1+0x1618], R16 ;  /* 0x0016181001007387 */ /* 0x0003e80000100a00 */
[----:B-1----:R-:W2:Y:S04]  /*275c0*/  LDL.LU.64 R16, [R1+0x2c0] ;  /* 0x0002c00001107983 */ /* 0x002ea80000300a00 */
[----:B------:R-:W2:Y:S04]  /*275d0*/  LDL.LU.64 R18, [R1+0x2c8] ;  /* 0x0002c80001127983 */ /* 0x000ea80000300a00 */
[----:B------:R1:W-:Y:S04]  /*275e0*/  STL.64 [R1+0x140], R20 ;  /* 0x0001401401007387 */ /* 0x0003e80000100a00 */
[----:B------:R-:W-:Y:S04]  /*275f0*/  STL.64 [R1+0x148], R22 ;  /* 0x0001481601007387 */ /* 0x000fe80000100a00 */
[----:B0-----:R-:W-:Y:S04]  /*27600*/  STL.64 [R1+0x3a0], R8 ;  /* 0x0003a00801007387 */ /* 0x001fe80000100a00 */
[----:B------:R0:W-:Y:S01]  /*27610*/  STL.64 [R1+0x3a8], R10 ;  /* 0x0003a80a01007387 */ /* 0x0001e20000100a00 */
[----:B-1----:R-:W-:-:S02]  /*27620*/  IMAD.MOV.U32 R20, RZ, RZ, R8 ;  /* 0x000000ffff147224 */ /* 0x002fc400078e0008 */
[----:B------:R-:W-:Y:S01]  /*27630*/  IMAD.MOV.U32 R21, RZ, RZ, R9 ;  /* 0x000000ffff157224 */ /* 0x000fe200078e0009 */
[----:B0-----:R-:W3:Y:S04]  /*27640*/  LDL.LU.64 R10, [R1+0x1640] ;  /* 0x00164000010a7983 */ /* 0x001ee80000300a00 */
[----:B------:R-:W3:Y:S01]  /*27650*/  LDL.LU.64 R8, [R1+0x1638] ;  /* 0x0016380001087983 */ /* 0x000ee20000300a00 */
[----:B------:R-:W-:Y:S02]  /*27660*/  F2FP.F16.E4M3.UNPACK_B R4, R4 ;  /* 0x00000004ff04723e */ /* 0x000fe400020006ff */
[----:B------:R-:W-:Y:S02]  /*27670*/  F2FP.F16.E4M3.UNPACK_B R5, R5 ;  /* 0x00000005ff05723e */ /* 0x000fe400020006ff */
[----:B------:R-:W-:-:S02]  /*27680*/  F2FP.F16.E4M3.UNPACK_B R6, R6 ;  /* 0x00000006ff06723e */ /* 0x000fc400020006ff */
[----:B------:R-:W-:-:S03]  /*27690*/  F2FP.F16.E4M3.UNPACK_B R7, R7 ;  /* 0x00000007ff07723e */ /* 0x000fc600020006ff */
[----:B---3--:R-:W-:-:S15]  /*276a0*/  HMMA.16816.F32 R8, R12, R4, R8 ;  /* 0x000000040c08723c */ /* 0x008fde0000001808 */
[----:B------:R-:W-:-:S04]  /*276b0*/  NOP ;  /* 0x0000000000007918 */ /* 0x000fc80000000000 */
[----:B------:R-:W-:Y:S04]  /*276c0*/  STL.64 [R1+0x160], R8 ;  /* 0x0001600801007387 */ /* 0x000fe80000100a00 */
[----:B------:R-:W-:Y:S04]  /*276d0*/  STL.64 [R1+0x168], R10 ;  /* 0x0001680a01007387 */ /* 0x000fe80000100a00 */
[----:B------:R-:W0:Y:S01]  /*276e0*/  LDSM.16.M88.4 R8, [R0+0x7000] ;  /* 0x007000000008783b */ /* 0x000e220000000200 */
[----:B--2---:R-:W-:Y:S01]  /*276f0*/  HMMA.16816.F32 R16, R12, R6, R16 ;  /* 0x000000060c10723c */ /* 0x004fe20000001810 */
[----:B0-----:R-:W-:-:S02]  /*27700*/  IMAD.MOV.U32 R22, RZ, RZ, R8 ;  /* 0x000000ffff167224 */ /* 0x001fc400078e0008 */
[----:B------:R-:W-:Y:S01]  /*27710*/  IMAD.MOV.U32 R23, RZ, RZ, R9 ;  /* 0x000000ffff177224 */ /* 0x000fe200078e0009 */
[----:B------:R-:W-:Y:S04]  /*27720*/  STL.64 [R1+0x3c0], R8 ;  /* 0x0003c00801007387 */ /* 0x000fe80000100a00 */
[----:B------:R0:W-:Y:S04]  /*27730*/  STL.64 [R1+0x3c8], R10 ;  /* 0x0003c80a01007387 */ /* 0x0001e80000100a00 */
[----:B0-----:R-:W2:Y:S04]  /*27740*/  LDL.LU.64 R10, [R1+0x1630] ;  /* 0x00163000010a7983 */ /* 0x001ea80000300a00 */
[----:B------:R-:W3:Y:S04]  /*27750*/  LDL.LU.64 R8, [R1+0x1628] ;  /* 0x0016280001087983 */ /* 0x000ee80000300a00 */
[----:B------:R-:W-:Y:S04]  /*27760*/  STL.64 [R1+0x1610], R22 ;  /* 0x0016101601007387 */ /* 0x000fe80000100a00 */
[----:B------:R-:W-:Y:S04]  /*27770*/  STL.64 [R1+0x1608], R20 ;  /* 0x0016081401007387 */ /* 0x000fe80000100a00 */
[----:B------:R-:W-:Y:S04]  /*27780*/  STL.64 [R1+0x1578], R6 ;  /* 0x0015780601007387 */ /* 0x000fe80000100a00 */
[----:B------:R0:W-:Y:S04]  /*27790*/  STL.64 [R1+0x1570], R4 ;  /* 0x0015700401007387 */ /* 0x0001e80000100a00 */
[----:B------:R1:W-:Y:S04]  /*277a0*/  STL.64 [R1+0x190], R16 ;  /* 0x0001901001007387 */ /* 0x0003e80000100a00 */
[----:B------:R4:W-:Y:S04]  /*277b0*/  STL.64 [R1+0x198], R18 ;  /* 0x0001981201007387 */ /* 0x0009e80000100a00 */
[----:B------:R-:W5:Y:S04]  /*277c0*/  LDSM.16.M88.4 R20, [R0+0x7800] ;  /* 0x007800000014783b */ /* 0x000f680000000200 */
[----:B0-----:R-:W2:Y:S04]  /*277d0*/  LDL.LU R4, [R1+0x524] ;  /* 0x0005240001047983 */ /* 0x001ea80000300800 */
[----:B------:R-:W2:Y:S04]  /*277e0*/  LDL.LU R5, [R1+0x520] ;  /* 0x0005200001057983 */ /* 0x000ea80000300800 */
[----:B-1----:R-:W2:Y:S04]  /*277f0*/  LDL.LU.64 R16, [R1+0x3d0] ;  /* 0x0003d00001107983 */ /* 0x002ea80000300a00 */
[----:B----4-:R-:W2:Y:S04]  /*27800*/  LDL.LU.64 R18, [R1+0x3d8] ;  /* 0x0003d80001127983 */ /* 0x010ea80000300a00 */
[----:B------:R-:W4:Y:S04]  /*27810*/  LDL.LU R6, [R1+0x544] ;  /* 0x0005440001067983 */ /* 0x000f280000300800 */
[----:B------:R-:W4:Y:S01]  /*27820*/  LDL.LU R7, [R1+0x540] ;  /* 0x0005400001077983 */ /* 0x000f220000300800 */
[----:B-----5:R-:W-:-:S02]  /*27830*/  IMAD.MOV.U32 R24, RZ, RZ, R20 ;  /* 0x000000ffff187224 */ /* 0x020fc400078e0014 */
[----:B------:R-:W-:Y:S01]  /*27840*/  IMAD.MOV.U32 R25, RZ, RZ, R21 ;  /* 0x000000ffff197224 */ /* 0x000fe200078e0015 */
[----:B---3--:R-:W-:Y:S02]  /*27850*/  F2FP.F16.E4M3.UNPACK_B R8, R8 ;  /* 0x00000008ff08723e */ /* 0x008fe400020006ff */
[----:B------:R-:W-:-:S07]  /*27860*/  F2FP.F16.E4M3.UNPACK_B R9, R9 ;  /* 0x00000009ff09723e */ /* 0x000fce00020006ff */
[----:B--2---:R-:W-:Y:S01]  /*27870*/  HMMA.16816.F32 R16, R12, R8, R16 ;  /* 0x000000080c10723c */ /* 0x004fe20000001810 */
[----:B----4-:R-:W-:Y:S04]  /*27880*/  STL.64 [R1+0x15f0], R6 ;  /* 0x0015f00601007387 */ /* 0x010fe80000100a00 */
[----:B------:R0:W-:Y:S04]  /*27890*/  STL.64 [R1+0x15e8], R4 ;  /* 0x0015e80401007387 */ /* 0x0001e80000100a00 */
[----:B0-----:R-:W2:Y:S04]  /*278a0*/  LDL.LU.64 R4, [R1+0x3e0] ;  /* 0x0003e00001047983 */ /* 0x001ea80000300a00 */
[----:B------:R-:W2:Y:S04]  /*278b0*/  LDL.LU.64 R6, [R1+0x3e8] ;  /* 0x0003e80001067983 */ /* 0x000ea80000300a00 */
[----:B------:R0:W-:Y:S04]  /*278c0*/  STL.64 [R1+0x3b0], R20 ;  /* 0x0003b01401007387 */ /* 0x0001e80000100a00 */
[----:B------:R1:W-:Y:S04]  /*278d0*/  STL.64 [R1+0x3b8], R22 ;  /* 0x0003b81601007387 */ /* 0x0003e80000100a00 */
[----:B0-----:R-:W3:Y:S04]  /*278e0*/  LDL.LU.64 R20, [R1+0x3f0] ;  /* 0x0003f00001147983 */ /* 0x001ee80000300a00 */
[----:B-1----:R-:W3:Y:S04]  /*278f0*/  LDL.LU.64 R22, [R1+0x3f8] ;  /* 0x0003f80001167983 */ /* 0x002ee80000300a00 */
[----:B------:R-:W-:Y:S04]  /*27900*/  STL.64 [R1+0x1600], R26 ;  /* 0x0016001a01007387 */ /* 0x000fe80000100a00 */
[----:B------:R0:W-:Y:S04]  /*27910*/  STL.64 [R1+0x15f8], R24 ;  /* 0x0015f81801007387 */ /* 0x0001e80000100a00 */
[----:B0-----:R-:W4:Y:S04]  /*27920*/  LDL.LU.64 R24, [R1+0x400] ;  /* 0x0004000001187983 */ /* 0x001f280000300a00 */
[----:B------:R-:W4:Y:S04]  /*27930*/  LDL.LU.64 R26, [R1+0x408] ;  /* 0x00040800011a7983 */ /* 0x000f280000300a00 */
[----:B------:R-:W5:Y:S04]  /*27940*/  LDL.LU R0, [R1+0x518] ;  /* 0x0005180001007983 */ /* 0x000f680000300800 */
[----:B------:R-:W-:Y:S04]  /*27950*/  STL.64 [R1+0x180], R16 ;  /* 0x0001801001007387 */ /* 0x000fe80000100a00 */
[----:B------:R0:W-:Y:S04]  /*27960*/  STL.64 [R1+0x188], R18 ;  /* 0x0001881201007387 */ /* 0x0001e80000100a00 */
[----:B0-----:R-:W3:Y:S04]  /*27970*/  LDL.LU.64 R18, [R1+0x1620] ;  /* 0x0016200001127983 */ /* 0x001ee80000300a00 */
[----:B------:R-:W3:Y:S01]  /*27980*/  LDL.LU.64 R16, [R1+0x1618] ;  /* 0x0016180001107983 */ /* 0x000ee20000300a00 */
[----:B------:R-:W-:-:S02]  /*27990*/  F2FP.F16.E4M3.UNPACK_B R10, R10 ;  /* 0x0000000aff0a723e */ /* 0x000fc400020006ff */
[----:B------:R-:W-:-:S07]  /*279a0*/  F2FP.F16.E4M3.UNPACK_B R11, R11 ;  /* 0x0000000bff0b723e */ /* 0x000fce00020006ff */
[----:B--2---:R-:W-:-:S15]  /*279b0*/  HMMA.16816.F32 R4, R12, R10, R4 ;  /* 0x0000000a0c04723c */ /* 0x004fde0000001804 */
[----:B------:R-:W-:-:S04]  /*279c0*/  NOP ;  /* 0x0000000000007918 */ /* 0x000fc80000000000 */
[----:B------:R0:W-:Y:S04]  /*279d0*/  STL.64 [R1+0x1c0], R4 ;  /* 0x0001c00401007387 */ /* 0x0001e80000100a00 */
[----:B------:R1:W-:Y:S04]  /*279e0*/  STL.64 [R1+0x1c8], R6 ;  /* 0x0001c80601007387 */ /* 0x0003e80000100a00 */
[----:B0-----:R-:W2:Y:S04]  /*279f0*/  LDL.LU.64 R4, [R1+0x410] ;  /* 0x0004100001047983 */ /* 0x001ea80000300a00 */
[----:B-1----:R-:W2:Y:S01]  /*27a00*/  LDL.LU.64 R6, [R1+0x418] ;  /* 0x0004180001067983 */ /* 0x002ea20000300a00 */
[----:B---3--:R-:W-:-:S02]  /*27a10*/  F2FP.F16.E4M3.UNPACK_B R16, R16 ;  /* 0x00000010ff10723e */ /* 0x008fc400020006ff */
[----:B------:R-:W-:-:S07]  /*27a20*/  F2FP.F16.E4M3.UNPACK_B R17, R17 ;  /* 0x00000011ff11723e */ /* 0x000fce00020006ff */
[----:B------:R-:W-:Y:S01]  /*27a30*/  HMMA.16816.F32 R20, R12, R16, R20 ;  /* 0x000000100c14723c */ /* 0x000fe20000001814 */
[----:B------:R0:W-:Y:S04]  /*27a40*/  STL.64 [R1+0x1568], R10 ;  /* 0x0015680a01007387 */ /* 0x0001e80000100a00 */
[----:B0-----:R-:W3:Y:S04]  /*27a50*/  LDL.LU R10, [R1+0x534] ;  /* 0x00053400010a7983 */ /* 0x001ee80000300800 */
[----:B------:R-:W3:Y:S04]  /*27a60*/  LDL.LU R11, [R1+0x52c] ;  /* 0x00052c00010b7983 */ /* 0x000ee80000300800 */
[----:B------:R0:W-:Y:S04]  /*27a70*/  STL.64 [R1+0x1560], R8 ;  /* 0x0015600801007387 */ /* 0x0001e80000100a00 */
[----:B0-----:R-:W5:Y:S04]  /*27a80*/  LDL.LU R9, [R1+0x51c] ;  /* 0x00051c0001097983 */ /* 0x001f680000300800 */
[----:B------:R-:W-:Y:S04]  /*27a90*/  STL.64 [R1+0x1e0], R20 ;  /* 0x0001e01401007387 */ /* 0x000fe80000100a00 */
[----:B------:R0:W-:Y:S04]  /*27aa0*/  STL.64 [R1+0x1e8], R22 ;  /* 0x0001e81601007387 */ /* 0x0001e80000100a00 */
[----:B0-----:R-:W2:Y:S04]  /*27ab0*/  LDL.LU.64 R22, [R1+0x1610] ;  /* 0x0016100001167983 */ /* 0x001ea80000300a00 */
[----:B------:R-:W2:Y:S01]  /*27ac0*/  LDL.LU.64 R20, [R1+0x1608] ;  /* 0x0016080001147983 */ /* 0x000ea20000300a00 */
[----:B------:R-:W-:-:S02]  /*27ad0*/  F2FP.F16.E4M3.UNPACK_B R18, R18 ;  /* 0x00000012ff12723e */ /* 0x000fc400020006ff */
[----:B------:R-:W-:-:S07]  /*27ae0*/  F2FP.F16.E4M3.UNPACK_B R19, R19 ;  /* 0x00000013ff13723e */ /* 0x000fce00020006ff */
[----:B----4-:R-:W-:-:S15]  /*27af0*/  HMMA.16816.F32 R24, R12, R18, R24 ;  /* 0x000000120c18723c */ /* 0x010fde0000001818 */
[----:B------:R-:W-:-:S04]  /*27b00*/  NOP ;  /* 0x0000000000007918 */ /* 0x000fc80000000000 */
[----:B------:R-:W-:Y:S04]  /*27b10*/  STL.64 [R1+0x200], R24 ;  /* 0x0002001801007387 */ /* 0x000fe80000100a00 */
[----:B------:R0:W-:Y:S04]  /*27b20*/  STL.64 [R1+0x208], R26 ;  /* 0x0002081a01007387 */ /* 0x0001e80000100a00 */
[----:B0-----:R-:W4:Y:S04]  /*27b30*/  LDL.LU.64 R26, [R1+0x1600] ;  /* 0x00160000011a7983 */ /* 0x001f280000300a00 */
[----:B------:R-:W3:Y:S04]  /*27b40*/  LDL.LU.64 R24, [R1+0x15f8] ;  /* 0x0015f80001187983 */ /* 0x000ee80000300a00 */
[----:B------:R-:W-:Y:S04]  /*27b50*/  STL.64 [R1+0x1548], R18 ;  /* 0x0015481201007387 */ /* 0x000fe80000100a00 */
[----:B------:R0:W-:Y:S04]  /*27b60*/  STL.64 [R1+0x1540], R16 ;  /* 0x0015401001007387 */ /* 0x0001e80000100a00 */
[----:B0-----:R-:W3:Y:S04]  /*27b70*/  LDL.LU.64 R16, [R1+0x420] ;  /* 0x0004200001107983 */ /* 0x001ee80000300a00 */
[----:B------:R-:W3:Y:S01]  /*27b80*/  LDL.LU.64 R18, [R1+0x428] ;  /* 0x0004280001127983 */ /* 0x000ee20000300a00 */
[----:B--2---:R-:W-:-:S02]  /*27b90*/  F2FP.F16.E4M3.UNPACK_B R20, R20 ;  /* 0x00000014ff14723e */ /* 0x004fc400020006ff */
[----:B------:R-:W-:-:S07]  /*27ba0*/  F2FP.F16.E4M3.UNPACK_B R21, R21 ;  /* 0x00000015ff15723e */ /* 0x000fce00020006ff */
[----:B------:R-:W-:-:S15]  /*27bb0*/  HMMA.16816.F32 R4, R12, R20, R4 ;  /* 0x000000140c04723c */ /* 0x000fde0000001804 */
[----:B------:R-:W-:-:S04]  /*27bc0*/  NOP ;  /* 0x0000000000007918 */ /* 0x000fc80000000000 */
[----:B------:R-:W-:Y:S04]  /*27bd0*/  STL.64 [R1+0x230], R4 ;  /* 0x0002300401007387 */ /* 0x000fe80000100a00 */
[----:B------:R0:W-:Y:S04]  /*27be0*/  STL.64 [R1+0x238], R6 ;  /* 0x0002380601007387 */ /* 0x0001e80000100a00 */
[----:B0-----:R-:W2:Y:S04]  /*27bf0*/  LDL.LU.64 R6, [R1+0x15f0] ;  /* 0x0015f00001067983 */ /* 0x001ea80000300a00 */
[----:B------:R-:W4:Y:S01]  /*27c00*/  LDL.LU.64 R4, [R1+0x15e8] ;  /* 0x0015e80001047983 */ /* 0x000f220000300a00 */
[----:B------:R-:W-:-:S02]  /*27c10*/  F2FP.F16.E4M3.UNPACK_B R22, R22 ;  /* 0x00000016ff16723e */ /* 0x000fc400020006ff */
[----:B------:R-:W-:-:S07]  /*27c20*/  F2FP.F16.E4M3.UNPACK_B R23, R23 ;  /* 0x00000017ff17723e */ /* 0x000fce00020006ff */
[----:B---3--:R-:W-:Y:S01]  /*27c30*/  HMMA.16816.F32 R16, R12, R22, R16 ;  /* 0x000000160c10723c */ /* 0x008fe20000001810 */
[----:B------:R-:W-:Y:S04]  /*27c40*/  STL.64 [R1+0x1528], R22 ;  /* 0x0015281601007387 */ /* 0x000fe80000100a00 */
[----:B------:R-:W-:Y:S01]  /*27c50*/  STL.64 [R1+0x1520], R20 ;  /* 0x0015201401007387 */ /* 0x000fe20000100a00 */
[----:B-----5:R-:W-:-:S13]  /*27c60*/  IMAD R0, R0, 0x100, R9 ;  /* 0x0000010000007824 */ /* 0x020fda00078e0209 */
[----:B------:R0:W-:Y:S04]  /*27c70*/  STL.64 [R1+0x240], R16 ;  /* 0x0002401001007387 */ /* 0x0001e80000100a00 */
[----:B------:R1:W-:Y:S04]  /*27c80*/  STL.64 [R1+0x248], R18 ;  /* 0x0002481201007387 */ /* 0x0003e80000100a00 */
[----:B0-----:R-:W3:Y:S04]  /*27c90*/  LDL.LU.64 R16, [R1+0x220] ;  /* 0x0002200001107983 */ /* 0x001ee80000300a00 */
[----:B-1----:R-:W3:Y:S01]  /*27ca0*/  LDL.LU.64 R18, [R1+0x228] ;  /* 0x0002280001127983 */ /* 0x002ee20000300a00 */
[----:B--2---:R-:W-:-:S02]  /*27cb0*/  IMAD R8, R7, 0x100, R6 ;  /* 0x0000010007087824 */ /* 0x004fc400078e0206 */
[----:B----4-:R-:W-:Y:S02]  /*27cc0*/  IMAD R9, R5, 0x100, R4 ;  /* 0x0000010005097824 */ /* 0x010fe400078e0204 */
[----:B------:R-:W2:Y:S04]  /*27cd0*/  LDL.LU.64 R4, [R1+0x170] ;  /* 0x0001700001047983 */ /* 0x000ea80000300a00 */
[----:B------:R-:W4:Y:S04]  /*27ce0*/  LDL.LU.64 R6, [R1+0x178] ;  /* 0x0001780001067983 */ /* 0x000f280000300a00 */
[----:B----4-:R0:W-:Y:S04]  /*27cf0*/  STL.64 [R1+0x1588], R6 ;  /* 0x0015880601007387 */ /* 0x0101e80000100a00 */
[----:B0-----:R-:W4:Y:S04]  /*27d00*/  LDL.LU R6, [R1] ;  /* 0x0000000001067983 */ /* 0x001f280000300800 */
[----:B------:R-:W4:Y:S04]  /*27d10*/  LDL.LU R7, [R1+0x4] ;  /* 0x0000040001077983 */ /* 0x000f280000300800 */
[----:B--2---:R0:W-:Y:S04]  /*27d20*/  STL.64 [R1+0x1580], R4 ;  /* 0x0015800401007387 */ /* 0x0041e80000100a00 */
[----:B0-----:R-:W2:Y:S04]  /*27d30*/  LDL.LU R4, [R1+0x8] ;  /* 0x0000080001047983 */ /* 0x001ea80000300800 */
[----:B------:R-:W2:Y:S01]  /*27d40*/  LDL.LU R5, [R1+0xc] ;  /* 0x00000c0001057983 */ /* 0x000ea20000300800 */
[----:B------:R-:W-:-:S02]  /*27d50*/  F2FP.F16.E4M3.UNPACK_B R24, R24 ;  /* 0x00000018ff18723e */ /* 0x000fc400020006ff */
[----:B------:R-:W-:Y:S01]  /*27d60*/  F2FP.F16.E4M3.UNPACK_B R25, R25 ;  /* 0x00000019ff19723e */ /* 0x000fe200020006ff */
[----:B----4-:R0:W-:Y:S04]  /*27d70*/  STL.64 [R1+0x15a0], R6 ;  /* 0x0015a00601007387 */ /* 0x0101e80000100a00 */
[----:B0-----:R-:W4:Y:S04]  /*27d80*/  LDL.LU R6, [R1+0x10] ;  /* 0x0000100001067983 */ /* 0x001f280000300800 */
[----:B------:R-:W4:Y:S01]  /*27d90*/  LDL.LU R7, [R1+0x14] ;  /* 0x0000140001077983 */ /* 0x000f220000300800 */
[----:B---3--:R-:W-:Y:S03]  /*27da0*/  HMMA.16816.F32 R12, R12, R24, R16 ;  /* 0x000000180c0c723c */ /* 0x008fe60000001810 */
[----:B--2---:R0:W-:Y:S04]  /*27db0*/  STL.64 [R1+0x15b8], R4 ;  /* 0x0015b80401007387 */ /* 0x0041e80000100a00 */
[----:B0-----:R-:W2:Y:S04]  /*27dc0*/  LDL.LU R4, [R1+0x18] ;  /* 0x0000180001047983 */ /* 0x001ea80000300800 */
[----:B------:R-:W2:Y:S04]  /*27dd0*/  LDL.LU R5, [R1+0x1c] ;  /* 0x00001c0001057983 */ /* 0x000ea80000300800 */
[----:B----4-:R-:W-:Y:S04]  /*27de0*/  STL.64 [R1+0x15d0], R6 ;  /* 0x0015d00601007387 */ /* 0x010fe80000100a00 */
[----:B------:R-:W-:Y:S04]  /*27df0*/  STL.64 [R1+0x1598], R26 ;  /* 0x0015981a01007387 */ /* 0x000fe80000100a00 */
[----:B------:R0:W-:Y:S04]  /*27e00*/  STL.64 [R1+0x1590], R24 ;  /* 0x0015901801007387 */ /* 0x0001e80000100a00 */
[----:B------:R-:W-:Y:S04]  /*27e10*/  STL.64 [R1+0x220], R12 ;  /* 0x0002200c01007387 */ /* 0x000fe80000100a00 */
[----:B------:R-:W-:Y:S04]  /*27e20*/  STL.64 [R1+0x228], R14 ;  /* 0x0002280e01007387 */ /* 0x000fe80000100a00 */
[----:B0-----:R-:W3:Y:S04]  /*27e30*/  LDL.LU.64 R24, [R1+0x1b0] ;  /* 0x0001b00001187983 */ /* 0x001ee80000300a00 */
[----:B------:R-:W4:Y:S04]  /*27e40*/  LDL.LU.64 R26, [R1+0x1b8] ;  /* 0x0001b800011a7983 */ /* 0x000f280000300a00 */
[----:B----4-:R-:W-:Y:S04]  /*27e50*/  STL.64 [R1+0x15b0], R26 ;  /* 0x0015b01a01007387 */ /* 0x010fe80000100a00 */
[----:B---3--:R0:W-:Y:S04]  /*27e60*/  STL.64 [R1+0x15a8], R24 ;  /* 0x0015a81801007387 */ /* 0x0081e80000100a00 */
[----:B0-----:R-:W3:Y:S04]  /*27e70*/  LDL.LU.64 R24, [R1+0x1d0] ;  /* 0x0001d00001187983 */ /* 0x001ee80000300a00 */
[----:B------:R-:W4:Y:S04]  /*27e80*/  LDL.LU.64 R26, [R1+0x1d8] ;  /* 0x0001d800011a7983 */ /* 0x000f280000300a00 */
[----:B----4-:R-:W-:Y:S04]  /*27e90*/  STL.64 [R1+0x15c8], R26 ;  /* 0x0015c81a01007387 */ /* 0x010fe80000100a00 */
[----:B---3--:R0:W-:Y:S04]  /*27ea0*/  STL.64 [R1+0x15c0], R24 ;  /* 0x0015c01801007387 */ /* 0x0081e80000100a00 */
[----:B0-----:R-:W3:Y:S04]  /*27eb0*/  LDL.LU.64 R24, [R1+0x1f0] ;  /* 0x0001f00001187983 */ /* 0x001ee80000300a00 */
[----:B------:R-:W4:Y:S01]  /*27ec0*/  LDL.LU.64 R26, [R1+0x1f8] ;  /* 0x0001f800011a7983 */ /* 0x000f220000300a00 */
[----:B------:R-:W-:Y:S01]  /*27ed0*/  IMAD R10, R11, 0x100, R10 ;  /* 0x000001000b0a7824 */ /* 0x000fe200078e020a */
[----:B------:R-:W-:-:S02]  /*27ee0*/  F2FP.F16.E4M3.UNPACK_B R12, R0 ;  /* 0x00000000ff0c723e */ /* 0x000fc400020006ff */
[----:B------:R-:W-:Y:S02]  /*27ef0*/  F2FP.F16.E4M3.UNPACK_B R13, R9 ;  /* 0x00000009ff0d723e */ /* 0x000fe400020006ff */
[----:B------:R-:W-:Y:S01]  /*27f00*/  F2FP.F16.E4M3.UNPACK_B R15, R8 ;  /* 0x00000008ff0f723e */ /* 0x000fe200020006ff */
[----:B----4-:R-:W-:Y:S04]  /*27f10*/  STL.64 [R1+0x15e0], R26 ;  /* 0x0015e01a01007387 */ /* 0x010fe80000100a00 */
[----:B---3--:R0:W-:Y:S04]  /*27f20*/  STL.64 [R1+0x15d8], R24 ;  /* 0x0015d81801007387 */ /* 0x0081e80000100a00 */
[----:B0-----:R-:W2:Y:S04]  /*27f30*/  LDL.LU.64 R24, [R1+0x210] ;  /* 0x0002100001187983 */ /* 0x001ea80000300a00 */
[----:B------:R-:W2:Y:S01]  /*27f40*/  LDL.LU.64 R26, [R1+0x218] ;  /* 0x00021800011a7983 */ /* 0x000ea20000300a00 */
[----:B------:R-:W-:-:S03]  /*27f50*/  F2FP.F16.E4M3.UNPACK_B R14, R10 ;  /* 0x0000000aff0e723e */ /* 0x000fc600020006ff */
[----:B------:R-:W3:Y:S04]  /*27f60*/  LDL.LU.64 R20, [R1+0x150] ;  /* 0x0001500001147983 */ /* 0x000ee80000300a00 */
[----:B------:R-:W3:Y:S04]  /*27f70*/  LDL.LU.64 R22, [R1+0x158] ;  /* 0x0001580001167983 */ /* 0x000ee80000300a00 */
[----:B------:R-:W4:Y:S04]  /*27f80*/  LDL.LU.64 R16, [R1+0x130] ;  /* 0x0001300001107983 */ /* 0x000f280000300a00 */
[----:B------:R-:W4:Y:S04]  /*27f90*/  LDL.LU.64 R18, [R1+0x138] ;  /* 0x0001380001127983 */ /* 0x000f280000300a00 */
[----:B------:R-:W5:Y:S04]  /*27fa0*/  LDL.LU.64 R8, [R1+0x260] ;  /* 0x0002600001087983 */ /* 0x000f680000300a00 */
[----:B------:R-:W5:Y:S04]  /*27fb0*/  LDL.LU.64 R10, [R1+0x268] ;  /* 0x00026800010a7983 */ /* 0x000f680000300a00 */
[----:B------:R-:W3:Y:S01]  /*27fc0*/  LDL.LU R0, [R1+0x5ec] ;  /* 0x0005ec0001007983 */ /* 0x000ee20000300800 */
[----:B--2---:R-:W-:Y:S03]  /*27fd0*/  HMMA.16816.F32 R4, R12, R4, R24 ;  /* 0x000000040c04723c */ /* 0x004fe60000001818 */
[----:B------:R-:W2:Y:S04]  /*27fe0*/  LDL.LU.64 R26, [R1+0x15e0] ;  /* 0x0015e000011a7983 */ /* 0x000ea80000300a00 */
[----:B------:R-:W2:-:S12]  /*27ff0*/  LDL.LU.64 R24, [R1+0x15d8] ;  /* 0x0015d80001187983 */ /* 0x000e980000300a00 */
[----:B------:R-:W-:Y:S04]  /*28000*/  STL.64 [R1+0x210], R4 ;  /* 0x0002100401007387 */ /* 0x000fe80000100a00 */
[----:B------:R0:W-:Y:S04]  /*28010*/  STL.64 [R1+0x218], R6 ;  /* 0x0002180601007387 */ /* 0x0001e80000100a00 */
[----:B0-----:R-:W2:Y:S02]  /*28020*/  LDL.LU.64 R6, [R1+0x15d0] ;  /* 0x0015d00001067983 */ /* 0x001ea40000300a00 */
[----:B--2---:R-:W-:Y:S02]  /*28030*/  HMMA.16816.F32 R4, R12, R6, R24 ;  /* 0x000000060c04723c */ /* 0x004fe40000001818 */
[----:B------:R-:W2:Y:S04]  /*28040*/  LDL.LU.64 R26, [R1+0x15c8] ;  /* 0x0015c800011a7983 */ /* 0x000ea80000300a00 */
[----:B------:R-:W2:-:S13]  /*28050*/  LDL.LU.64 R24, [R1+0x15c0] ;  /* 0x0015c00001187983 */ /* 0x000e9a0000300a00 */
[----:B------:R0:W-:Y:S04]  /*28060*/  STL.64 [R1+0x1f0], R4 ;  /* 0x0001f00401007387 */ /* 0x0001e80000100a00 */
[----:B------:R2:W-:Y:S04]  /*28070*/  STL.64 [R1+0x1f8], R6 ;  /* 0x0001f80601007387 */ /* 0x0005e80000100a00 */
[----:B0-----:R-:W2:Y:S02]  /*28080*/  LDL.LU.64 R4, [R1+0x15b8] ;  /* 0x0015b80001047983 */ /* 0x001ea40000300a00 */
[----:B--2---:R-:W-:Y:S02]  /*28090*/  HMMA.16816.F32 R4, R12, R4, R24 ;  /* 0x000000040c04723c */ /* 0x004fe40000001818 */
[----:B------:R-:W2:Y:S04]  /*280a0*/  LDL.LU.64 R26, [R1+0x15b0] ;  /* 0x0015b000011a7983 */ /* 0x000ea80000300a00 */
[----:B------:R-:W2:-:S13]  /*280b0*/  LDL.LU.64 R24, [R1+0x15a8] ;  /* 0x0015a80001187983 */ /* 0x000e9a0000300a00 */
[----:B------:R-:W-:Y:S04]  /*280c0*/  STL.64 [R1+0x1d0], R4 ;  /* 0x0001d00401007387 */ /* 0x000fe80000100a00 */
[----:B------:R0:W-:Y:S04]  /*280d0*/  STL.64 [R1+0x1d8], R6 ;  /* 0x0001d80601007387 */ /* 0x0001e80000100a00 */
[----:B0-----:R-:W2:Y:S02]  /*280e0*/  LDL.LU.64 R6, [R1+0x15a0] ;  /* 0x0015a00001067983 */ /* 0x001ea40000300a00 */
[----:B--2---:R-:W-:Y:S02]  /*280f0*/  HMMA.16816.F32 R4, R12, R6, R24 ;  /* 0x000000060c04723c */ /* 0x004fe40000001818 */
[----:B------:R-:W3:Y:S04]  /*28100*/  LDL.LU.64 R26, [R1+0x1598] ;  /* 0x00159800011a7983 */ /* 0x000ee80000300a00 */
[----:B------:R-:W2:-:S13]  /*28110*/  LDL.LU.64 R24, [R1+0x1590] ;  /* 0x0015900001187983 */ /* 0x000e9a0000300a00 */
[----:B------:R-:W-:Y:S04]  /*28120*/  STL.64 [R1+0x1b0], R4 ;  /* 0x0001b00401007387 */ /* 0x000fe80000100a00 */
[----:B------:R0:W-:Y:S04]  /*28130*/  STL.64 [R1+0x1b8], R6 ;  /* 0x0001b80601007387 */ /* 0x0001e80000100a00 */
[----:B0-----:R-:W2:Y:S04]  /*28140*/  LDL.LU.64 R6, [R1+0x1588] ;  /* 0x0015880001067983 */ /* 0x001ea80000300a00 */
[----:B------:R-:W2:Y:S01]  /*28150*/  LDL.LU.64 R4, [R1+0x1580] ;  /* 0x0015800001047983 */ /* 0x000ea20000300a00 */
[C---:B---3--:R-:W-:Y:S08]  /*28160*/  HMMA.16816.F32 R20, R12.reuse, R26, R20 ;  /* 0x0000001a0c14723c */ /* 0x048ff00000001814 */
[----:B--2---:R-:W-:-:S15]  /*28170*/  HMMA.16816.F32 R4, R12, R28, R4 ;  /* 0x0000001c0c04723c */ /* 0x004fde0000001804 */
[----:B------:R-:W-:-:S04]  /*28180*/  NOP ;  /* 0x0000000000007918 */ /* 0x000fc80000000000 */
[----:B------:R-:W-:Y:S04]  /*28190*/  STL.64 [R1+0x170], R4 ;  /* 0x0001700401007387 */ /* 0x000fe80000100a00 */
[----:B------:R0:W-:Y:S04]  /*281a0*/  STL.64 [R1+0x178], R6 ;  /* 0x0001780601007387 */ /* 0x0001e80000100a00 */
[----:B0-----:R-:W2:Y:S04]  /*281b0*/  LDL.LU.64 R6, [R1+0x1578] ;  /* 0x0015780001067983 */ /* 0x001ea80000300a00 */
[----:B------:R-:W5:Y:S04]  /*281c0*/  LDL.LU.64 R4, [R1+0x1570] ;  /* 0x0015700001047983 */ /* 0x000f680000300a00 */
[----:B------:R-:W3:Y:S04]  /*281d0*/  LDL.LU R28, [R1+0x2d4] ;  /* 0x0002d400011c7983 */ /* 0x000ee80000300800 */
[----:B------:R-:W2:Y:S04]  /*281e0*/  LDL.LU R29, [R1+0x2e0] ;  /* 0x0002e000011d7983 */ /* 0x000ea80000300800 */
[----:B------:R-:W2:Y:S04]  /*281f0*/  LDL.LU R26, [R1+0x604] ;  /* 0x00060400011a7983 */ /* 0x000ea80000300800 */
[----:B------:R-:W2:Y:S01]  /*28200*/  LDL.LU R27, [R1+0x2d0] ;  /* 0x0002d000011b7983 */ /* 0x000ea20000300800 */
[C---:B----4-:R-:W-:Y:S03]  /*28210*/  HMMA.16816.F32 R16, R12.reuse, R2, R16 ;  /* 0x000000020c10723c */ /* 0x050fe60000001810 */
[----:B------:R-:W-:Y:S04]  /*28220*/  STL.64 [R1+0x150], R20 ;  /* 0x0001501401007387 */ /* 0x000fe80000100a00 */
[----:B------:R-:W-:Y:S04]  /*28230*/  STL.64 [R1+0x158], R22 ;  /* 0x0001581601007387 */ /* 0x000fe80000100a00 */
[----:B--2---:R-:W-:Y:S04]  /*28240*/  STL.64 [R1+0x1508], R26 ;  /* 0x0015081a01007387 */ /* 0x004fe80000100a00 */
[----:B------:R-:W-:Y:S04]  /*28250*/  STL.64 [R1+0x1500], R24 ;  /* 0x0015001801007387 */ /* 0x000fe80000100a00 */
[----:B------:R-:W2:Y:S04]  /*28260*/  LDL.LU R2, [R1+0x5fc] ;  /* 0x0005fc0001027983 */ /* 0x000ea80000300800 */
[----:B------:R-:W4:Y:S04]  /*28270*/  LDL.LU R3, [R1+0x5f4] ;  /* 0x0005f40001037983 */ /* 0x000f280000300800 */
[----:B------:R-:W-:Y:S04]  /*28280*/  STL.64 [R1+0x130], R16 ;  /* 0x0001301001007387 */ /* 0x000fe80000100a00 */
[----:B------:R5:W-:Y:S02]  /*28290*/  STL.64 [R1+0x138], R18 ;  /* 0x0001381201007387 */ /* 0x000be40000100a00 */
[----:B-----5:R-:W-:Y:S02]  /*282a0*/  HMMA.16816.F32 R16, R12, R4, R8 ;  /* 0x000000040c10723c */ /* 0x020fe40000001808 */
[----:B------:R-:W5:Y:S04]  /*282b0*/  LDL.LU.64 R8, [R1+0x250] ;  /* 0x0002500001087983 */ /* 0x000f680000300a00 */
[----:B------:R-:W5:-:S13]  /*282c0*/  LDL.LU.64 R10, [R1+0x258] ;  /* 0x00025800010a7983 */ /* 0x000f5a0000300a00 */
[----:B------:R0:W-:Y:S04]  /*282d0*/  STL.64 [R1+0x100], R16 ;  /* 0x0001001001007387 */ /* 0x0001e80000100a00 */
[----:B------:R1:W-:Y:S04]  /*282e0*/  STL.64 [R1+0x108], R18 ;  /* 0x0001081201007387 */ /* 0x0003e80000100a00 */
[----:B0-----:R-:W2:Y:S04]  /*282f0*/  LDL.LU.64 R16, [R1+0x120] ;  /* 0x0001200001107983 */ /* 0x001ea80000300a00 */
[----:B-1----:R-:W2:Y:S04]  /*28300*/  LDL.LU.64 R18, [R1+0x128] ;  /* 0x0001280001127983 */ /* 0x002ea80000300a00 */
[----:B--2---:R-:W-:Y:S04]  /*28310*/  STL.64 [R1+0x1558], R18 ;  /* 0x0015581201007387 */ /* 0x004fe80000100a00 */
[----:B------:R0:W-:Y:S04]  /*28320*/  STL.64 [R1+0x1550], R16 ;  /* 0x0015501001007387 */ /* 0x0001e80000100a00 */
[----:B0-----:R-:W2:Y:S04]  /*28330*/  LDL.LU.64 R16, [R1+0x1a0] ;  /* 0x0001a00001107983 */ /* 0x001ea80000300a00 */
[----:B------:R-:W2:Y:S04]  /*28340*/  LDL.LU.64 R18, [R1+0x1a8] ;  /* 0x0001a80001127983 */ /* 0x000ea80000300a00 */
[----:B------:R-:W2:Y:S04]  /*28350*/  LDL.LU.64 R20, [R1+0x60] ;  /* 0x0000600001147983 */ /* 0x000ea80000300a00 */
[----:B------:R-:W2:Y:S01]  /*28360*/  LDL.LU.64 R22, [R1+0x68] ;  /* 0x0000680001167983 */ /* 0x000ea20000300a00 */
[C---:B-----5:R-:W-:Y:S03]  /*28370*/  HMMA.16816.F32 R8, R12.reuse, R6, R8 ;  /* 0x000000060c08723c */ /* 0x060fe60000001808 */
[----:B--2---:R-:W-:Y:S04]  /*28380*/  STL.64 [R1+0x1538], R22 ;  /* 0x0015381601007387 */ /* 0x004fe80000100a00 */
[----:B------:R0:W-:Y:S04]  /*28390*/  STL.64 [R1+0x1530], R20 ;  /* 0x0015301401007387 */ /* 0x0001e80000100a00 */
[----:B0-----:R-:W2:Y:S04]  /*283a0*/  LDL.LU.64 R20, [R1+0x70] ;  /* 0x0000700001147983 */ /* 0x001ea80000300a00 */
[----:B------:R-:W2:Y:S04]  /*283b0*/  LDL.LU.64 R22, [R1+0x78] ;  /* 0x0000780001167983 */ /* 0x000ea80000300a00 */
[----:B------:R-:W5:Y:S04]  /*283c0*/  LDL.LU.64 R24, [R1+0x30] ;  /* 0x0000300001187983 */ /* 0x000f680000300a00 */
[----:B------:R-:W2:Y:S04]  /*283d0*/  LDL.LU.64 R26, [R1+0x38] ;  /* 0x00003800011a7983 */ /* 0x000ea80000300a00 */
[----:B--2---:R-:W-:Y:S04]  /*283e0*/  STL.64 [R1+0x1518], R26 ;  /* 0x0015181a01007387 */ /* 0x004fe80000100a00 */
[----:B-----5:R0:W-:Y:S04]  /*283f0*/  STL.64 [R1+0x1510], R24 ;  /* 0x0015101801007387 */ /* 0x0201e80000100a00 */
[----:B0-----:R-:W2:Y:S04]  /*28400*/  LDL.LU.64 R24, [R1+0x40] ;  /* 0x0000400001187983 */ /* 0x001ea80000300a00 */
[----:B------:R-:W2:Y:S04]  /*28410*/  LDL.LU.64 R26, [R1+0x48] ;  /* 0x00004800011a7983 */ /* 0x000ea80000300a00 */
[----:B------:R-:W4:Y:S04]  /*28420*/  LDL.LU R4, [R1+0x5f8] ;  /* 0x0005f80001047983 */ /* 0x000f280000300800 */
[----:B------:R-:W5:Y:S04]  /*28430*/  LDL.LU R5, [R1+0x608] ;  /* 0x0006080001057983 */ /* 0x000f680000300800 */
[----:B------:R-:W-:Y:S04]  /*28440*/  STL.64 [R1+0xe0], R8 ;  /* 0x0000e00801007387 */ /* 0x000fe80000100a00 */
[----:B------:R0:W-:Y:S04]  /*28450*/  STL.64 [R1+0xe8], R10 ;  /* 0x0000e80a01007387 */ /* 0x0001e80000100a00 */
[----:B0-----:R-:W2:Y:S04]  /*28460*/  LDL.LU.64 R10, [R1+0x1568] ;  /* 0x00156800010a7983 */ /* 0x001ea80000300a00 */
[----:B------:R-:W2:Y:S04]  /*28470*/  LDL.LU.64 R8, [R1+0x1560] ;  /* 0x0015600001087983 */ /* 0x000ea80000300a00 */
[----:B------:R-:W3:Y:S04]  /*28480*/  LDL.LU R6, [R1+0x5f0] ;  /* 0x0005f00001067983 */ /* 0x000ee80000300800 */
[----:B------:R-:W3:Y:S01]  /*28490*/  LDL.LU R7, [R1+0x600] ;  /* 0x0006000001077983 */ /* 0x000ee20000300800 */
[----:B--2---:R-:W-:-:S15]  /*284a0*/  HMMA.16816.F32 R16, R12, R8, R16 ;  /* 0x000000080c10723c */ /* 0x004fde0000001810 */
[----:B------:R-:W-:-:S04]  /*284b0*/  NOP ;  /* 0x0000000000007918 */ /* 0x000fc80000000000 */
[----:B------:R-:W-:Y:S04]  /*284c0*/  STL.64 [R1+0xb0], R16 ;  /* 0x0000b01001007387 */ /* 0x000fe80000100a00 */
[----:B------:R0:W-:Y:S04]  /*284d0*/  STL.64 [R1+0xb8], R18 ;  /* 0x0000b81201007387 */ /* 0x0001e80000100a00 */
[----:B0-----:R-:W2:Y:S04]  /*284e0*/  LDL.LU.64 R18, [R1+0x1558] ;  /* 0x0015580001127983 */ /* 0x001ea80000300a00 */
[----:B------:R-:W2:Y:S02]  /*284f0*/  LDL.LU.64 R16, [R1+0x1550] ;  /* 0x0015500001107983 */ /* 0x000ea40000300a00 */
[----:B--2---:R-:W-:Y:S02]  /*28500*/  HMMA.16816.F32 R8, R12, R10, R16 ;  /* 0x0000000a0c08723c */ /* 0x004fe40000001810 */
[----:B------:R-:W2:Y:S04]  /*28510*/  LDL.LU.64 R18, [R1+0x1548] ;  /* 0x0015480001127983 */ /* 0x000ea80000300a00 */
[----:B------:R-:W2:-:S13]  /*28520*/  LDL.LU.64 R16, [R1+0x1540] ;  /* 0x0015400001107983 */ /* 0x000e9a0000300a00 */
[----:B------:R0:W-:Y:S04]  /*28530*/  STL.64 [R1+0x90], R8 ;  /* 0x0000900801007387 */ /* 0x0001e80000100a00 */
[----:B------:R1:W-:Y:S04]  /*28540*/  STL.64 [R1+0x98], R10 ;  /* 0x0000980a01007387 */ /* 0x0003e80000100a00 */
[----:B0-----:R-:W3:Y:S04]  /*28550*/  LDL.LU R8, [R1+0x50] ;  /* 0x0000500001087983 */ /* 0x001ee80000300800 */
[----:B------:R-:W3:Y:S04]  /*28560*/  LDL.LU R9, [R1+0x54] ;  /* 0x0000540001097983 */ /* 0x000ee80000300800 */
[----:B-1----:R-:W3:Y:S04]  /*28570*/  LDL.LU R10, [R1+0x58] ;  /* 0x00005800010a7983 */ /* 0x002ee80000300800 */
        /* <DEDUP_REMOVED lines=12> */
[----:B0-----:R-:W3:Y:S04]  /*28640*/  LDL.LU.64 R16, [R1+0xd0] ;  /* 0x0000d00001107983 */ /* 0x001ee80000300a00 */
[----:B-1----:R-:W3:Y:S01]  /*28650*/  LDL.LU.64 R18, [R1+0xd8] ;  /* 0x0000d80001127983 */ /* 0x002ee20000300a00 */
[----:B--2---:R-:W-:-:S15]  /*28660*/  HMMA.16816.F32 R24, R12, R20, R24 ;  /* 0x000000140c18723c */ /* 0x004fde0000001818 */
[----:B------:R-:W-:-:S04]  /*28670*/  NOP ;  /* 0x0000000000007918 */ /* 0x000fc80000000000 */
[----:B------:R-:W-:Y:S04]  /*28680*/  STL.64 [R1+0x40], R24 ;  /* 0x0000401801007387 */ /* 0x000fe80000100a00 */
[----:B------:R0:W-:Y:S04]  /*28690*/  STL.64 [R1+0x48], R26 ;  /* 0x0000481a01007387 */ /* 0x0001e80000100a00 */
[----:B0-----:R-:W2:Y:S04]  /*286a0*/  LDL.LU.64 R26, [R1+0x1518] ;  /* 0x00151800011a7983 */ /* 0x001ea80000300a00 */
[----:B------:R-:W2:Y:S02]  /*286b0*/  LDL.LU.64 R24, [R1+0x1510] ;  /* 0x0015100001187983 */ /* 0x000ea40000300a00 */
[----:B--2---:R-:W-:Y:S02]  /*286c0*/  HMMA.16816.F32 R20, R12, R22, R24 ;  /* 0x000000160c14723c */ /* 0x004fe40000001818 */
[----:B------:R-:W5:Y:S04]  /*286d0*/  LDL.LU.64 R26, [R1+0x1508] ;  /* 0x00150800011a7983 */ /* 0x000f680000300a00 */
[----:B------:R-:W2:Y:S01]  /*286e0*/  LDL.LU.64 R24, [R1+0x1500] ;  /* 0x0015000001187983 */ /* 0x000ea20000300a00 */
[----:B----4-:R-:W-:-:S02]  /*286f0*/  IMAD R3, R3, 0x100, R4 ;  /* 0x0000010003037824 */ /* 0x010fc400078e0204 */
[----:B---3--:R-:W-:Y:S02]  /*28700*/  IMAD R0, R0, 0x100, R6 ;  /* 0x0000010000007824 */ /* 0x008fe400078e0206 */
[----:B------:R-:W-:Y:S01]  /*28710*/  IMAD R2, R2, 0x100, R7 ;  /* 0x0000010002027824 */ /* 0x000fe200078e0207 */
[----:B------:R-:W-:-:S07]  /*28720*/  F2FP.F16.E4M3.UNPACK_B R7, R28.H1 ;  /* 0x0000001cff07723e */ /* 0x000fce00030006ff */
[----:B------:R-:W-:Y:S04]  /*28730*/  STL.64 [R1+0x30], R20 ;  /* 0x0000301401007387 */ /* 0x000fe80000100a00 */
[----:B------:R-:W-:Y:S01]  /*28740*/  STL.64 [R1+0x38], R22 ;  /* 0x0000381601007387 */ /* 0x000fe20000100a00 */
[----:B-----5:R-:W-:Y:S01]  /*28750*/  IMAD R4, R26, 0x100, R5 ;  /* 0x000001001a047824 */ /* 0x020fe200078e0205 */
[----:B--2---:R-:W-:Y:S01]  /*28760*/  HMMA.16816.F32 R16, R12, R24, R16 ;  /* 0x000000180c10723c */ /* 0x004fe20000001810 */
[----:B------:R-:W-:Y:S02]  /*28770*/  F2FP.F16.E4M3.UNPACK_B R12, R0 ;  /* 0x00000000ff0c723e */ /* 0x000fe400020006ff */
[----:B------:R-:W-:Y:S02]  /*28780*/  F2FP.F16.E4M3.UNPACK_B R14, R2 ;  /* 0x00000002ff0e723e */ /* 0x000fe400020006ff */
[----:B------:R-:W-:-:S02]  /*28790*/  F2FP.F16.E4M3.UNPACK_B R13, R3 ;  /* 0x00000003ff0d723e */ /* 0x000fc400020006ff */
[----:B------:R-:W-:Y:S02]  /*287a0*/  F2FP.F16.E4M3.UNPACK_B R15, R4 ;  /* 0x00000004ff0f723e */ /* 0x000fe400020006ff */
[----:B------:R-:W-:-:S07]  /*287b0*/  F2FP.F16.E4M3.UNPACK_B R6, R27.H1 ;  /* 0x0000001bff06723e */ /* 0x000fce00030006ff */
[----:B------:R-:W-:Y:S01]  /*287c0*/  HMMA.16816.F32 R8, R12, R6, R8 ;  /* 0x000000060c08723c */ /* 0x000fe20000001808 */
[----:B------:R-:W-:Y:S02]  /*287d0*/  F2FP.F16.E4M3.UNPACK_B R0, R29.H1 ;  /* 0x0000001dff00723e */ /* 0x000fe400030006ff */
[----:B------:R0:W-:Y:S04]  /*287e0*/  STL.64 [R1+0x20], R16 ;  /* 0x0000201001007387 */ /* 0x0001e80000100a00 */
[----:B------:R1:W-:Y:S04]  /*287f0*/  STL.64 [R1+0x28], R18 ;  /* 0x0000281201007387 */ /* 0x0003e80000100a00 */
[----:B------:R-:W-:Y:S08]  /*28800*/  STL [R1+0x10], R0 ;  /* 0x0000100001007387 */ /* 0x000ff00000100800 */
[----:B------:R-:W-:Y:S04]  /*28810*/  STL.64 [R1+0x50], R8 ;  /* 0x0000500801007387 */ /* 0x000fe80000100a00 */
[----:B------:R-:W-:Y:S04]  /*28820*/  STL.64 [R1+0x58], R10 ;  /* 0x0000580a01007387 */ /* 0x000fe80000100a00 */
[----:B0-----:R-:W2:Y:S04]  /*28830*/  LDL.LU R16, [R1+0x110] ;  /* 0x0001100001107983 */ /* 0x001ea80000300800 */
[----:B------:R-:W2:Y:S04]  /*28840*/  LDL.LU R17, [R1+0x114] ;  /* 0x0001140001117983 */ /* 0x000ea80000300800 */
[----:B-1----:R-:W3:Y:S04]  /*28850*/  LDL.LU R18, [R1+0x118] ;  /* 0x0001180001127983 */ /* 0x002ee80000300800 */
[----:B------:R-:W3:Y:S04]  /*28860*/  LDL.LU R19, [R1+0x11c] ;  /* 0x00011c0001137983 */ /* 0x000ee80000300800 */
[----:B------:R-:W4:Y:S04]  /*28870*/  LDL.LU R20, [R1+0x304] ;  /* 0x0003040001147983 */ /* 0x000f280000300800 */
[----:B------:R-:W5:Y:S04]  /*28880*/  LDL.LU R28, [R1+0x310] ;  /* 0x00031000011c7983 */ /* 0x000f680000300800 */
[----:B------:R-:W4:Y:S04]  /*28890*/  LDL.LU R29, [R1+0x314] ;  /* 0x00031400011d7983 */ /* 0x000f280000300800 */
[----:B------:R-:W4:Y:S04]  /*288a0*/  LDL.LU R26, [R1+0x320] ;  /* 0x00032000011a7983 */ /* 0x000f280000300800 */
[----:B---3--:R-:W-:Y:S04]  /*288b0*/  STL.64 [R1+0x14c0], R18 ;  /* 0x0014c01201007387 */ /* 0x008fe80000100a00 */
[----:B--2---:R0:W-:Y:S04]  /*288c0*/  STL.64 [R1+0x14b8], R16 ;  /* 0x0014b81001007387 */ /* 0x0041e80000100a00 */
[----:B0-----:R-:W2:Y:S04]  /*288d0*/  LDL.LU R16, [R1+0xf0] ;  /* 0x0000f00001107983 */ /* 0x001ea80000300800 */
[----:B------:R-:W2:Y:S04]  /*288e0*/  LDL.LU R17, [R1+0xf4] ;  /* 0x0000f40001117983 */ /* 0x000ea80000300800 */
[----:B------:R-:W3:Y:S04]  /*288f0*/  LDL.LU R18, [R1+0xf8] ;  /* 0x0000f80001127983 */ /* 0x000ee80000300800 */
[----:B------:R-:W3:Y:S04]  /*28900*/  LDL.LU R19, [R1+0xfc] ;  /* 0x0000fc0001137983 */ /* 0x000ee80000300800 */
[----:B------:R-:W2:Y:S04]  /*28910*/  LDL.LU R4, [R1+0x2e4] ;  /* 0x0002e40001047983 */ /* 0x000ea80000300800 */
[----:B------:R-:W4:Y:S04]  /*28920*/  LDL.LU R3, [R1+0x2f0] ;  /* 0x0002f00001037983 */ /* 0x000f280000300800 */
        /* <DEDUP_REMOVED lines=8> */
[----:B---3--:R0:W-:Y:S04]  /*289b0*/  STL.64 [R1+0x14e0], R18 ;  /* 0x0014e01201007387 */ /* 0x0081e80000100a00 */
[----:B0-----:R-:W3:Y:S04]  /*289c0*/  LDL.LU R18, [R1+0x10] ;  /* 0x0000100001127983 */ /* 0x001ee80000300800 */
[----:B--2---:R-:W-:Y:S04]  /*289d0*/  STL.64 [R1+0x14d8], R16 ;  /* 0x0014d81001007387 */ /* 0x004fe80000100a00 */
[----:B------:R-:W2:Y:S04]  /*289e0*/  LDL.LU R27, [R1+0x324] ;  /* 0x00032400011b7983 */ /* 0x000ea80000300800 */
[----:B------:R-:W4:Y:S04]  /*289f0*/  LDL.LU R21, [R1+0x330] ;  /* 0x0003300001157983 */ /* 0x000f280000300800 */
[----:B----4-:R0:W-:Y:S04]  /*28a00*/  STL.64 [R1+0x14e8], R20 ;  /* 0x0014e81401007387 */ /* 0x0101e80000100a00 */
[----:B0-----:R-:W4:Y:S04]  /*28a10*/  LDL.LU R20, [R1+0xa0] ;  /* 0x0000a00001147983 */ /* 0x001f280000300800 */
[----:B------:R-:W4:Y:S04]  /*28a20*/  LDL.LU R21, [R1+0xa4] ;  /* 0x0000a40001157983 */ /* 0x000f280000300800 */
[----:B------:R-:W2:Y:S04]  /*28a30*/  LDL.LU R22, [R1+0xa8] ;  /* 0x0000a80001167983 */ /* 0x000ea80000300800 */
[----:B------:R-:W2:Y:S01]  /*28a40*/  LDL.LU R23, [R1+0xac] ;  /* 0x0000ac0001177983 */ /* 0x000ea20000300800 */
[----:B------:R-:W-:-:S03]  /*28a50*/  F2FP.F16.E4M3.UNPACK_B R19, R4.H1 ;  /* 0x00000004ff13723e */ /* 0x000fc600030006ff */
[----:B--2---:R-:W-:Y:S04]  /*28a60*/  STL.64 [R1+0x14f8], R22 ;  /* 0x0014f81601007387 */ /* 0x004fe80000100a00 */
[----:B----4-:R0:W-:Y:S04]  /*28a70*/  STL.64 [R1+0x14f0], R20 ;  /* 0x0014f01401007387 */ /* 0x0101e80000100a00 */
[----:B0-----:R-:W3:Y:S04]  /*28a80*/  LDL.LU R20, [R1+0x80] ;  /* 0x0000800001147983 */ /* 0x001ee80000300800 */
[----:B------:R-:W3:Y:S04]  /*28a90*/  LDL.LU R21, [R1+0x84] ;  /* 0x0000840001157983 */ /* 0x000ee80000300800 */
[----:B------:R-:W3:Y:S04]  /*28aa0*/  LDL.LU R22, [R1+0x88] ;  /* 0x0000880001167983 */ /* 0x000ee80000300800 */
[----:B------:R-:W3:Y:S01]  /*28ab0*/  LDL.LU R23, [R1+0x8c] ;  /* 0x00008c0001177983 */ /* 0x000ee20000300800 */
[----:B------:R-:W-:-:S02]  /*28ac0*/  IMAD.MOV.U32 R25, RZ, RZ, R6 ;  /* 0x000000ffff197224 */ /* 0x000fc400078e0006 */
[----:B------:R-:W-:Y:S01]  /*28ad0*/  IMAD.MOV.U32 R0, RZ, RZ, R7 ;  /* 0x000000ffff007224 */ /* 0x000fe200078e0007 */
[----:B------:R-:W2:Y:S04]  /*28ae0*/  LDL.LU R6, [R1+0x334] ;  /* 0x0003340001067983 */ /* 0x000ea80000300800 */
[----:B------:R-:W4:Y:S04]  /*28af0*/  LDL.LU R7, [R1+0x340] ;  /* 0x0003400001077983 */ /* 0x000f280000300800 */
[----:B------:R-:W2:Y:S04]  /*28b00*/  LDL.LU R8, [R1+0x140] ;  /* 0x0001400001087983 */ /* 0x000ea80000300800 */
[----:B------:R-:W2:Y:S04]  /*28b10*/  LDL.LU R9, [R1+0x144] ;  /* 0x0001440001097983 */ /* 0x000ea80000300800 */
[----:B------:R-:W2:Y:S04]  /*28b20*/  LDL.LU R10, [R1+0x148] ;  /* 0x00014800010a7983 */ /* 0x000ea80000300800 */
[----:B------:R-:W2:Y:S04]  /*28b30*/  LDL.LU R11, [R1+0x14c] ;  /* 0x00014c00010b7983 */ /* 0x000ea80000300800 */
[----:B------:R-:W2:Y:S04]  /*28b40*/  LDL.LU R5, [R1+0x344] ;  /* 0x0003440001057983 */ /* 0x000ea80000300800 */
[----:B------:R-:W-:Y:S04]  /*28b50*/  STL [R1+0x145c], R0 ;  /* 0x00145c0001007387 */ /* 0x000fe80000100800 */
[----:B------:R-:W-:Y:S01]  /*28b60*/  STL [R1+0x1458], R25 ;  /* 0x0014581901007387 */ /* 0x000fe20000100800 */
[----:B---3--:R-:W-:-:S15]  /*28b70*/  HMMA.16816.F32 R20, R12, R18, R20 ;  /* 0x000000120c14723c */ /* 0x008fde0000001814 */
[----:B------:R-:W-:-:S04]  /*28b80*/  NOP ;  /* 0x0000000000007918 */ /* 0x000fc80000000000 */
[----:B------:R-:W-:Y:S04]  /*28b90*/  STL.64 [R1+0xd0], R20 ;  /* 0x0000d01401007387 */ /* 0x000fe80000100a00 */
[----:B------:R0:W-:Y:S04]  /*28ba0*/  STL.64 [R1+0xd8], R22 ;  /* 0x0000d81601007387 */ /* 0x0001e80000100a00 */
[----:B0-----:R-:W3:Y:S04]  /*28bb0*/  LDL.LU.64 R22, [R1+0x14f8] ;  /* 0x0014f80001167983 */ /* 0x001ee80000300a00 */
[----:B------:R-:W3:Y:S01]  /*28bc0*/  LDL.LU.64 R20, [R1+0x14f0] ;  /* 0x0014f00001147983 */ /* 0x000ee20000300a00 */
[----:B------:R-:W-:Y:S01]  /*28bd0*/  F2FP.F16.E4M3.UNPACK_B R16, R3.H1 ;  /* 0x00000003ff10723e */ /* 0x000fe200030006ff */
[----:B------:R-:W-:-:S02]  /*28be0*/  IMAD.MOV.U32 R25, RZ, RZ, R19 ;  /* 0x000000ffff197224 */ /* 0x000fc400078e0013 */
[----:B------:R-:W-:Y:S01]  /*28bf0*/  IMAD.MOV.U32 R0, RZ, RZ, R18 ;  /* 0x000000ffff007224 */ /* 0x000fe200078e0012 */
[----:B------:R-:W-:Y:S01]  /*28c00*/  F2FP.F16.E4M3.UNPACK_B R17, R2.H1 ;  /* 0x00000002ff11723e */ /* 0x000fe200030006ff */
[----:B------:R-:W-:Y:S04]  /*28c10*/  STL [R1+0x8], R16 ;  /* 0x0000081001007387 */ /* 0x000fe80000100800 */
[----:B------:R-:W-:Y:S04]  /*28c20*/  STL [R1+0x1464], R25 ;  /* 0x0014641901007387 */ /* 0x000fe80000100800 */
[----:B------:R-:W-:Y:S04]  /*28c30*/  STL [R1+0x1460], R0 ;  /* 0x0014600001007387 */ /* 0x000fe80000100800 */
[----:B------:R3:W-:Y:S02]  /*28c40*/  STL [R1+0xc], R17 ;  /* 0x00000c1101007387 */ /* 0x0007e40000100800 */
[----:B---3--:R-:W-:Y:S02]  /*28c50*/  HMMA.16816.F32 R16, R12, R16, R20 ;  /* 0x000000100c10723c */ /* 0x008fe40000001814 */
[----:B------:R-:W3:-:S15]  /*28c60*/  LDL.LU.64 R20, [R1+0x14e8] ;  /* 0x0014e80001147983 */ /* 0x000ede0000300a00 */
[----:B------:R-:W-:Y:S02]  /*28c70*/  NOP ;  /* 0x0000000000007918 */ /* 0x000fe40000000000 */
[----:B------:R-:W-:Y:S04]  /*28c80*/  STL.64 [R1+0x120], R16 ;  /* 0x0001201001007387 */ /* 0x000fe80000100a00 */
[----:B------:R0:W-:Y:S04]  /*28c90*/  STL.64 [R1+0x128], R18 ;  /* 0x0001281201007387 */ /* 0x0001e80000100a00 */
[----:B0-----:R-:W2:Y:S04]  /*28ca0*/  LDL.LU.64 R18, [R1+0x14e0] ;  /* 0x0014e00001127983 */ /* 0x001ea80000300a00 */
[----:B------:R-:W2:Y:S01]  /*28cb0*/  LDL.LU.64 R16, [R1+0x14d8] ;  /* 0x0014d80001107983 */ /* 0x000ea20000300a00 */
[----:B------:R-:W-:-:S02]  /*28cc0*/  F2FP.F16.E4M3.UNPACK_B R2, R24.H1 ;  /* 0x00000018ff02723e */ /* 0x000fc400030006ff */
[----:B---3--:R-:W-:-:S07]  /*28cd0*/  F2FP.F16.E4M3.UNPACK_B R3, R20.H1 ;  /* 0x00000014ff03723e */ /* 0x008fce00030006ff */
[----:B--2---:R-:W-:-:S15]  /*28ce0*/  HMMA.16816.F32 R16, R12, R2, R16 ;  /* 0x000000020c10723c */ /* 0x004fde0000001810 */
[----:B------:R-:W-:-:S04]  /*28cf0*/  NOP ;  /* 0x0000000000007918 */ /* 0x000fc80000000000 */
[----:B------:R-:W-:Y:S04]  /*28d00*/  STL.64 [R1+0x1a0], R16 ;  /* 0x0001a01001007387 */ /* 0x000fe80000100a00 */
[----:B------:R0:W-:Y:S04]  /*28d10*/  STL.64 [R1+0x1a8], R18 ;  /* 0x0001a81201007387 */ /* 0x0001e80000100a00 */
[----:B0-----:R-:W2:Y:S04]  /*28d20*/  LDL.LU.64 R18, [R1+0x14d0] ;  /* 0x0014d00001127983 */ /* 0x001ea80000300a00 */
[----:B------:R-:W2:Y:S01]  /*28d30*/  LDL.LU.64 R16, [R1+0x14c8] ;  /* 0x0014c80001107983 */ /* 0x000ea20000300a00 */
[----:B-----5:R-:W-:-:S02]  /*28d40*/  F2FP.F16.E4M3.UNPACK_B R28, R28.H1 ;  /* 0x0000001cff1c723e */ /* 0x020fc400030006ff */
[----:B------:R-:W-:-:S07]  /*28d50*/  F2FP.F16.E4M3.UNPACK_B R29, R29.H1 ;  /* 0x0000001dff1d723e */ /* 0x000fce00030006ff */
[----:B--2---:R-:W-:-:S15]  /*28d60*/  HMMA.16816.F32 R16, R12, R28, R16 ;  /* 0x0000001c0c10723c */ /* 0x004fde0000001810 */
[----:B------:R-:W-:-:S04]  /*28d70*/  NOP ;  /* 0x0000000000007918 */ /* 0x000fc80000000000 */
[----:B------:R-:W-:Y:S04]  /*28d80*/  STL.64 [R1+0xf0], R16 ;  /* 0x0000f01001007387 */ /* 0x000fe80000100a00 */
[----:B------:R0:W-:Y:S04]  /*28d90*/  STL.64 [R1+0xf8], R18 ;  /* 0x0000f81201007387 */ /* 0x0001e80000100a00 */
[----:B0-----:R-:W2:Y:S04]  /*28da0*/  LDL.LU.64 R18, [R1+0x14c0] ;  /* 0x0014c00001127983 */ /* 0x001ea80000300a00 */
[----:B------:R-:W2:Y:S01]  /*28db0*/  LDL.LU.64 R16, [R1+0x14b8] ;  /* 0x0014b80001107983 */ /* 0x000ea20000300a00 */
[----:B------:R-:W-:-:S02]  /*28dc0*/  F2FP.F16.E4M3.UNPACK_B R26, R26.H1 ;  /* 0x0000001aff1a723e */ /* 0x000fc400030006ff */
[----:B------:R-:W-:Y:S01]  /*28dd0*/  F2FP.F16.E4M3.UNPACK_B R27, R27.H1 ;  /* 0x0000001bff1b723e */ /* 0x000fe200030006ff */
[----:B------:R-:W-:Y:S02]  /*28de0*/  IMAD.MOV.U32 R25, RZ, RZ, R2 ;  /* 0x000000ffff197224 */ /* 0x000fe400078e0002 */
[----:B------:R-:W-:Y:S01]  /*28df0*/  IMAD.MOV.U32 R0, RZ, RZ, R3 ;  /* 0x000000ffff007224 */ /* 0x000fe200078e0003 */
[----:B------:R-:W-:Y:S02]  /*28e00*/  F2FP.F16.E4M3.UNPACK_B R2, R21.H1 ;  /* 0x00000015ff02723e */ /* 0x000fe400030006ff */
[----:B------:R-:W-:-:S07]  /*28e10*/  F2FP.F16.E4M3.UNPACK_B R3, R6.H1 ;  /* 0x00000006ff03723e */ /* 0x000fce00030006ff */
[C---:B------:R-:W-:Y:S01]  /*28e20*/  HMMA.16816.F32 R8, R12.reuse, R2, R8 ;  /* 0x000000020c08723c */ /* 0x040fe20000001808 */
[----:B------:R-:W-:Y:S04]  /*28e30*/  STL [R1+0x1448], R28 ;  /* 0x0014481c01007387 */ /* 0x000fe80000100800 */
[----:B------:R-:W-:Y:S04]  /*28e40*/  STL [R1+0x1430], R29 ;  /* 0x0014301d01007387 */ /* 0x000fe80000100800 */
[----:B------:R-:W-:Y:S04]  /*28e50*/  STL [R1+0x1450], R26 ;  /* 0x0014501a01007387 */ /* 0x000fe80000100800 */
[----:B------:R-:W-:Y:S01]  /*28e60*/  STL [R1+0x144c], R27 ;  /* 0x00144c1b01007387 */ /* 0x000fe20000100800 */
[----:B--2---:R-:W-:-:S15]  /*28e70*/  HMMA.16816.F32 R16, R12, R26, R16 ;  /* 0x0000001a0c10723c */ /* 0x004fde0000001810 */
[----:B------:R-:W-:-:S04]  /*28e80*/  NOP ;  /* 0x0000000000007918 */ /* 0x000fc80000000000 */
[----:B------:R-:W-:Y:S04]  /*28e90*/  STL.64 [R1+0x110], R16 ;  /* 0x0001101001007387 */ /* 0x000fe80000100a00 */
[----:B------:R0:W-:Y:S04]  /*28ea0*/  STL.64 [R1+0x118], R18 ;  /* 0x0001181201007387 */ /* 0x0001e80000100a00 */
[----:B------:R-:W-:Y:S04]  /*28eb0*/  STL [R1+0x1454], R3 ;  /* 0x0014540301007387 */ /* 0x000fe80000100800 */
[----:B------:R-:W-:Y:S04]  /*28ec0*/  STL.64 [R1+0x140], R8 ;  /* 0x0001400801007387 */ /* 0x000fe80000100a00 */
[----:B------:R-:W-:Y:S04]  /*28ed0*/  STL.64 [R1+0x148], R10 ;  /* 0x0001480a01007387 */ /* 0x000fe80000100a00 */
[----:B0-----:R-:W2:Y:S04]  /*28ee0*/  LDL.LU R19, [R1+0x394] ;  /* 0x0003940001137983 */ /* 0x001ea80000300800 */
[----:B------:R-:W3:Y:S04]  /*28ef0*/  LDL.LU R20, [R1+0x3a0] ;  /* 0x0003a00001147983 */ /* 0x000ee80000300800 */
[----:B------:R-:W5:Y:S04]  /*28f00*/  LDL.LU R23, [R1+0x3c4] ;  /* 0x0003c40001177983 */ /* 0x000f680000300800 */
[----:B-----5:R-:W-:Y:S04]  /*28f10*/  STL [R1+0x14b4], R23 ;  /* 0x0014b41701007387 */ /* 0x020fe80000100800 */
[----:B---3--:R-:W-:Y:S04]  /*28f20*/  STL [R1+0x14b0], R20 ;  /* 0x0014b01401007387 */ /* 0x008fe80000100800 */
[----:B------:R-:W3:Y:S01]  /*28f30*/  LDL.LU R24, [R1+0x3b0] ;  /* 0x0003b00001187983 */ /* 0x000ee20000300800 */
[----:B----4-:R-:W-:-:S03]  /*28f40*/  F2FP.F16.E4M3.UNPACK_B R4, R7.H1 ;  /* 0x00000007ff04723e */ /* 0x010fc600030006ff */
[----:B---3--:R0:W-:Y:S04]  /*28f50*/  STL.64 [R1+0x1468], R24 ;  /* 0x0014681801007387 */ /* 0x0081e80000100a00 */
[----:B0-----:R-:W3:Y:S04]  /*28f60*/  LDL.LU R24, [R1+0x200] ;  /* 0x0002000001187983 */ /* 0x001ee80000300800 */
[----:B------:R-:W3:Y:S04]  /*28f70*/  LDL.LU R25, [R1+0x204] ;  /* 0x0002040001197983 */ /* 0x000ee80000300800 */
[----:B------:R-:W4:Y:S04]  /*28f80*/  LDL.LU R26, [R1+0x208] ;  /* 0x00020800011a7983 */ /* 0x000f280000300800 */
[----:B------:R-:W4:Y:S04]  /*28f90*/  LDL.LU R27, [R1+0x20c] ;  /* 0x00020c00011b7983 */ /* 0x000f280000300800 */
[----:B------:R-:W5:Y:S04]  /*28fa0*/  LDL.LU R20, [R1+0x160] ;  /* 0x0001600001147983 */ /* 0x000f680000300800 */
[----:B------:R-:W5:Y:S04]  /*28fb0*/  LDL.LU R21, [R1+0x164] ;  /* 0x0001640001157983 */ /* 0x000f680000300800 */
[----:B------:R-:W5:Y:S04]  /*28fc0*/  LDL.LU R22, [R1+0x168] ;  /* 0x0001680001167983 */ /* 0x000f680000300800 */
        /* <DEDUP_REMOVED lines=10> */
[----:B--2---:R-:W-:Y:S04]  /*29070*/  STL.64 [R1+0x1498], R18 ;  /* 0x0014981201007387 */ /* 0x004fe80000100a00 */
[----:B------:R0:W-:Y:S04]  /*29080*/  STL.64 [R1+0x1490], R16 ;  /* 0x0014901001007387 */ /* 0x0001e80000100a00 */
[----:B0-----:R-:W2:Y:S04]  /*29090*/  LDL.LU R16, [R1+0x180] ;  /* 0x0001800001107983 */ /* 0x001ea80000300800 */
[----:B------:R-:W2:Y:S04]  /*290a0*/  LDL.LU R17, [R1+0x184] ;  /* 0x0001840001117983 */ /* 0x000ea80000300800 */
[----:B------:R-:W2:Y:S04]  /*290b0*/  LDL.LU R18, [R1+0x188] ;  /* 0x0001880001127983 */ /* 0x000ea80000300800 */
[----:B------:R-:W2:Y:S01]  /*290c0*/  LDL.LU R19, [R1+0x18c] ;  /* 0x00018c0001137983 */ /* 0x000ea20000300800 */
[----:B------:R-:W-:-:S02]  /*290d0*/  F2FP.F16.E4M3.UNPACK_B R5, R5.H1 ;  /* 0x00000005ff05723e */ /* 0x000fc400030006ff */
[----:B------:R-:W-:Y:S01]  /*290e0*/  F2FP.F16.E4M3.UNPACK_B R6, R6.H1 ;  /* 0x00000006ff06723e */ /* 0x000fe200030006ff */
[----:B--2---:R-:W-:Y:S04]  /*290f0*/  STL.64 [R1+0x14a8], R18 ;  /* 0x0014a81201007387 */ /* 0x004fe80000100a00 */
[----:B------:R0:W-:Y:S04]  /*29100*/  STL.64 [R1+0x14a0], R16 ;  /* 0x0014a01001007387 */ /* 0x0001e80000100a00 */
[----:B0-----:R-:W2:Y:S04]  /*29110*/  LDL.LU R16, [R1+0x190] ;  /* 0x0001900001107983 */ /* 0x001ea80000300800 */
[----:B------:R-:W2:Y:S04]  /*29120*/  LDL.LU R17, [R1+0x194] ;  /* 0x0001940001117983 */ /* 0x000ea80000300800 */
[----:B------:R-:W2:Y:S04]  /*29130*/  LDL.LU R18, [R1+0x198] ;  /* 0x0001980001127983 */ /* 0x000ea80000300800 */
[----:B------:R-:W2:Y:S04]  /*29140*/  LDL.LU R19, [R1+0x19c] ;  /* 0x00019c0001137983 */ /* 0x000ea80000300800 */
[----:B----4-:R-:W-:Y:S04]  /*29150*/  STL.64 [R1+0x1478], R26 ;  /* 0x0014781a01007387 */ /* 0x010fe80000100a00 */
[----:B---3--:R0:W-:Y:S04]  /*29160*/  STL.64 [R1+0x1470], R24 ;  /* 0x0014701801007387 */ /* 0x0081e80000100a00 */
[----:B0-----:R-:W3:Y:S04]  /*29170*/  LDL.LU R24, [R1+0x1e0] ;  /* 0x0001e00001187983 */ /* 0x001ee80000300800 */
[----:B------:R-:W3:Y:S04]  /*29180*/  LDL.LU R25, [R1+0x1e4] ;  /* 0x0001e40001197983 */ /* 0x000ee80000300800 */
[----:B------:R-:W4:Y:S04]  /*29190*/  LDL.LU R26, [R1+0x1e8] ;  /* 0x0001e800011a7983 */ /* 0x000f280000300800 */
[----:B------:R-:W4:Y:S01]  /*291a0*/  LDL.LU R27, [R1+0x1ec] ;  /* 0x0001ec00011b7983 */ /* 0x000f220000300800 */
[----:B------:R-:W-:Y:S01]  /*291b0*/  F2FP.F16.E4M3.UNPACK_B R7, R7.H1 ;  /* 0x00000007ff07723e */ /* 0x000fe200030006ff */
[C---:B-----5:R-:W-:Y:S08]  /*291c0*/  HMMA.16816.F32 R20, R12.reuse, R4, R20 ;  /* 0x000000040c14723c */ /* 0x060ff00000001814 */
[----:B--2---:R-:W-:Y:S01]  /*291d0*/  HMMA.16816.F32 R16, R12, R6, R16 ;  /* 0x000000060c10723c */ /* 0x004fe20000001810 */
[----:B----4-:R-:W-:Y:S04]  /*291e0*/  STL.64 [R1+0x1488], R26 ;  /* 0x0014881a01007387 */ /* 0x010fe80000100a00 */
[----:B---3--:R0:W-:Y:S04]  /*291f0*/  STL.64 [R1+0x1480], R24 ;  /* 0x0014801801007387 */ /* 0x0081e80000100a00 */
[----:B0-----:R-:W2:Y:S04]  /*29200*/  LDL.LU R24, [R1+0x1c0] ;  /* 0x0001c00001187983 */ /* 0x001ea80000300800 */
[----:B------:R-:W2:Y:S04]  /*29210*/  LDL.LU R25, [R1+0x1c4] ;  /* 0x0001c40001197983 */ /* 0x000ea80000300800 */
[----:B------:R-:W2:Y:S04]  /*29220*/  LDL.LU R26, [R1+0x1c8] ;  /* 0x0001c800011a7983 */ /* 0x000ea80000300800 */
[----:B------:R-:W2:Y:S04]  /*29230*/  LDL.LU R27, [R1+0x1cc] ;  /* 0x0001cc00011b7983 */ /* 0x000ea80000300800 */
[----:B------:R-:W-:Y:S04]  /*29240*/  STL.64 [R1+0x160], R20 ;  /* 0x0001601401007387 */ /* 0x000fe80000100a00 */
[----:B------:R0:W-:Y:S04]  /*29250*/  STL.64 [R1+0x168], R22 ;  /* 0x0001681601007387 */ /* 0x0001e80000100a00 */
[----:B0-----:R-:W3:Y:S04]  /*29260*/  LDL.LU R23, [R1+0x14b4] ;  /* 0x0014b40001177983 */ /* 0x001ee80000300800 */
[----:B------:R-:W4:Y:S04]  /*29270*/  LDL.LU R20, [R1+0x14b0] ;  /* 0x0014b00001147983 */ /* 0x000f280000300800 */
[----:B------:R-:W5:Y:S04]  /*29280*/  LDL.LU R21, [R1+0x3a4] ;  /* 0x0003a40001157983 */ /* 0x000f680000300800 */
[----:B------:R-:W3:Y:S04]  /*29290*/  LDL.LU R22, [R1+0x3c0] ;  /* 0x0003c00001167983 */ /* 0x000ee80000300800 */
[----:B------:R-:W-:Y:S04]  /*292a0*/  STL.64 [R1+0x190], R16 ;  /* 0x0001901001007387 */ /* 0x000fe80000100a00 */
[----:B------:R0:W-:Y:S04]  /*292b0*/  STL.64 [R1+0x198], R18 ;  /* 0x0001981201007387 */ /* 0x0001e80000100a00 */
[----:B0-----:R-:W3:Y:S04]  /*292c0*/  LDL.LU.64 R18, [R1+0x14a8] ;  /* 0x0014a80001127983 */ /* 0x001ee80000300a00 */
[----:B------:R-:W3:Y:S01]  /*292d0*/  LDL.LU.64 R16, [R1+0x14a0] ;  /* 0x0014a00001107983 */ /* 0x000ee20000300a00 */
[----:B------:R-:W-:-:S02]  /*292e0*/  F2FP.F16.E4M3.UNPACK_B R8, R8.H1 ;  /* 0x00000008ff08723e */ /* 0x000fc400030006ff */
[----:B------:R-:W-:Y:S02]  /*292f0*/  F2FP.F16.E4M3.UNPACK_B R9, R9.H1 ;  /* 0x00000009ff09723e */ /* 0x000fe400030006ff */
[----:B------:R-:W-:Y:S02]  /*29300*/  F2FP.F16.E4M3.UNPACK_B R10, R10.H1 ;  /* 0x0000000aff0a723e */ /* 0x000fe400030006ff */
[----:B------:R-:W-:Y:S01]  /*29310*/  F2FP.F16.E4M3.UNPACK_B R11, R11.H1 ;  /* 0x0000000bff0b723e */ /* 0x000fe200030006ff */
[----:B------:R-:W-:Y:S04]  /*29320*/  STL.64 [R1+0x13a0], R6 ;  /* 0x0013a00601007387 */ /* 0x000fe80000100a00 */
[----:B------:R0:W-:Y:S04]  /*29330*/  STL.64 [R1+0x1398], R4 ;  /* 0x0013980401007387 */ /* 0x0001e80000100a00 */
[----:B0-----:R-:W4:Y:S04]  /*29340*/  LDL.LU R4, [R1+0x240] ;  /* 0x0002400001047983 */ /* 0x001f280000300800 */
[----:B------:R-:W4:Y:S04]  /*29350*/  LDL.LU R5, [R1+0x244] ;  /* 0x0002440001057983 */ /* 0x000f280000300800 */
[----:B------:R-:W4:Y:S04]  /*29360*/  LDL.LU R6, [R1+0x248] ;  /* 0x0002480001067983 */ /* 0x000f280000300800 */
[----:B------:R-:W4:Y:S01]  /*29370*/  LDL.LU R7, [R1+0x24c] ;  /* 0x00024c0001077983 */ /* 0x000f220000300800 */
[C---:B--2---:R-:W-:Y:S08]  /*29380*/  HMMA.16816.F32 R24, R12.reuse, R10, R24 ;  /* 0x0000000a0c18723c */ /* 0x044ff00000001818 */
[----:B---3--:R-:W-:-:S15]  /*29390*/  HMMA.16816.F32 R16, R12, R8, R16 ;  /* 0x000000080c10723c */ /* 0x008fde0000001810 */
[----:B------:R-:W-:-:S04]  /*293a0*/  NOP ;  /* 0x0000000000007918 */ /* 0x000fc80000000000 */
[----:B------:R-:W-:Y:S04]  /*293b0*/  STL.64 [R1+0x180], R16 ;  /* 0x0001801001007387 */ /* 0x000fe80000100a00 */
[----:B------:R0:W-:Y:S04]  /*293c0*/  STL.64 [R1+0x188], R18 ;  /* 0x0001881201007387 */ /* 0x0001e80000100a00 */
[----:B0-----:R-:W2:Y:S04]  /*293d0*/  LDL.LU.64 R18, [R1+0x1498] ;  /* 0x0014980001127983 */ /* 0x001ea80000300a00 */
[----:B------:R-:W3:Y:S04]  /*293e0*/  LDL.LU.64 R16, [R1+0x1490] ;  /* 0x0014900001107983 */ /* 0x000ee80000300a00 */
[----:B------:R-:W-:Y:S04]  /*293f0*/  STL.64 [R1+0x260], R24 ;  /* 0x0002601801007387 */ /* 0x000fe80000100a00 */
[----:B------:R0:W-:Y:S04]  /*29400*/  STL.64 [R1+0x268], R26 ;  /* 0x0002681a01007387 */ /* 0x0001e80000100a00 */
[----:B0-----:R-:W2:Y:S04]  /*29410*/  LDL.LU.64 R26, [R1+0x1488] ;  /* 0x00148800011a7983 */ /* 0x001ea80000300a00 */
[----:B------:R-:W2:Y:S04]  /*29420*/  LDL.LU.64 R24, [R1+0x1480] ;  /* 0x0014800001187983 */ /* 0x000ea80000300a00 */
[----:B------:R-:W-:Y:S04]  /*29430*/  STL.64 [R1+0x1380], R10 ;  /* 0x0013800a01007387 */ /* 0x000fe80000100a00 */
[----:B------:R0:W-:Y:S04]  /*29440*/  STL.64 [R1+0x1378], R8 ;  /* 0x0013780801007387 */ /* 0x0001e80000100a00 */
[----:B0-----:R-:W4:Y:S04]  /*29450*/  LDL.LU R8, [R1+0x230] ;  /* 0x0002300001087983 */ /* 0x001f280000300800 */
[----:B------:R-:W4:Y:S04]  /*29460*/  LDL.LU R9, [R1+0x234] ;  /* 0x0002340001097983 */ /* 0x000f280000300800 */
[----:B------:R-:W4:Y:S04]  /*29470*/  LDL.LU R10, [R1+0x238] ;  /* 0x00023800010a7983 */ /* 0x000f280000300800 */
[----:B------:R-:W4:Y:S01]  /*29480*/  LDL.LU R11, [R1+0x23c] ;  /* 0x00023c00010b7983 */ /* 0x000f220000300800 */
[----:B---3--:R-:W-:-:S02]  /*29490*/  F2FP.F16.E4M3.UNPACK_B R16, R16.H1 ;  /* 0x00000010ff10723e */ /* 0x008fc400030006ff */
        /* <DEDUP_REMOVED lines=8> */
[----:B------:R-:W-:Y:S02]  /*29520*/  F2FP.F16.E4M3.UNPACK_B R19, R19.H1 ;  /* 0x00000013ff13723e */ /* 0x000fe400030006ff */
[----:B----4-:R-:W-:Y:S02]  /*29530*/  F2FP.F16.E4M3.UNPACK_B R20, R20.H1 ;  /* 0x00000014ff14723e */ /* 0x010fe400030006ff */
[----:B-----5:R-:W-:Y:S02]  /*29540*/  F2FP.F16.E4M3.UNPACK_B R21, R21.H1 ;  /* 0x00000015ff15723e */ /* 0x020fe400030006ff */
[----:B------:R-:W-:Y:S02]  /*29550*/  F2FP.F16.E4M3.UNPACK_B R22, R22.H1 ;  /* 0x00000016ff16723e */ /* 0x000fe400030006ff */
[----:B------:R-:W-:-:S03]  /*29560*/  F2FP.F16.E4M3.UNPACK_B R23, R23.H1 ;  /* 0x00000017ff17723e */ /* 0x000fc600030006ff */
[C---:B------:R-:W-:Y:S08]  /*29570*/  HMMA.16816.F32 R8, R12.reuse, R20, R8 ;  /* 0x000000140c08723c */ /* 0x040ff00000001808 */
[C---:B------:R-:W-:Y:S08]  /*29580*/  HMMA.16816.F32 R4, R12.reuse, R22, R4 ;  /* 0x000000160c04723c */ /* 0x040ff00000001804 */
[----:B--2---:R-:W-:-:S15]  /*29590*/  HMMA.16816.F32 R24, R12, R18, R24 ;  /* 0x000000120c18723c */ /* 0x004fde0000001818 */
[----:B------:R-:W-:-:S04]  /*295a0*/  NOP ;  /* 0x0000000000007918 */ /* 0x000fc80000000000 */
[----:B------:R0:W-:Y:S04]  /*295b0*/  STL.64 [R1+0x200], R24 ;  /* 0x0002001801007387 */ /* 0x0001e80000100a00 */
[----:B------:R-:W-:Y:S04]  /*295c0*/  STL.64 [R1+0x208], R26 ;  /* 0x0002081a01007387 */ /* 0x000fe80000100a00 */
[----:B0-----:R-:W2:Y:S04]  /*295d0*/  LDL.LU.64 R24, [R1+0x1468] ;  /* 0x0014680001187983 */ /* 0x001ea80000300a00 */
[----:B------:R-:W-:Y:S04]  /*295e0*/  STL.64 [R1+0x1360], R18 ;  /* 0x0013601201007387 */ /* 0x000fe80000100a00 */
[----:B------:R-:W-:Y:S04]  /*295f0*/  STL.64 [R1+0x1358], R16 ;  /* 0x0013581001007387 */ /* 0x000fe80000100a00 */
[----:B------:R0:W-:Y:S04]  /*29600*/  STL.64 [R1+0x2b0], R8 ;  /* 0x0002b00801007387 */ /* 0x0001e80000100a00 */
[----:B------:R1:W-:Y:S04]  /*29610*/  STL.64 [R1+0x2b8], R10 ;  /* 0x0002b80a01007387 */ /* 0x0003e80000100a00 */
[----:B0-----:R-:W3:Y:S04]  /*29620*/  LDL.LU R8, [R1+0xe0] ;  /* 0x0000e00001087983 */ /* 0x001ee80000300800 */
[----:B------:R-:W-:Y:S04]  /*29630*/  STL.64 [R1+0x2c0], R4 ;  /* 0x0002c00401007387 */ /* 0x000fe80000100a00 */
[----:B------:R-:W-:Y:S04]  /*29640*/  STL.64 [R1+0x2c8], R6 ;  /* 0x0002c80601007387 */ /* 0x000fe80000100a00 */
[----:B------:R-:W3:Y:S04]  /*29650*/  LDL.LU R9, [R1+0xe4] ;  /* 0x0000e40001097983 */ /* 0x000ee80000300800 */
[----:B-1----:R-:W4:Y:S04]  /*29660*/  LDL.LU R10, [R1+0xe8] ;  /* 0x0000e800010a7983 */ /* 0x002f280000300800 */
[----:B------:R-:W4:Y:S04]  /*29670*/  LDL.LU R11, [R1+0xec] ;  /* 0x0000ec00010b7983 */ /* 0x000f280000300800 */
[----:B----4-:R-:W-:Y:S04]  /*29680*/  STL.64 [R1+0x1390], R10 ;  /* 0x0013900a01007387 */ /* 0x010fe80000100a00 */
[----:B---3--:R0:W-:Y:S04]  /*29690*/  STL.64 [R1+0x1388], R8 ;  /* 0x0013880801007387 */ /* 0x0081e80000100a00 */
[----:B0-----:R-:W3:Y:S04]  /*296a0*/  LDL.LU R8, [R1+0x100] ;  /* 0x0001000001087983 */ /* 0x001ee80000300800 */
[----:B------:R-:W3:Y:S04]  /*296b0*/  LDL.LU R9, [R1+0x104] ;  /* 0x0001040001097983 */ /* 0x000ee80000300800 */
[----:B------:R-:W4:Y:S04]  /*296c0*/  LDL.LU R10, [R1+0x108] ;  /* 0x00010800010a7983 */ /* 0x000f280000300800 */
        /* <DEDUP_REMOVED lines=13> */
[----:B----4-:R2:W-:Y:S02]  /*297a0*/  STL.64 [R1+0x13d0], R10 ;  /* 0x0013d00a01007387 */ /* 0x0105e40000100a00 */
[----:B--2---:R-:W-:-:S02]  /*297b0*/  IMAD.MOV.U32 R10, RZ, RZ, R25 ;  /* 0x000000ffff0a7224 */ /* 0x004fc400078e0019 */
[----:B------:R-:W-:Y:S01]  /*297c0*/  IMAD.MOV.U32 R11, RZ, RZ, R0 ;  /* 0x000000ffff0b7224 */ /* 0x000fe200078e0000 */
[----:B------:R-:W2:Y:S04]  /*297d0*/  LDL.LU R25, [R1+0x1464] ;  /* 0x0014640001197983 */ /* 0x000ea80000300800 */
[----:B------:R-:W4:Y:S04]  /*297e0*/  LDL.LU R0, [R1+0x1460] ;  /* 0x0014600001007983 */ /* 0x000f280000300800 */
[----:B---3--:R0:W-:Y:S04]  /*297f0*/  STL.64 [R1+0x13c8], R8 ;  /* 0x0013c80801007387 */ /* 0x0081e80000100a00 */
[----:B------:R2:W-:Y:S04]  /*29800*/  STL.64 [R1+0x13e8], R10 ;  /* 0x0013e80a01007387 */ /* 0x0005e80000100a00 */
[----:B------:R-:W3:Y:S04]  /*29810*/  LDL.LU R4, [R1+0x130] ;  /* 0x0001300001047983 */ /* 0x000ee80000300800 */
[----:B------:R-:W3:Y:S04]  /*29820*/  LDL.LU R5, [R1+0x134] ;  /* 0x0001340001057983 */ /* 0x000ee80000300800 */
[----:B------:R-:W5:Y:S04]  /*29830*/  LDL.LU R6, [R1+0x138] ;  /* 0x0001380001067983 */ /* 0x000f680000300800 */
[----:B------:R-:W5:Y:S04]  /*29840*/  LDL.LU R7, [R1+0x13c] ;  /* 0x00013c0001077983 */ /* 0x000f680000300800 */
[----:B0-----:R-:W3:Y:S04]  /*29850*/  LDL.LU R8, [R1+0x8] ;  /* 0x0000080001087983 */ /* 0x001ee80000300800 */
[----:B------:R-:W3:Y:S01]  /*29860*/  LDL.LU R9, [R1+0xc] ;  /* 0x00000c0001097983 */ /* 0x000ee20000300800 */
[----:B--2---:R-:W-:-:S02]  /*29870*/  IMAD.MOV.U32 R11, RZ, RZ, R25 ;  /* 0x000000ffff0b7224 */ /* 0x004fc400078e0019 */
[----:B----4-:R-:W-:Y:S02]  /*29880*/  IMAD.MOV.U32 R10, RZ, RZ, R0 ;  /* 0x000000ffff0a7224 */ /* 0x010fe400078e0000 */
[----:B------:R-:W2:Y:S04]  /*29890*/  LDL.LU R0, [R1+0x145c] ;  /* 0x00145c0001007983 */ /* 0x000ea80000300800 */
[----:B------:R-:W4:Y:S04]  /*298a0*/  LDL.LU R25, [R1+0x1458] ;  /* 0x0014580001197983 */ /* 0x000f280000300800 */
[----:B---3--:R-:W-:Y:S04]  /*298b0*/  STL.64 [R1+0x1400], R8 ;  /* 0x0014000801007387 */ /* 0x008fe80000100a00 */
[----:B------:R-:W-:Y:S04]  /*298c0*/  STL.64 [R1+0x1418], R10 ;  /* 0x0014180a01007387 */ /* 0x000fe80000100a00 */
[----:B-----5:R-:W-:Y:S04]  /*298d0*/  STL.64 [R1+0x13e0], R6 ;  /* 0x0013e00601007387 */ /* 0x020fe80000100a00 */
[----:B------:R0:W-:Y:S04]  /*298e0*/  STL.64 [R1+0x13d8], R4 ;  /* 0x0013d80401007387 */ /* 0x0001e80000100a00 */
[----:B0-----:R-:W3:Y:S04]  /*298f0*/  LDL.LU R4, [R1+0x1b0] ;  /* 0x0001b00001047983 */ /* 0x001ee80000300800 */
[----:B------:R-:W3:Y:S04]  /*29900*/  LDL.LU R5, [R1+0x1b4] ;  /* 0x0001b40001057983 */ /* 0x000ee80000300800 */
[----:B------:R-:W5:Y:S04]  /*29910*/  LDL.LU R6, [R1+0x1b8] ;  /* 0x0001b80001067983 */ /* 0x000f680000300800 */
[----:B------:R-:W5:Y:S04]  /*29920*/  LDL.LU R7, [R1+0x1bc] ;  /* 0x0001bc0001077983 */ /* 0x000f680000300800 */
[----:B-----5:R-:W-:Y:S04]  /*29930*/  STL.64 [R1+0x13f8], R6 ;  /* 0x0013f80601007387 */ /* 0x020fe80000100a00 */
[----:B---3--:R0:W-:Y:S04]  /*29940*/  STL.64 [R1+0x13f0], R4 ;  /* 0x0013f00401007387 */ /* 0x0081e80000100a00 */
[----:B0-----:R-:W3:Y:S04]  /*29950*/  LDL.LU R4, [R1+0x1d0] ;  /* 0x0001d00001047983 */ /* 0x001ee80000300800 */
[----:B------:R-:W3:Y:S04]  /*29960*/  LDL.LU R5, [R1+0x1d4] ;  /* 0x0001d40001057983 */ /* 0x000ee80000300800 */
[----:B------:R-:W5:Y:S04]  /*29970*/  LDL.LU R6, [R1+0x1d8] ;  /* 0x0001d80001067983 */ /* 0x000f680000300800 */
[----:B------:R-:W5:Y:S01]  /*29980*/  LDL.LU R7, [R1+0x1dc] ;  /* 0x0001dc0001077983 */ /* 0x000f620000300800 */
[----:B----4-:R-:W-:-:S02]  /*29990*/  IMAD.MOV.U32 R8, RZ, RZ, R25 ;  /* 0x000000ffff087224 */ /* 0x010fc400078e0019 */
[----:B--2---:R-:W-:Y:S01]  /*299a0*/  IMAD.MOV.U32 R9, RZ, RZ, R0 ;  /* 0x000000ffff097224 */ /* 0x004fe200078e0000 */
[----:B------:R-:W2:Y:S04]  /*299b0*/  LDL.LU R25, [R1+0x3b4] ;  /* 0x0003b40001197983 */ /* 0x000ea80000300800 */
[----:B------:R-:W4:Y:S04]  /*299c0*/  LDL.LU R3, [R1+0x610] ;  /* 0x0006100001037983 */ /* 0x000f280000300800 */
[----:B------:R-:W4:Y:S04]  /*299d0*/  LDL.LU R0, [R1+0x60c] ;  /* 0x00060c0001007983 */ /* 0x000f280000300800 */
[----:B------:R-:W2:Y:S04]  /*299e0*/  LDL.LU R26, [R1+0x620] ;  /* 0x00062000011a7983 */ /* 0x000ea80000300800 */
[----:B------:R-:W2:Y:S04]  /*299f0*/  LDL.LU R29, [R1+0x61c] ;  /* 0x00061c00011d7983 */ /* 0x000ea80000300800 */
[----:B------:R-:W2:Y:S04]  /*29a00*/  LDL.LU R27, [R1+0x618] ;  /* 0x00061800011b7983 */ /* 0x000ea80000300800 */
[----:B------:R-:W2:Y:S04]  /*29a10*/  LDL.LU R11, [R1+0x614] ;  /* 0x00061400010b7983 */ /* 0x000ea80000300800 */
[----:B------:R-:W2:Y:S04]  /*29a20*/  LDL.LU R28, [R1+0x628] ;  /* 0x00062800011c7983 */ /* 0x000ea80000300800 */
[----:B------:R-:W2:Y:S04]  /*29a30*/  LDL.LU R10, [R1+0x624] ;  /* 0x00062400010a7983 */ /* 0x000ea80000300800 */
[----:B-----5:R-:W-:Y:S04]  /*29a40*/  STL.64 [R1+0x1410], R6 ;  /* 0x0014100601007387 */ /* 0x020fe80000100a00 */
[----:B---3--:R0:W-:Y:S04]  /*29a50*/  STL.64 [R1+0x1408], R4 ;  /* 0x0014080401007387 */ /* 0x0081e80000100a00 */
        /* <DEDUP_REMOVED lines=10> */
[----:B------:R-:W-:-:S02]  /*29b00*/  F2FP.F16.E4M3.UNPACK_B R24, R24.H1 ;  /* 0x00000018ff18723e */ /* 0x000fc400030006ff */
[----:B--2---:R-:W-:Y:S01]  /*29b10*/  F2FP.F16.E4M3.UNPACK_B R25, R25.H1 ;  /* 0x00000019ff19723e */ /* 0x004fe200030006ff */
[----:B-----5:R-:W-:Y:S04]  /*29b20*/  STL.64 [R1+0x1440], R6 ;  /* 0x0014400601007387 */ /* 0x020fe80000100a00 */
[----:B---3--:R0:W-:Y:S04]  /*29b30*/  STL.64 [R1+0x1438], R4 ;  /* 0x0014380401007387 */ /* 0x0081e80000100a00 */
[----:B0-----:R-:W2:Y:S04]  /*29b40*/  LDL.LU R4, [R1+0x220] ;  /* 0x0002200001047983 */ /* 0x001ea80000300800 */
[----:B------:R-:W2:Y:S04]  /*29b50*/  LDL.LU R5, [R1+0x224] ;  /* 0x0002240001057983 */ /* 0x000ea80000300800 */
[----:B------:R-:W2:Y:S04]  /*29b60*/  LDL.LU R6, [R1+0x228] ;  /* 0x0002280001067983 */ /* 0x000ea80000300800 */
[----:B------:R-:W2:Y:S04]  /*29b70*/  LDL.LU R7, [R1+0x22c] ;  /* 0x00022c0001077983 */ /* 0x000ea80000300800 */
[----:B------:R-:W-:Y:S04]  /*29b80*/  STL.64 [R1+0x1370], R22 ;  /* 0x0013701601007387 */ /* 0x000fe80000100a00 */
[----:B------:R0:W-:Y:S01]  /*29b90*/  STL.64 [R1+0x1368], R20 ;  /* 0x0013681401007387 */ /* 0x0001e20000100a00 */
[----:B----4-:R-:W-:-:S02]  /*29ba0*/  IMAD R0, R0, 0x100, R3 ;  /* 0x0000010000007824 */ /* 0x010fc400078e0203 */
[----:B------:R-:W-:Y:S02]  /*29bb0*/  IMAD R29, R29, 0x100, R26 ;  /* 0x000001001d1d7824 */ /* 0x000fe400078e021a */
[----:B------:R-:W-:Y:S01]  /*29bc0*/  IMAD R11, R11, 0x100, R27 ;  /* 0x000001000b0b7824 */ /* 0x000fe200078e021b */
[----:B0-----:R-:W3:Y:S04]  /*29bd0*/  LDL.LU R20, [R1+0xb0] ;  /* 0x0000b00001147983 */ /* 0x001ee80000300800 */
[----:B------:R-:W3:Y:S04]  /*29be0*/  LDL.LU R21, [R1+0xb4] ;  /* 0x0000b40001157983 */ /* 0x000ee80000300800 */
[----:B------:R-:W3:Y:S04]  /*29bf0*/  LDL.LU R22, [R1+0xb8] ;  /* 0x0000b80001167983 */ /* 0x000ee80000300800 */
[----:B------:R-:W3:Y:S04]  /*29c00*/  LDL.LU R23, [R1+0xbc] ;  /* 0x0000bc0001177983 */ /* 0x000ee80000300800 */
[----:B------:R-:W4:Y:S04]  /*29c10*/  LDL.LU R16, [R1+0x90] ;  /* 0x0000900001107983 */ /* 0x000f280000300800 */
[----:B------:R-:W4:Y:S04]  /*29c20*/  LDL.LU R17, [R1+0x94] ;  /* 0x0000940001117983 */ /* 0x000f280000300800 */
[----:B------:R-:W4:Y:S04]  /*29c30*/  LDL.LU R18, [R1+0x98] ;  /* 0x0000980001127983 */ /* 0x000f280000300800 */
[----:B------:R-:W4:Y:S04]  /*29c40*/  LDL.LU R19, [R1+0x9c] ;  /* 0x00009c0001137983 */ /* 0x000f280000300800 */
[----:B------:R-:W5:Y:S04]  /*29c50*/  LDL.LU R3, [R1+0x1454] ;  /* 0x0014540001037983 */ /* 0x000f680000300800 */
[----:B------:R-:W3:Y:S04]  /*29c60*/  LDL.LU R26, [R1+0x1450] ;  /* 0x00145000011a7983 */ /* 0x000ee80000300800 */
[----:B------:R-:W3:Y:S01]  /*29c70*/  LDL.LU R27, [R1+0x144c] ;  /* 0x00144c00011b7983 */ /* 0x000ee20000300800 */
[----:B------:R-:W-:-:S03]  /*29c80*/  IMAD R10, R10, 0x100, R28 ;  /* 0x000001000a0a7824 */ /* 0x000fc600078e021c */
[----:B------:R-:W3:Y:S01]  /*29c90*/  LDL.LU R28, [R1+0x1448] ;  /* 0x00144800011c7983 */ /* 0x000ee20000300800 */
[----:B--2---:R-:W-:Y:S03]  /*29ca0*/  HMMA.16816.F32 R12, R12, R24, R4 ;  /* 0x000000180c0c723c */ /* 0x004fe60000001804 */
[----:B------:R-:W2:Y:S04]  /*29cb0*/  LDL.LU.64 R6, [R1+0x1440] ;  /* 0x0014400001067983 */ /* 0x000ea80000300a00 */
[----:B------:R-:W2:Y:S04]  /*29cc0*/  LDL.LU.64 R4, [R1+0x1438] ;  /* 0x0014380001047983 */ /* 0x000ea80000300a00 */
[----:B------:R-:W-:Y:S04]  /*29cd0*/  STL [R1+0x1354], R24 ;  /* 0x0013541801007387 */ /* 0x000fe80000100800 */
[----:B------:R-:W-:Y:S04]  /*29ce0*/  STL [R1+0x1350], R25 ;  /* 0x0013501901007387 */ /* 0x000fe80000100800 */
[----:B------:R0:W-:Y:S04]  /*29cf0*/  STL.64 [R1+0x2a0], R12 ;  /* 0x0002a00c01007387 */ /* 0x0001e80000100a00 */
[----:B------:R1:W-:Y:S01]  /*29d00*/  STL.64 [R1+0x2a8], R14 ;  /* 0x0002a80e01007387 */ /* 0x0003e20000100a00 */
[----:B0-----:R-:W-:-:S02]  /*29d10*/  F2FP.F16.E4M3.UNPACK_B R12, R0 ;  /* 0x00000000ff0c723e */ /* 0x001fc400020006ff */
[----:B-1----:R-:W-:Y:S02]  /*29d20*/  F2FP.F16.E4M3.UNPACK_B R14, R29 ;  /* 0x0000001dff0e723e */ /* 0x002fe400020006ff */
[----:B------:R-:W-:Y:S02]  /*29d30*/  F2FP.F16.E4M3.UNPACK_B R13, R11 ;  /* 0x0000000bff0d723e */ /* 0x000fe400020006ff */
[----:B------:R-:W-:Y:S01]  /*29d40*/  F2FP.F16.E4M3.UNPACK_B R15, R10 ;  /* 0x0000000aff0f723e */ /* 0x000fe200020006ff */
[----:B------:R-:W3:Y:S06]  /*29d50*/  LDL.LU R29, [R1+0x1430] ;  /* 0x00143000011d7983 */ /* 0x000eec0000300800 */
[----:B--2---:R-:W-:Y:S01]  /*29d60*/  HMMA.16816.F32 R8, R12, R8, R4 ;  /* 0x000000080c08723c */ /* 0x004fe20000001804 */
[----:B------:R-:W2:Y:S04]  /*29d70*/  LDL.LU.64 R6, [R1+0x1428] ;  /* 0x0014280001067983 */ /* 0x000ea80000300a00 */
[----:B------:R-:W2:-:S14]  /*29d80*/  LDL.LU.64 R4, [R1+0x1420] ;  /* 0x0014200001047983 */ /* 0x000e9c0000300a00 */
        /* <DEDUP_REMOVED lines=16> */
[----:B------:R-:W5:Y:S04]  /*29e90*/  LDL.LU.64 R6, [R1+0x13e0] ;  /* 0x0013e00001067983 */ /* 0x000f680000300a00 */
[----:B------:R-:W5:-:S13]  /*29ea0*/  LDL.LU.64 R4, [R1+0x13d8] ;  /* 0x0013d80001047983 */ /* 0x000f5a0000300a00 */
[----:B------:R-:W-:Y:S04]  /*29eb0*/  STL.64 [R1+0x250], R8 ;  /* 0x0002500801007387 */ /* 0x000fe80000100a00 */
[----:B------:R0:W-:Y:S04]  /*29ec0*/  STL.64 [R1+0x258], R10 ;  /* 0x0002580a01007387 */ /* 0x0001e80000100a00 */
[----:B0-----:R-:W3:Y:S04]  /*29ed0*/  LDL.LU.64 R10, [R1+0x13d0] ;  /* 0x0013d000010a7983 */ /* 0x001ee80000300a00 */
[----:B------:R-:W3:Y:S02]  /*29ee0*/  LDL.LU.64 R8, [R1+0x13c8] ;  /* 0x0013c80001087983 */ /* 0x000ee40000300a00 */
[----:B---3--:R-:W-:-:S15]  /*29ef0*/  HMMA.16816.F32 R8, R12, R28, R8 ;  /* 0x0000001c0c08723c */ /* 0x008fde0000001808 */
[----:B------:R-:W-:-:S04]  /*29f00*/  NOP ;  /* 0x0000000000007918 */ /* 0x000fc80000000000 */
[----:B------:R-:W-:Y:S04]  /*29f10*/  STL.64 [R1+0x240], R8 ;  /* 0x0002400801007387 */ /* 0x000fe80000100a00 */
[----:B------:R0:W-:Y:S04]  /*29f20*/  STL.64 [R1+0x248], R10 ;  /* 0x0002480a01007387 */ /* 0x0001e80000100a00 */
[----:B0-----:R-:W2:Y:S04]  /*29f30*/  LDL.LU.64 R10, [R1+0x13c0] ;  /* 0x0013c000010a7983 */ /* 0x001ea80000300a00 */
[----:B------:R-:W2:Y:S01]  /*29f40*/  LDL.LU.64 R8, [R1+0x13b8] ;  /* 0x0013b80001087983 */ /* 0x000ea20000300a00 */
[C---:B-----5:R-:W-:Y:S08]  /*29f50*/  HMMA.16816.F32 R4, R12.reuse, R2, R4 ;  /* 0x000000020c04723c */ /* 0x060ff00000001804 */
[----:B--2---:R-:W-:Y:S01]  /*29f60*/  HMMA.16816.F32 R24, R12, R26, R8 ;  /* 0x0000001a0c18723c */ /* 0x004fe20000001808 */
[----:B------:R-:W2:Y:S04]  /*29f70*/  LDL.LU.64 R10, [R1+0x13b0] ;  /* 0x0013b000010a7983 */ /* 0x000ea80000300a00 */
[----:B------:R-:W2:-:S14]  /*29f80*/  LDL.LU.64 R8, [R1+0x13a8] ;  /* 0x0013a80001087983 */ /* 0x000e9c0000300a00 */
[----:B------:R0:W-:Y:S04]  /*29f90*/  STL.64 [R1+0x230], R24 ;  /* 0x0002301801007387 */ /* 0x0001e80000100a00 */
[----:B------:R1:W-:Y:S04]  /*29fa0*/  STL.64 [R1+0x238], R26 ;  /* 0x0002381a01007387 */ /* 0x0003e80000100a00 */
[----:B0-----:R-:W3:Y:S04]  /*29fb0*/  LDL.LU R24, [R1+0x40] ;  /* 0x0000400001187983 */ /* 0x001ee80000300800 */
[----:B------:R-:W3:Y:S04]  /*29fc0*/  LDL.LU R25, [R1+0x44] ;  /* 0x0000440001197983 */ /* 0x000ee80000300800 */
[----:B-1----:R-:W3:Y:S04]  /*29fd0*/  LDL.LU R26, [R1+0x48] ;  /* 0x00004800011a7983 */ /* 0x002ee80000300800 */
[----:B------:R-:W3:Y:S04]  /*29fe0*/  LDL.LU R27, [R1+0x4c] ;  /* 0x00004c00011b7983 */ /* 0x000ee80000300800 */
[----:B------:R-:W-:Y:S04]  /*29ff0*/  STL.64 [R1+0x1c0], R4 ;  /* 0x0001c00401007387 */ /* 0x000fe80000100a00 */
[----:B------:R0:W-:Y:S04]  /*2a000*/  STL.64 [R1+0x1c8], R6 ;  /* 0x0001c80601007387 */ /* 0x0001e80000100a00 */
[----:B0-----:R-:W5:Y:S04]  /*2a010*/  LDL.LU.64 R6, [R1+0x13a0] ;  /* 0x0013a00001067983 */ /* 0x001f680000300a00 */
[----:B------:R-:W2:Y:S02]  /*2a020*/  LDL.LU.64 R4, [R1+0x1398] ;  /* 0x0013980001047983 */ /* 0x000ea40000300a00 */
[----:B--2---:R-:W-:-:S15]  /*2a030*/  HMMA.16816.F32 R8, R12, R4, R8 ;  /* 0x000000040c08723c */ /* 0x004fde0000001808 */
[----:B------:R-:W-:-:S04]  /*2a040*/  NOP ;  /* 0x0000000000007918 */ /* 0x000fc80000000000 */
[----:B------:R-:W-:Y:S04]  /*2a050*/  STL.64 [R1+0x100], R8 ;  /* 0x0001000801007387 */ /* 0x000fe80000100a00 */
[----:B------:R0:W-:Y:S04]  /*2a060*/  STL.64 [R1+0x108], R10 ;  /* 0x0001080a01007387 */ /* 0x0001e80000100a00 */
[----:B0-----:R-:W5:Y:S04]  /*2a070*/  LDL.LU.64 R10, [R1+0x1390] ;  /* 0x00139000010a7983 */ /* 0x001f680000300a00 */
[----:B------:R-:W5:Y:S02]  /*2a080*/  LDL.LU.64 R8, [R1+0x1388] ;  /* 0x0013880001087983 */ /* 0x000f640000300a00 */
[----:B-----5:R-:W-:Y:S02]  /*2a090*/  HMMA.16816.F32 R4, R12, R6, R8 ;  /* 0x000000060c04723c */ /* 0x020fe40000001808 */
[----:B------:R-:W4:Y:S04]  /*2a0a0*/  LDL.LU.64 R10, [R1+0x1380] ;  /* 0x00138000010a7983 */ /* 0x000f280000300a00 */
[----:B------:R-:W2:-:S13]  /*2a0b0*/  LDL.LU.64 R8, [R1+0x1378] ;  /* 0x0013780001087983 */ /* 0x000e9a0000300a00 */
[----:B------:R0:W-:Y:S04]  /*2a0c0*/  STL.64 [R1+0xe0], R4 ;  /* 0x0000e00401007387 */ /* 0x0001e80000100a00 */
[----:B------:R1:W-:Y:S04]  /*2a0d0*/  STL.64 [R1+0xe8], R6 ;  /* 0x0000e80601007387 */ /* 0x0003e80000100a00 */
[----:B0-----:R-:W5:Y:S04]  /*2a0e0*/  LDL.LU R4, [R1+0x60] ;  /* 0x0000600001047983 */ /* 0x001f680000300800 */
[----:B------:R-:W5:Y:S04]  /*2a0f0*/  LDL.LU R5, [R1+0x64] ;  /* 0x0000640001057983 */ /* 0x000f680000300800 */
[----:B-1----:R-:W5:Y:S04]  /*2a100*/  LDL.LU R6, [R1+0x68] ;  /* 0x0000680001067983 */ /* 0x002f680000300800 */
[----:B------:R-:W5:Y:S01]  /*2a110*/  LDL.LU R7, [R1+0x6c] ;  /* 0x00006c0001077983 */ /* 0x000f620000300800 */
[C---:B--2---:R-:W-:Y:S08]  /*2a120*/  HMMA.16816.F32 R20, R12.reuse, R8, R20 ;  /* 0x000000080c14723c */ /* 0x044ff00000001814 */
[C---:B----4-:R-:W-:Y:S11]  /*2a130*/  HMMA.16816.F32 R8, R12.reuse, R10, R16 ;  /* 0x0000000a0c08723c */ /* 0x050ff60000001810 */
[----:B------:R-:W-:Y:S04]  /*2a140*/  STL.64 [R1+0xc0], R20 ;  /* 0x0000c01401007387 */ /* 0x000fe80000100a00 */
[----:B------:R0:W-:Y:S04]  /*2a150*/  STL.64 [R1+0xc8], R22 ;  /* 0x0000c81601007387 */ /* 0x0001e80000100a00 */
[----:B0-----:R-:W2:Y:S04]  /*2a160*/  LDL.LU.64 R22, [R1+0x1370] ;  /* 0x0013700001167983 */ /* 0x001ea80000300a00 */
[----:B------:R-:W3:Y:S04]  /*2a170*/  LDL.LU.64 R20, [R1+0x1368] ;  /* 0x0013680001147983 */ /* 0x000ee80000300a00 */
[----:B------:R-:W5:Y:S04]  /*2a180*/  LDL.LU.64 R18, [R1+0x1360] ;  /* 0x0013600001127983 */ /* 0x000f680000300a00 */
[----:B------:R-:W4:Y:S04]  /*2a190*/  LDL.LU.64 R16, [R1+0x1358] ;  /* 0x0013580001107983 */ /* 0x000f280000300a00 */
[----:B------:R0:W-:Y:S04]  /*2a1a0*/  STL.64 [R1+0xa0], R8 ;  /* 0x0000a00801007387 */ /* 0x0001e80000100a00 */
[----:B------:R1:W-:Y:S04]  /*2a1b0*/  STL.64 [R1+0xa8], R10 ;  /* 0x0000a80a01007387 */ /* 0x0003e80000100a00 */
[----:B0-----:R-:W4:Y:S04]  /*2a1c0*/  LDL.LU R8, [R1+0x70] ;  /* 0x0000700001087983 */ /* 0x001f280000300800 */
[----:B------:R-:W4:Y:S04]  /*2a1d0*/  LDL.LU R9, [R1+0x74] ;  /* 0x0000740001097983 */ /* 0x000f280000300800 */
[----:B-1----:R-:W4:Y:S04]  /*2a1e0*/  LDL.LU R10, [R1+0x78] ;  /* 0x00007800010a7983 */ /* 0x002f280000300800 */
[----:B------:R-:W4:Y:S02]  /*2a1f0*/  LDL.LU R11, [R1+0x7c] ;  /* 0x00007c00010b7983 */ /* 0x000f240000300800 */
[C---:B----4-:R-:W-:Y:S08]  /*2a200*/  HMMA.16816.F32 R8, R12.reuse, R16, R8 ;  /* 0x000000100c08723c */ /* 0x050ff00000001808 */
[C---:B-----5:R-:W-:Y:S08]  /*2a210*/  HMMA.16816.F32 R16, R12.reuse, R18, R4 ;  /* 0x000000120c10723c */ /* 0x060ff00000001804 */
[C---:B---3--:R-:W-:Y:S03]  /*2a220*/  HMMA.16816.F32 R4, R12.reuse, R20, R24 ;  /* 0x000000140c04723c */ /* 0x048fe60000001818 */
[----:B------:R0:W-:Y:S04]  /*2a230*/  STL.64 [R1+0x80], R8 ;  /* 0x0000800801007387 */ /* 0x0001e80000100a00 */
[----:B------:R1:W-:Y:S04]  /*2a240*/  STL.64 [R1+0x88], R10 ;  /* 0x0000880a01007387 */ /* 0x0003e80000100a00 */
[----:B0-----:R-:W2:Y:S04]  /*2a250*/  LDL.LU R8, [R1+0x30] ;  /* 0x0000300001087983 */ /* 0x001ea80000300800 */
[----:B------:R-:W-:Y:S04]  /*2a260*/  STL.64 [R1+0x60], R16 ;  /* 0x0000601001007387 */ /* 0x000fe80000100a00 */
[----:B------:R-:W-:Y:S04]  /*2a270*/  STL.64 [R1+0x68], R18 ;  /* 0x0000681201007387 */ /* 0x000fe80000100a00 */
[----:B------:R0:W-:Y:S04]  /*2a280*/  STL.64 [R1+0x40], R4 ;  /* 0x0000400401007387 */ /* 0x0001e80000100a00 */
[----:B------:R3:W-:Y:S04]  /*2a290*/  STL.64 [R1+0x48], R6 ;  /* 0x0000480601007387 */ /* 0x0007e80000100a00 */
[----:B------:R-:W2:Y:S04]  /*2a2a0*/  LDL.LU R9, [R1+0x34] ;  /* 0x0000340001097983 */ /* 0x000ea80000300800 */
[----:B-1----:R-:W2:Y:S04]  /*2a2b0*/  LDL.LU R10, [R1+0x38] ;  /* 0x00003800010a7983 */ /* 0x002ea80000300800 */
[----:B------:R-:W2:Y:S04]  /*2a2c0*/  LDL.LU R11, [R1+0x3c] ;  /* 0x00003c00010b7983 */ /* 0x000ea80000300800 */
[----:B------:R-:W4:Y:S04]  /*2a2d0*/  LDL R26, [R1+0x308] ;  /* 0x00030800011a7983 */ /* 0x000f280000100800 */
[----:B0-----:R-:W5:Y:S04]  /*2a2e0*/  LDL R5, [R1+0x2fc] ;  /* 0x0002fc0001057983 */ /* 0x001f680000100800 */
        /* <DEDUP_REMOVED lines=8> */
[----:B------:R-:W4:Y:S04]  /*2a370*/  LDL.LU R25, [R1+0x638] ;  /* 0x0006380001197983 */ /* 0x000f280000300800 */
[----:B------:R-:W4:Y:S04]  /*2a380*/  LDL.LU R3, [R1+0x634] ;  /* 0x0006340001037983 */ /* 0x000f280000300800 */
[----:B------:R-:W4:Y:S04]  /*2a390*/  LDL.LU R4, [R1+0x644] ;  /* 0x0006440001047983 */ /* 0x000f280000300800 */
[----:B------:R-:W4:Y:S04]  /*2a3a0*/  LDL R20, [R1+0x2dc] ;  /* 0x0002dc0001147983 */ /* 0x000f280000100800 */
[----:B------:R-:W4:Y:S04]  /*2a3b0*/  LDL R21, [R1+0x2e8] ;  /* 0x0002e80001157983 */ /* 0x000f280000100800 */
[----:B---3--:R-:W3:Y:S04]  /*2a3c0*/  LDL R6, [R1+0x2ec] ;  /* 0x0002ec0001067983 */ /* 0x008ee80000100800 */
[----:B------:R-:W3:Y:S04]  /*2a3d0*/  LDL R7, [R1+0x2f8] ;  /* 0x0002f80001077983 */ /* 0x000ee80000100800 */
[----:B--2---:R-:W-:Y:S04]  /*2a3e0*/  STL.64 [R1+0x1328], R18 ;  /* 0x0013281201007387 */ /* 0x004fe80000100a00 */
[----:B------:R0:W-:Y:S04]  /*2a3f0*/  STL.64 [R1+0x1320], R16 ;  /* 0x0013201001007387 */ /* 0x0001e80000100a00 */
[----:B0-----:R-:W2:Y:S04]  /*2a400*/  LDL.LU R16, [R1+0xd0] ;  /* 0x0000d00001107983 */ /* 0x001ea80000300800 */
[----:B------:R-:W2:Y:S04]  /*2a410*/  LDL.LU R17, [R1+0xd4] ;  /* 0x0000d40001117983 */ /* 0x000ea80000300800 */
[----:B------:R-:W2:Y:S04]  /*2a420*/  LDL.LU R18, [R1+0xd8] ;  /* 0x0000d80001127983 */ /* 0x000ea80000300800 */
[----:B------:R-:W2:Y:S01]  /*2a430*/  LDL.LU R19, [R1+0xdc] ;  /* 0x0000dc0001137983 */ /* 0x000ea20000300800 */
[----:B------:R-:W-:Y:S03]  /*2a440*/  HMMA.16816.F32 R8, R12, R22, R8 ;  /* 0x000000160c08723c */ /* 0x000fe60000001808 */
[----:B--2---:R-:W-:Y:S04]  /*2a450*/  STL.64 [R1+0x1338], R18 ;  /* 0x0013381201007387 */ /* 0x004fe80000100a00 */
[----:B------:R0:W-:Y:S04]  /*2a460*/  STL.64 [R1+0x1330], R16 ;  /* 0x0013301001007387 */ /* 0x0001e80000100a00 */
[----:B0-----:R-:W2:Y:S04]  /*2a470*/  LDL.LU R16, [R1+0x50] ;  /* 0x0000500001107983 */ /* 0x001ea80000300800 */
[----:B------:R-:W2:Y:S04]  /*2a480*/  LDL.LU R17, [R1+0x54] ;  /* 0x0000540001117983 */ /* 0x000ea80000300800 */
[----:B------:R-:W2:Y:S04]  /*2a490*/  LDL.LU R18, [R1+0x58] ;  /* 0x0000580001127983 */ /* 0x000ea80000300800 */
[----:B------:R-:W2:Y:S01]  /*2a4a0*/  LDL.LU R19, [R1+0x5c] ;  /* 0x00005c0001137983 */ /* 0x000ea20000300800 */
[----:B----4-:R-:W-:-:S02]  /*2a4b0*/  IMAD R0, R0, 0x100, R28 ;  /* 0x0000010000007824 */ /* 0x010fc400078e021c */
[----:B------:R-:W-:Y:S02]  /*2a4c0*/  IMAD R2, R2, 0x100, R24 ;  /* 0x0000010002027824 */ /* 0x000fe400078e0218 */
[----:B------:R-:W-:Y:S01]  /*2a4d0*/  IMAD R3, R3, 0x100, R25 ;  /* 0x0000010003037824 */ /* 0x000fe200078e0219 */
[----:B--2---:R-:W-:Y:S04]  /*2a4e0*/  STL.64 [R1+0x1348], R18 ;  /* 0x0013481201007387 */ /* 0x004fe80000100a00 */
[----:B------:R0:W-:Y:S04]  /*2a4f0*/  STL.64 [R1+0x1340], R16 ;  /* 0x0013401001007387 */ /* 0x0001e80000100a00 */
[----:B0-----:R-:W2:Y:S04]  /*2a500*/  LDL.LU R16, [R1+0x20] ;  /* 0x0000200001107983 */ /* 0x001ea80000300800 */
[----:B------:R-:W2:Y:S04]  /*2a510*/  LDL.LU R17, [R1+0x24] ;  /* 0x0000240001117983 */ /* 0x000ea80000300800 */
[----:B------:R-:W2:Y:S04]  /*2a520*/  LDL.LU R18, [R1+0x28] ;  /* 0x0000280001127983 */ /* 0x000ea80000300800 */
[----:B------:R-:W2:Y:S04]  /*2a530*/  LDL.LU R19, [R1+0x2c] ;  /* 0x00002c0001137983 */ /* 0x000ea80000300800 */
[----:B------:R-:W4:Y:S04]  /*2a540*/  LDL.LU R22, [R1+0x648] ;  /* 0x0006480001167983 */ /* 0x000f280000300800 */
[----:B------:R-:W2:Y:S04]  /*2a550*/  LDL R23, [R1+0x2d8] ;  /* 0x0002d80001177983 */ /* 0x000ea80000100800 */
[----:B------:R0:W-:Y:S04]  /*2a560*/  STL.64 [R1+0x30], R8 ;  /* 0x0000300801007387 */ /* 0x0001e80000100a00 */
[----:B------:R1:W-:Y:S04]  /*2a570*/  STL.64 [R1+0x38], R10 ;  /* 0x0000380a01007387 */ /* 0x0003e80000100a00 */
[----:B------:R-:W2:Y:S04]  /*2a580*/  LDL R29, [R1+0x31c] ;  /* 0x00031c00011d7983 */ /* 0x000ea80000100800 */
[----:B------:R-:W2:Y:S04]  /*2a590*/  LDL R27, [R1+0x30c] ;  /* 0x00030c00011b7983 */ /* 0x000ea80000100800 */
[----:B------:R-:W2:Y:S04]  /*2a5a0*/  LDL R28, [R1+0x318] ;  /* 0x00031800011c7983 */ /* 0x000ea80000100800 */
[----:B0-----:R-:W2:Y:S04]  /*2a5b0*/  LDL.LU R8, [R1+0x1a0] ;  /* 0x0001a00001087983 */ /* 0x001ea80000300800 */
[----:B------:R-:W2:Y:S04]  /*2a5c0*/  LDL.LU R9, [R1+0x1a4] ;  /* 0x0001a40001097983 */ /* 0x000ea80000300800 */
[----:B-1----:R-:W2:Y:S04]  /*2a5d0*/  LDL.LU R10, [R1+0x1a8] ;  /* 0x0001a800010a7983 */ /* 0x002ea80000300800 */
[----:B------:R-:W2:Y:S04]  /*2a5e0*/  LDL.LU R11, [R1+0x1ac] ;  /* 0x0001ac00010b7983 */ /* 0x000ea80000300800 */
[----:B------:R-:W2:Y:S04]  /*2a5f0*/  LDL.LU R24, [R1+0x1354] ;  /* 0x0013540001187983 */ /* 0x000ea80000300800 */
[----:B------:R-:W2:Y:S02]  /*2a600*/  LDL.LU R25, [R1+0x1350] ;  /* 0x0013500001197983 */ /* 0x000ea40000300800 */
[----:B--2---:R-:W-:Y:S02]  /*2a610*/  HMMA.16816.F32 R12, R12, R24, R16 ;  /* 0x000000180c0c723c */ /* 0x004fe40000001810 */
[----:B------:R-:W2:Y:S04]  /*2a620*/  LDL.LU.64 R18, [R1+0x1348] ;  /* 0x0013480001127983 */ /* 0x000ea80000300a00 */
[----:B------:R-:W2:Y:S01]  /*2a630*/  LDL.LU.64 R16, [R1+0x1340] ;  /* 0x0013400001107983 */ /* 0x000ea20000300a00 */
[----:B----4-:R-:W-:Y:S01]  /*2a640*/  IMAD R4, R4, 0x100, R22 ;  /* 0x0000010004047824 */ /* 0x010fe200078e0216 */
[----:B------:R-:W-:-:S02]  /*2a650*/  F2FP.F16.E4M3.UNPACK_B R22, R23 ;  /* 0x00000017ff16723e */ /* 0x000fc400020006ff */
[----:B------:R-:W-:-:S09]  /*2a660*/  F2FP.F16.E4M3.UNPACK_B R23, R20 ;  /* 0x00000014ff17723e */ /* 0x000fd200020006ff */
[----:B------:R0:W-:Y:S04]  /*2a670*/  STL.64 [R1+0x20], R12 ;  /* 0x0000200c01007387 */ /* 0x0001e80000100a00 */
[----:B------:R1:W-:Y:S01]  /*2a680*/  STL.64 [R1+0x28], R14 ;  /* 0x0000280e01007387 */ /* 0x0003e20000100a00 */
[----:B0-----:R-:W-:Y:S02]  /*2a690*/  F2FP.F16.E4M3.UNPACK_B R12, R0 ;  /* 0x00000000ff0c723e */ /* 0x001fe400020006ff */
[----:B-1----:R-:W-:Y:S02]  /*2a6a0*/  F2FP.F16.E4M3.UNPACK_B R14, R2 ;  /* 0x00000002ff0e723e */ /* 0x002fe400020006ff */
[----:B------:R-:W-:Y:S02]  /*2a6b0*/  F2FP.F16.E4M3.UNPACK_B R13, R3 ;  /* 0x00000003ff0d723e */ /* 0x000fe400020006ff */
[----:B------:R-:W-:-:S07]  /*2a6c0*/  F2FP.F16.E4M3.UNPACK_B R15, R4 ;  /* 0x00000004ff0f723e */ /* 0x000fce00020006ff */
[----:B--2---:R-:W-:-:S15]  /*2a6d0*/  HMMA.16816.F32 R16, R12, R22, R16 ;  /* 0x000000160c10723c */ /* 0x004fde0000001810 */
[----:B------:R-:W-:-:S04]  /*2a6e0*/  NOP ;  /* 0x0000000000007918 */ /* 0x000fc80000000000 */
[----:B------:R-:W-:Y:S04]  /*2a6f0*/  STL.64 [R1+0x50], R16 ;  /* 0x0000501001007387 */ /* 0x000fe80000100a00 */
[----:B------:R0:W-:Y:S04]  /*2a700*/  STL.64 [R1+0x58], R18 ;  /* 0x0000581201007387 */ /* 0x0001e80000100a00 */
[----:B0-----:R-:W2:Y:S04]  /*2a710*/  LDL.LU.64 R18, [R1+0x1338] ;  /* 0x0013380001127983 */ /* 0x001ea80000300a00 */
[----:B------:R-:W2:Y:S01]  /*2a720*/  LDL.LU.64 R16, [R1+0x1330] ;  /* 0x0013300001107983 */ /* 0x000ea20000300a00 */
[----:B------:R-:W-:-:S02]  /*2a730*/  F2FP.F16.E4M3.UNPACK_B R2, R21 ;  /* 0x00000015ff02723e */ /* 0x000fc400020006ff */
[----:B---3--:R-:W-:-:S07]  /*2a740*/  F2FP.F16.E4M3.UNPACK_B R3, R6 ;  /* 0x00000006ff03723e */ /* 0x008fce00020006ff */
[----:B--2---:R-:W-:-:S15]  /*2a750*/  HMMA.16816.F32 R16, R12, R2, R16 ;  /* 0x000000020c10723c */ /* 0x004fde0000001810 */
[----:B------:R-:W-:-:S04]  /*2a760*/  NOP ;  /* 0x0000000000007918 */ /* 0x000fc80000000000 */
[----:B------:R-:W-:Y:S04]  /*2a770*/  STL.64 [R1+0x70], R16 ;  /* 0x0000701001007387 */ /* 0x000fe80000100a00 */
[----:B------:R0:W-:Y:S04]  /*2a780*/  STL.64 [R1+0x78], R18 ;  /* 0x0000781201007387 */ /* 0x0001e80000100a00 */
[----:B0-----:R-:W2:Y:S04]  /*2a790*/  LDL.LU.64 R18, [R1+0x1328] ;  /* 0x0013280001127983 */ /* 0x001ea80000300a00 */
[----:B------:R-:W2:Y:S01]  /*2a7a0*/  LDL.LU.64 R16, [R1+0x1320] ;  /* 0x0013200001107983 */ /* 0x000ea20000300a00 */
[----:B------:R-:W-:-:S02]  /*2a7b0*/  F2FP.F16.E4M3.UNPACK_B R4, R7 ;  /* 0x00000007ff04723e */ /* 0x000fc400020006ff */
[----:B-----5:R-:W-:Y:S01]  /*2a7c0*/  F2FP.F16.E4M3.UNPACK_B R5, R5 ;  /* 0x00000005ff05723e */ /* 0x020fe200020006ff */
[----:B------:R-:W-:Y:S02]  /*2a7d0*/  IMAD.MOV.U32 R20, RZ, RZ, R22 ;  /* 0x000000ffff147224 */ /* 0x000fe400078e0016 */
[----:B------:R-:W-:Y:S02]  /*2a7e0*/  IMAD.MOV.U32 R22, RZ, RZ, R2 ;  /* 0x000000ffff167224 */ /* 0x000fe400078e0002 */
[----:B------:R-:W-:Y:S01]  /*2a7f0*/  IMAD.MOV.U32 R21, RZ, RZ, R3 ;  /* 0x000000ffff157224 */ /* 0x000fe200078e0003 */
[----:B------:R-:W-:Y:S02]  /*2a800*/  F2FP.F16.E4M3.UNPACK_B R2, R26 ;  /* 0x0000001aff02723e */ /* 0x000fe400020006ff */
[----:B------:R-:W-:Y:S01]  /*2a810*/  F2FP.F16.E4M3.UNPACK_B R3, R27 ;  /* 0x0000001bff03723e */ /* 0x000fe200020006ff */
[----:B------:R-:W-:Y:S02]  /*2a820*/  IMAD.MOV.U32 R0, RZ, RZ, R23 ;  /* 0x000000ffff007224 */ /* 0x000fe400078e0017 */
[----:B------:R-:W-:-:S02]  /*2a830*/  IMAD.MOV.U32 R24, RZ, RZ, R4 ;  /* 0x000000ffff187224 */ /* 0x000fc400078e0004 */
[----:B------:R-:W-:Y:S01]  /*2a840*/  IMAD.MOV.U32 R23, RZ, RZ, R5 ;  /* 0x000000ffff177224 */ /* 0x000fe200078e0005 */
[C---:B--2---:R-:W-:Y:S08]  /*2a850*/  HMMA.16816.F32 R16, R12.reuse, R4, R16 ;  /* 0x000000040c10723c */ /* 0x044ff00000001810 */
[----:B------:R-:W-:Y:S11]  /*2a860*/  HMMA.16816.F32 R4, R12, R2, R8 ;  /* 0x000000020c04723c */ /* 0x000ff60000001808 */
[----:B------:R-:W-:Y:S04]  /*2a870*/  STL.64 [R1+0x90], R16 ;  /* 0x0000901001007387 */ /* 0x000fe80000100a00 */
[----:B------:R-:W-:Y:S04]  /*2a880*/  STL.64 [R1+0x98], R18 ;  /* 0x0000981201007387 */ /* 0x000fe80000100a00 */
[----:B------:R-:W-:Y:S04]  /*2a890*/  STL [R1], R2 ;  /* 0x0000000201007387 */ /* 0x000fe80000100800 */
[----:B------:R-:W-:Y:S04]  /*2a8a0*/  STL.64 [R1+0x12b8], R22 ;  /* 0x0012b81601007387 */ /* 0x000fe80000100a00 */
[----:B------:R0:W-:Y:S04]  /*2a8b0*/  STL.64 [R1+0x12b0], R20 ;  /* 0x0012b01401007387 */ /* 0x0001e80000100a00 */
[----:B------:R-:W-:Y:S04]  /*2a8c0*/  STL [R1+0x4], R3 ;  /* 0x0000040301007387 */ /* 0x000fe80000100800 */
[----:B0-----:R-:W2:Y:S04]  /*2a8d0*/  LDL.LU R20, [R1+0x260] ;  /* 0x0002600001147983 */ /* 0x001ea80000300800 */
[----:B------:R0:W-:Y:S04]  /*2a8e0*/  STL.64 [R1+0xb0], R4 ;  /* 0x0000b00401007387 */ /* 0x0001e80000100a00 */
[----:B------:R1:W-:Y:S04]  /*2a8f0*/  STL.64 [R1+0xb8], R6 ;  /* 0x0000b80601007387 */ /* 0x0003e80000100a00 */
[----:B------:R-:W2:Y:S04]  /*2a900*/  LDL.LU R21, [R1+0x264] ;  /* 0x0002640001157983 */ /* 0x000ea80000300800 */
[----:B------:R-:W3:Y:S04]  /*2a910*/  LDL.LU R22, [R1+0x268] ;  /* 0x0002680001167983 */ /* 0x000ee80000300800 */
[----:B------:R-:W3:Y:S04]  /*2a920*/  LDL.LU R23, [R1+0x26c] ;  /* 0x00026c0001177983 */ /* 0x000ee80000300800 */
[----:B0-----:R-:W4:Y:S04]  /*2a930*/  LDL R5, [R1+0x34c] ;  /* 0x00034c0001057983 */ /* 0x001f280000100800 */
[----:B-1----:R-:W5:Y:S04]  /*2a940*/  LDL R6, [R1+0x358] ;  /* 0x0003580001067983 */ /* 0x002f680000100800 */
[----:B------:R-:W5:Y:S04]  /*2a950*/  LDL R7, [R1+0x35c] ;  /* 0x00035c0001077983 */ /* 0x000f680000100800 */
[----:B-----5:R-:W-:Y:S04]  /*2a960*/  STL.64 [R1+0x1308], R6 ;  /* 0x0013080601007387 */ /* 0x020fe80000100a00 */
[----:B----4-:R-:W-:Y:S04]  /*2a970*/  STL [R1+0x1300], R5 ;  /* 0x0013000501007387 */ /* 0x010fe80000100800 */
[----:B------:R-:W4:Y:S04]  /*2a980*/  LDL R8, [R1+0x368] ;  /* 0x0003680001087983 */ /* 0x000f280000100800 */
[----:B------:R-:W5:Y:S04]  /*2a990*/  LDL R9, [R1+0x36c] ;  /* 0x00036c0001097983 */ /* 0x000f680000100800 */
[----:B------:R-:W4:Y:S04]  /*2a9a0*/  LDL R10, [R1+0x378] ;  /* 0x00037800010a7983 */ /* 0x000f280000100800 */
[----:B---3--:R-:W-:Y:S04]  /*2a9b0*/  STL.64 [R1+0x12c8], R22 ;  /* 0x0012c81601007387 */ /* 0x008fe80000100a00 */
[----:B--2---:R0:W-:Y:S04]  /*2a9c0*/  STL.64 [R1+0x12c0], R20 ;  /* 0x0012c01401007387 */ /* 0x0041e80000100a00 */
[----:B0-----:R-:W2:Y:S04]  /*2a9d0*/  LDL.LU R20, [R1+0x180] ;  /* 0x0001800001147983 */ /* 0x001ea80000300800 */
[----:B------:R-:W2:Y:S04]  /*2a9e0*/  LDL.LU R21, [R1+0x184] ;  /* 0x0001840001157983 */ /* 0x000ea80000300800 */
[----:B------:R-:W3:Y:S04]  /*2a9f0*/  LDL.LU R22, [R1+0x188] ;  /* 0x0001880001167983 */ /* 0x000ee80000300800 */
[----:B------:R-:W3:Y:S04]  /*2aa00*/  LDL.LU R23, [R1+0x18c] ;  /* 0x00018c0001177983 */ /* 0x000ee80000300800 */
[----:B------:R-:W2:Y:S04]  /*2aa10*/  LDL.LU R4, [R1+0x110] ;  /* 0x0001100001047983 */ /* 0x000ea80000300800 */
[----:B------:R-:W2:Y:S04]  /*2aa20*/  LDL.LU R5, [R1+0x114] ;  /* 0x0001140001057983 */ /* 0x000ea80000300800 */
[----:B------:R-:W2:Y:S04]  /*2aa30*/  LDL.LU R6, [R1+0x118] ;  /* 0x0001180001067983 */ /* 0x000ea80000300800 */
[----:B------:R-:W2:Y:S04]  /*2aa40*/  LDL.LU R7, [R1+0x11c] ;  /* 0x00011c0001077983 */ /* 0x000ea80000300800 */
[----:B------:R-:W3:Y:S04]  /*2aa50*/  LDL R26, [R1+0x328] ;  /* 0x00032800011a7983 */ /* 0x000ee80000100800 */
[----:B--2---:R-:W-:Y:S04]  /*2aa60*/  STL.64 [R1+0x1318], R6 ;  /* 0x0013180601007387 */ /* 0x004fe80000100a00 */
[----:B------:R0:W-:Y:S04]  /*2aa70*/  STL.64 [R1+0x1310], R4 ;  /* 0x0013100401007387 */ /* 0x0001e80000100a00 */
[----:B0-----:R-:W2:Y:S04]  /*2aa80*/  LDL.LU R4, [R1+0xf0] ;  /* 0x0000f00001047983 */ /* 0x001ea80000300800 */
[----:B------:R-:W2:Y:S04]  /*2aa90*/  LDL.LU R5, [R1+0xf4] ;  /* 0x0000f40001057983 */ /* 0x000ea80000300800 */
[----:B------:R-:W2:Y:S04]  /*2aaa0*/  LDL.LU R6, [R1+0xf8] ;  /* 0x0000f80001067983 */ /* 0x000ea80000300800 */
[----:B------:R-:W2:Y:S04]  /*2aab0*/  LDL.LU R7, [R1+0xfc] ;  /* 0x0000fc0001077983 */ /* 0x000ea80000300800 */
[----:B------:R-:W2:Y:S04]  /*2aac0*/  LDL R27, [R1+0x32c] ;  /* 0x00032c00011b7983 */ /* 0x000ea80000100800 */
[----:B------:R-:W2:Y:S04]  /*2aad0*/  LDL R2, [R1+0x338] ;  /* 0x0003380001027983 */ /* 0x000ea80000100800 */
[----:B------:R-:W2:Y:S04]  /*2aae0*/  LDL R3, [R1+0x33c] ;  /* 0x00033c0001037983 */ /* 0x000ea80000100800 */
[----:B------:R-:W2:Y:S04]  /*2aaf0*/  LDL R25, [R1+0x348] ;  /* 0x0003480001197983 */ /* 0x000ea80000100800 */
[----:B---3--:R-:W-:Y:S04]  /*2ab00*/  STL.64 [R1+0x12d8], R22 ;  /* 0x0012d81601007387 */ /* 0x008fe80000100a00 */
[----:B------:R0:W-:Y:S04]  /*2ab10*/  STL.64 [R1+0x12d0], R20 ;  /* 0x0012d01401007387 */ /* 0x0001e80000100a00 */
[----:B0-----:R-:W3:Y:S04]  /*2ab20*/  LDL.LU R20, [R1+0x190] ;  /* 0x0001900001147983 */ /* 0x001ee80000300800 */
[----:B------:R-:W3:Y:S04]  /*2ab30*/  LDL.LU R21, [R1+0x194] ;  /* 0x0001940001157983 */ /* 0x000ee80000300800 */
[----:B------:R-:W2:Y:S04]  /*2ab40*/  LDL.LU R22, [R1+0x198] ;  /* 0x0001980001167983 */ /* 0x000ea80000300800 */
[----:B------:R-:W2:Y:S01]  /*2ab50*/  LDL.LU R23, [R1+0x19c] ;  /* 0x00019c0001177983 */ /* 0x000ea20000300800 */
[----:B------:R-:W-:-:S02]  /*2ab60*/  F2FP.F16.E4M3.UNPACK_B R28, R28 ;  /* 0x0000001cff1c723e */ /* 0x000fc400020006ff */
[----:B------:R-:W-:Y:S01]  /*2ab70*/  F2FP.F16.E4M3.UNPACK_B R29, R29 ;  /* 0x0000001dff1d723e */ /* 0x000fe200020006ff */
[----:B--2---:R-:W-:Y:S04]  /*2ab80*/  STL.64 [R1+0x12e8], R22 ;  /* 0x0012e81601007387 */ /* 0x004fe80000100a00 */
[----:B---3--:R0:W-:Y:S04]  /*2ab90*/  STL.64 [R1+0x12e0], R20 ;  /* 0x0012e01401007387 */ /* 0x0081e80000100a00 */
[----:B0-----:R-:W2:Y:S04]  /*2aba0*/  LDL.LU R20, [R1+0x160] ;  /* 0x0001600001147983 */ /* 0x001ea80000300800 */
[----:B------:R-:W2:Y:S04]  /*2abb0*/  LDL.LU R21, [R1+0x164] ;  /* 0x0001640001157983 */ /* 0x000ea80000300800 */
[----:B------:R-:W3:Y:S04]  /*2abc0*/  LDL.LU R22, [R1+0x168] ;  /* 0x0001680001167983 */ /* 0x000ee80000300800 */
[----:B------:R-:W3:Y:S01]  /*2abd0*/  LDL.LU R23, [R1+0x16c] ;  /* 0x00016c0001177983 */ /* 0x000ee20000300800 */
[----:B------:R-:W-:Y:S03]  /*2abe0*/  HMMA.16816.F32 R4, R12, R28, R4 ;  /* 0x0000001c0c04723c */ /* 0x000fe60000001804 */
[----:B---3--:R-:W-:Y:S04]  /*2abf0*/  STL.64 [R1+0x12f8], R22 ;  /* 0x0012f81601007387 */ /* 0x008fe80000100a00 */
[----:B--2---:R0:W-:Y:S04]  /*2ac00*/  STL.64 [R1+0x12f0], R20 ;  /* 0x0012f01401007387 */ /* 0x0041e80000100a00 */
[----:B0-----:R-:W2:Y:S04]  /*2ac10*/  LDL.LU R20, [R1+0x140] ;  /* 0x0001400001147983 */ /* 0x001ea80000300800 */
[----:B------:R-:W2:Y:S04]  /*2ac20*/  LDL.LU R21, [R1+0x144] ;  /* 0x0001440001157983 */ /* 0x000ea80000300800 */
[----:B------:R-:W2:Y:S04]  /*2ac30*/  LDL.LU R22, [R1+0x148] ;  /* 0x0001480001167983 */ /* 0x000ea80000300800 */
[----:B------:R-:W2:Y:S04]  /*2ac40*/  LDL.LU R23, [R1+0x14c] ;  /* 0x00014c0001177983 */ /* 0x000ea80000300800 */
[----:B------:R-:W3:Y:S04]  /*2ac50*/  LDL R11, [R1+0x37c] ;  /* 0x00037c00010b7983 */ /* 0x000ee80000100800 */
[----:B------:R-:W3:Y:S04]  /*2ac60*/  LDL R16, [R1+0x388] ;  /* 0x0003880001107983 */ /* 0x000ee80000100800 */
[----:B------:R-:W3:Y:S04]  /*2ac70*/  LDL R19, [R1+0x39c] ;  /* 0x00039c0001137983 */ /* 0x000ee80000100800 */
[----:B------:R-:W-:Y:S04]  /*2ac80*/  STL.64 [R1+0xd0], R4 ;  /* 0x0000d00401007387 */ /* 0x000fe80000100a00 */
[----:B------:R0:W-:Y:S04]  /*2ac90*/  STL.64 [R1+0xd8], R6 ;  /* 0x0000d80601007387 */ /* 0x0001e80000100a00 */
[----:B0-----:R-:W3:Y:S04]  /*2aca0*/  LDL.LU.64 R6, [R1+0x1318] ;  /* 0x0013180001067983 */ /* 0x001ee80000300a00 */
[----:B------:R-:W3:Y:S01]  /*2acb0*/  LDL.LU.64 R4, [R1+0x1310] ;  /* 0x0013100001047983 */ /* 0x000ee20000300a00 */
[----:B------:R-:W-:-:S02]  /*2acc0*/  F2FP.F16.E4M3.UNPACK_B R26, R26 ;  /* 0x0000001aff1a723e */ /* 0x000fc400020006ff */
[----:B------:R-:W-:Y:S02]  /*2acd0*/  F2FP.F16.E4M3.UNPACK_B R27, R27 ;  /* 0x0000001bff1b723e */ /* 0x000fe400020006ff */
[----:B------:R-:W-:Y:S02]  /*2ace0*/  F2FP.F16.E4M3.UNPACK_B R2, R2 ;  /* 0x00000002ff02723e */ /* 0x000fe400020006ff */
[----:B------:R-:W-:Y:S01]  /*2acf0*/  F2FP.F16.E4M3.UNPACK_B R3, R3 ;  /* 0x00000003ff03723e */ /* 0x000fe200020006ff */
[----:B------:R-:W4:Y:S04]  /*2ad00*/  LDL R17, [R1+0x38c] ;  /* 0x00038c0001117983 */ /* 0x000f280000100800 */
[----:B------:R-:W4:Y:S04]  /*2ad10*/  LDL R18, [R1+0x398] ;  /* 0x0003980001127983 */ /* 0x000f280000100800 */
[----:B------:R-:W-:Y:S04]  /*2ad20*/  STL [R1+0x1274], R28 ;  /* 0x0012741c01007387 */ /* 0x000fe80000100800 */
[----:B------:R-:W-:Y:S01]  /*2ad30*/  STL [R1+0x1270], R29 ;  /* 0x0012701d01007387 */ /* 0x000fe20000100800 */
[C---:B--2---:R-:W-:Y:S08]  /*2ad40*/  HMMA.16816.F32 R20, R12.reuse, R2, R20 ;  /* 0x000000020c14723c */ /* 0x044ff00000001814 */
[----:B---3--:R-:W-:-:S15]  /*2ad50*/  HMMA.16816.F32 R4, R12, R26, R4 ;  /* 0x0000001a0c04723c */ /* 0x008fde0000001804 */
[----:B------:R-:W-:-:S04]  /*2ad60*/  NOP ;  /* 0x0000000000007918 */ /* 0x000fc80000000000 */
[----:B------:R-:W-:Y:S04]  /*2ad70*/  STL.64 [R1+0xf0], R4 ;  /* 0x0000f00401007387 */ /* 0x000fe80000100a00 */
[----:B------:R0:W-:Y:S04]  /*2ad80*/  STL.64 [R1+0xf8], R6 ;  /* 0x0000f80601007387 */ /* 0x0001e80000100a00 */
[----:B0-----:R-:W2:Y:S04]  /*2ad90*/  LDL.LU.64 R6, [R1+0x1308] ;  /* 0x0013080001067983 */ /* 0x001ea80000300a00 */
[----:B------:R-:W3:Y:S04]  /*2ada0*/  LDL.LU R5, [R1+0x1300] ;  /* 0x0013000001057983 */ /* 0x000ee80000300800 */
[----:B------:R-:W-:Y:S04]  /*2adb0*/  STL [R1+0x1278], R27 ;  /* 0x0012781b01007387 */ /* 0x000fe80000100800 */
        /* <DEDUP_REMOVED lines=13> */
[----:B------:R-:W-:-:S07]  /*2ae90*/  F2FP.F16.E4M3.UNPACK_B R7, R7 ;  /* 0x00000007ff07723e */ /* 0x000fce00020006ff */
[----:B--2---:R-:W-:-:S15]  /*2aea0*/  HMMA.16816.F32 R20, R12, R6, R20 ;  /* 0x000000060c14723c */ /* 0x004fde0000001814 */
[----:B------:R-:W-:-:S04]  /*2aeb0*/  NOP ;  /* 0x0000000000007918 */ /* 0x000fc80000000000 */
[----:B------:R-:W-:Y:S04]  /*2aec0*/  STL.64 [R1+0x150], R20 ;  /* 0x0001501401007387 */ /* 0x000fe80000100a00 */
[----:B------:R0:W-:Y:S04]  /*2aed0*/  STL.64 [R1+0x158], R22 ;  /* 0x0001581601007387 */ /* 0x0001e80000100a00 */
[----:B0-----:R-:W2:Y:S04]  /*2aee0*/  LDL.LU.64 R22, [R1+0x12d8] ;  /* 0x0012d80001167983 */ /* 0x001ea80000300a00 */
[----:B------:R-:W2:Y:S01]  /*2aef0*/  LDL.LU.64 R20, [R1+0x12d0] ;  /* 0x0012d00001147983 */ /* 0x000ea20000300a00 */
[----:B----4-:R-:W-:-:S02]  /*2af00*/  F2FP.F16.E4M3.UNPACK_B R8, R8 ;  /* 0x00000008ff08723e */ /* 0x010fc400020006ff */
[----:B-----5:R-:W-:Y:S01]  /*2af10*/  F2FP.F16.E4M3.UNPACK_B R9, R9 ;  /* 0x00000009ff09723e */ /* 0x020fe200020006ff */
[----:B------:R-:W-:Y:S04]  /*2af20*/  STL.64 [R1+0x1208], R6 ;  /* 0x0012080601007387 */ /* 0x000fe80000100a00 */
[----:B------:R0:W-:Y:S04]  /*2af30*/  STL.64 [R1+0x1200], R4 ;  /* 0x0012000401007387 */ /* 0x0001e80000100a00 */
[----:B0-----:R-:W3:Y:S04]  /*2af40*/  LDL.LU R4, [R1+0x1e0] ;  /* 0x0001e00001047983 */ /* 0x001ee80000300800 */
[----:B------:R-:W3:Y:S04]  /*2af50*/  LDL.LU R5, [R1+0x1e4] ;  /* 0x0001e40001057983 */ /* 0x000ee80000300800 */
[----:B------:R-:W3:Y:S04]  /*2af60*/  LDL.LU R6, [R1+0x1e8] ;  /* 0x0001e80001067983 */ /* 0x000ee80000300800 */
[----:B------:R-:W3:Y:S01]  /*2af70*/  LDL.LU R7, [R1+0x1ec] ;  /* 0x0001ec0001077983 */ /* 0x000ee20000300800 */
[----:B--2---:R-:W-:-:S15]  /*2af80*/  HMMA.16816.F32 R20, R12, R8, R20 ;  /* 0x000000080c14723c */ /* 0x004fde0000001814 */
[----:B------:R-:W-:-:S04]  /*2af90*/  NOP ;  /* 0x0000000000007918 */ /* 0x000fc80000000000 */
[----:B------:R-:W-:Y:S04]  /*2afa0*/  STL.64 [R1+0x170], R20 ;  /* 0x0001701401007387 */ /* 0x000fe80000100a00 */
[----:B------:R0:W-:Y:S04]  /*2afb0*/  STL.64 [R1+0x178], R22 ;  /* 0x0001781601007387 */ /* 0x0001e80000100a00 */
[----:B0-----:R-:W2:Y:S04]  /*2afc0*/  LDL.LU.64 R22, [R1+0x12c8] ;  /* 0x0012c80001167983 */ /* 0x001ea80000300a00 */
[----:B------:R-:W2:Y:S01]  /*2afd0*/  LDL.LU.64 R20, [R1+0x12c0] ;  /* 0x0012c00001147983 */ /* 0x000ea20000300a00 */
[----:B------:R-:W-:-:S02]  /*2afe0*/  F2FP.F16.E4M3.UNPACK_B R10, R10 ;  /* 0x0000000aff0a723e */ /* 0x000fc400020006ff */
[----:B------:R-:W-:Y:S02]  /*2aff0*/  F2FP.F16.E4M3.UNPACK_B R11, R11 ;  /* 0x0000000bff0b723e */ /* 0x000fe400020006ff */
[----:B------:R-:W-:Y:S02]  /*2b000*/  F2FP.F16.E4M3.UNPACK_B R16, R16 ;  /* 0x00000010ff10723e */ /* 0x000fe400020006ff */
[----:B------:R-:W-:-:S07]  /*2b010*/  F2FP.F16.E4M3.UNPACK_B R17, R17 ;  /* 0x00000011ff11723e */ /* 0x000fce00020006ff */
[C---:B---3--:R-:W-:Y:S08]  /*2b020*/  HMMA.16816.F32 R4, R12.reuse, R16, R4 ;  /* 0x000000100c04723c */ /* 0x048ff00000001804 */
[----:B--2---:R-:W-:-:S15]  /*2b030*/  HMMA.16816.F32 R20, R12, R10, R20 ;  /* 0x0000000a0c14723c */ /* 0x004fde0000001814 */
[----:B------:R-:W-:-:S04]  /*2b040*/  NOP ;  /* 0x0000000000007918 */ /* 0x000fc80000000000 */
[----:B------:R-:W-:Y:S04]  /*2b050*/  STL.64 [R1+0x190], R20 ;  /* 0x0001901401007387 */ /* 0x000fe80000100a00 */
[----:B------:R0:W-:Y:S04]  /*2b060*/  STL.64 [R1+0x198], R22 ;  /* 0x0001981601007387 */ /* 0x0001e80000100a00 */
[----:B0-----:R-:W2:Y:S04]  /*2b070*/  LDL.LU.64 R22, [R1+0x12b8] ;  /* 0x0012b80001167983 */ /* 0x001ea80000300a00 */
[----:B------:R-:W3:Y:S04]  /*2b080*/  LDL.LU.64 R20, [R1+0x12b0] ;  /* 0x0012b00001147983 */ /* 0x000ee80000300a00 */
[----:B------:R-:W-:Y:S04]  /*2b090*/  STL.64 [R1+0x11e8], R10 ;  /* 0x0011e80a01007387 */ /* 0x000fe80000100a00 */
[----:B------:R0:W-:Y:S04]  /*2b0a0*/  STL.64 [R1+0x11e0], R8 ;  /* 0x0011e00801007387 */ /* 0x0001e80000100a00 */
[----:B0-----:R-:W4:Y:S04]  /*2b0b0*/  LDL.LU R8, [R1+0x240] ;  /* 0x0002400001087983 */ /* 0x001f280000300800 */
[----:B------:R0:W-:Y:S04]  /*2b0c0*/  STL.64 [R1+0x1b0], R4 ;  /* 0x0001b00401007387 */ /* 0x0001e80000100a00 */
[----:B------:R1:W-:Y:S04]  /*2b0d0*/  STL.64 [R1+0x1b8], R6 ;  /* 0x0001b80601007387 */ /* 0x0003e80000100a00 */
[----:B------:R-:W4:Y:S04]  /*2b0e0*/  LDL.LU R9, [R1+0x244] ;  /* 0x0002440001097983 */ /* 0x000f280000300800 */
[----:B------:R-:W5:Y:S04]  /*2b0f0*/  LDL.LU R10, [R1+0x248] ;  /* 0x00024800010a7983 */ /* 0x000f680000300800 */
[----:B------:R-:W5:Y:S04]  /*2b100*/  LDL.LU R11, [R1+0x24c] ;  /* 0x00024c00010b7983 */ /* 0x000f680000300800 */
[----:B-----5:R5:W-:Y:S04]  /*2b110*/  STL.64 [R1+0x1218], R10 ;  /* 0x0012180a01007387 */ /* 0x020be80000100a00 */
[----:B----4-:R4:W-:Y:S04]  /*2b120*/  STL.64 [R1+0x1210], R8 ;  /* 0x0012100801007387 */ /* 0x0109e80000100a00 */
[----:B0-----:R-:W3:Y:S04]  /*2b130*/  LDL.LU R4, [R1+0x230] ;  /* 0x0002300001047983 */ /* 0x001ee80000300800 */
[----:B------:R-:W3:Y:S04]  /*2b140*/  LDL.LU R5, [R1+0x234] ;  /* 0x0002340001057983 */ /* 0x000ee80000300800 */
[----:B-1----:R-:W3:Y:S04]  /*2b150*/  LDL.LU R6, [R1+0x238] ;  /* 0x0002380001067983 */ /* 0x002ee80000300800 */
[----:B------:R-:W3:Y:S01]  /*2b160*/  LDL.LU R7, [R1+0x23c] ;  /* 0x00023c0001077983 */ /* 0x000ee20000300800 */
[----:B-----5:R-:W-:-:S02]  /*2b170*/  IMAD.MOV.U32 R10, RZ, RZ, R24 ;  /* 0x000000ffff0a7224 */ /* 0x020fc400078e0018 */
[----:B--2---:R-:W-:Y:S02]  /*2b180*/  IMAD.MOV.U32 R11, RZ, RZ, R23 ;  /* 0x000000ffff0b7224 */ /* 0x004fe400078e0017 */
[----:B----4-:R-:W-:Y:S02]  /*2b190*/  IMAD.MOV.U32 R8, RZ, RZ, R22 ;  /* 0x000000ffff087224 */ /* 0x010fe400078e0016 */
[----:B---3--:R-:W-:Y:S01]  /*2b1a0*/  IMAD.MOV.U32 R9, RZ, RZ, R21 ;  /* 0x000000ffff097224 */ /* 0x008fe200078e0015 */
[----:B------:R-:W-:Y:S04]  /*2b1b0*/  STL.64 [R1+0x1228], R6 ;  /* 0x0012280601007387 */ /* 0x000fe80000100a00 */
[----:B------:R0:W-:Y:S04]  /*2b1c0*/  STL.64 [R1+0x1220], R4 ;  /* 0x0012200401007387 */ /* 0x0001e80000100a00 */
[----:B------:R-:W-:Y:S04]  /*2b1d0*/  STL.64 [R1+0x1230], R10 ;  /* 0x0012300a01007387 */ /* 0x000fe80000100a00 */
[----:B------:R-:W-:Y:S04]  /*2b1e0*/  STL.64 [R1+0x1248], R8 ;  /* 0x0012480801007387 */ /* 0x000fe80000100a00 */
[----:B0-----:R-:W2:Y:S04]  /*2b1f0*/  LDL.LU R4, [R1+0x270] ;  /* 0x0002700001047983 */ /* 0x001ea80000300800 */
[----:B------:R-:W2:Y:S04]  /*2b200*/  LDL.LU R5, [R1+0x274] ;  /* 0x0002740001057983 */ /* 0x000ea80000300800 */
[----:B------:R-:W3:Y:S04]  /*2b210*/  LDL.LU R6, [R1+0x278] ;  /* 0x0002780001067983 */ /* 0x000ee80000300800 */
[----:B------:R-:W3:Y:S04]  /*2b220*/  LDL.LU R7, [R1+0x27c] ;  /* 0x00027c0001077983 */ /* 0x000ee80000300800 */
[----:B---3--:R-:W-:Y:S04]  /*2b230*/  STL.64 [R1+0x1240], R6 ;  /* 0x0012400601007387 */ /* 0x008fe80000100a00 */
[----:B--2---:R0:W-:Y:S04]  /*2b240*/  STL.64 [R1+0x1238], R4 ;  /* 0x0012380401007387 */ /* 0x0041e80000100a00 */
[----:B0-----:R-:W2:Y:S04]  /*2b250*/  LDL.LU R4, [R1+0x280] ;  /* 0x0002800001047983 */ /* 0x001ea80000300800 */
[----:B------:R-:W2:Y:S04]  /*2b260*/  LDL.LU R5, [R1+0x284] ;  /* 0x0002840001057983 */ /* 0x000ea80000300800 */
[----:B------:R-:W3:Y:S04]  /*2b270*/  LDL.LU R6, [R1+0x288] ;  /* 0x0002880001067983 */ /* 0x000ee80000300800 */
[----:B------:R-:W3:Y:S04]  /*2b280*/  LDL.LU R7, [R1+0x28c] ;  /* 0x00028c0001077983 */ /* 0x000ee80000300800 */
[----:B------:R-:W4:Y:S04]  /*2b290*/  LDL R23, [R1+0x3cc] ;  /* 0x0003cc0001177983 */ /* 0x000f280000100800 */
[----:B------:R-:W5:Y:S04]  /*2b2a0*/  LDL R24, [R1+0x3b8] ;  /* 0x0003b80001187983 */ /* 0x000f680000100800 */
[----:B------:R-:W5:Y:S04]  /*2b2b0*/  LDL R25, [R1+0x3bc] ;  /* 0x0003bc0001197983 */ /* 0x000f680000100800 */
[----:B------:R-:W2:Y:S04]  /*2b2c0*/  LDL.LU R27, [R1+0xed0] ;  /* 0x000ed000011b7983 */ /* 0x000ea80000300800 */
[----:B--2---:R-:W-:Y:S04]  /*2b2d0*/  STL.64 [R1+0x1298], R26 ;  /* 0x0012981a01007387 */ /* 0x004fe80000100a00 */
[----:B-----5:R0:W-:Y:S04]  /*2b2e0*/  STL.64 [R1+0x1290], R24 ;  /* 0x0012901801007387 */ /* 0x0201e80000100a00 */
[----:B0-----:R-:W2:Y:S04]  /*2b2f0*/  LDL.LU R24, [R1+0x2b0] ;  /* 0x0002b00001187983 */ /* 0x001ea80000300800 */
[----:B------:R-:W2:Y:S04]  /*2b300*/  LDL.LU R25, [R1+0x2b4] ;  /* 0x0002b40001197983 */ /* 0x000ea80000300800 */
[----:B------:R-:W5:Y:S04]  /*2b310*/  LDL.LU R26, [R1+0x2b8] ;  /* 0x0002b800011a7983 */ /* 0x000f680000300800 */
[----:B------:R-:W5:Y:S01]  /*2b320*/  LDL.LU R27, [R1+0x2bc] ;  /* 0x0002bc00011b7983 */ /* 0x000f620000300800 */
[----:B------:R-:W-:-:S03]  /*2b330*/  IMAD.MOV.U32 R10, RZ, RZ, R20 ;  /* 0x000000ffff0a7224 */ /* 0x000fc600078e0014 */
[----:B------:R-:W2:Y:S01]  /*2b340*/  LDL R20, [R1+0x3a8] ;  /* 0x0003a80001147983 */ /* 0x000ea20000100800 */
[----:B------:R-:W-:-:S03]  /*2b350*/  IMAD.MOV.U32 R11, RZ, RZ, R0 ;  /* 0x000000ffff0b7224 */ /* 0x000fc600078e0000 */
[----:B-----5:R-:W-:Y:S04]  /*2b360*/  STL.64 [R1+0x12a8], R26 ;  /* 0x0012a81a01007387 */ /* 0x020fe80000100a00 */
[----:B--2---:R0:W-:Y:S04]  /*2b370*/  STL.64 [R1+0x12a0], R24 ;  /* 0x0012a01801007387 */ /* 0x0041e80000100a00 */
[----:B0-----:R-:W2:Y:S04]  /*2b380*/  LDL.LU R24, [R1+0x200] ;  /* 0x0002000001187983 */ /* 0x001ea80000300800 */
[----:B------:R-:W2:Y:S04]  /*2b390*/  LDL.LU R25, [R1+0x204] ;  /* 0x0002040001197983 */ /* 0x000ea80000300800 */
[----:B------:R-:W2:Y:S04]  /*2b3a0*/  LDL.LU R26, [R1+0x208] ;  /* 0x00020800011a7983 */ /* 0x000ea80000300800 */
[----:B------:R-:W2:Y:S04]  /*2b3b0*/  LDL.LU R27, [R1+0x20c] ;  /* 0x00020c00011b7983 */ /* 0x000ea80000300800 */
[----:B------:R-:W5:Y:S04]  /*2b3c0*/  LDL R21, [R1+0x3ac] ;  /* 0x0003ac0001157983 */ /* 0x000f680000100800 */
[----:B------:R-:W2:Y:S04]  /*2b3d0*/  LDL R22, [R1+0x3c8] ;  /* 0x0003c80001167983 */ /* 0x000ea80000100800 */
[----:B------:R-:W2:Y:S04]  /*2b3e0*/  LDL.LU R0, [R1+0xecc] ;  /* 0x000ecc0001007983 */ /* 0x000ea80000300800 */
[----:B------:R-:W2:Y:S04]  /*2b3f0*/  LDL.LU R28, [R1+0xee0] ;  /* 0x000ee000011c7983 */ /* 0x000ea80000300800 */
[----:B------:R-:W2:Y:S04]  /*2b400*/  LDL.LU R29, [R1+0xed8] ;  /* 0x000ed800011d7983 */ /* 0x000ea80000300800 */
[----:B------:R-:W2:Y:S04]  /*2b410*/  LDL.LU R9, [R1+0xed4] ;  /* 0x000ed40001097983 */ /* 0x000ea80000300800 */
[----:B------:R-:W2:Y:S04]  /*2b420*/  LDL.LU R8, [R1+0xee4] ;  /* 0x000ee40001087983 */ /* 0x000ea80000300800 */
[----:B------:R-:W-:Y:S01]  /*2b430*/  STL.64 [R1+0x1288], R10 ;  /* 0x0012880a01007387 */ /* 0x000fe20000100a00 */
[----:B------:R-:W-:-:S02]  /*2b440*/  F2FP.F16.E4M3.UNPACK_B R18, R18 ;  /* 0x00000012ff12723e */ /* 0x000fc400020006ff */
[----:B------:R-:W-:Y:S01]  /*2b450*/  F2FP.F16.E4M3.UNPACK_B R19, R19 ;  /* 0x00000013ff13723e */ /* 0x000fe200020006ff */
[----:B--2---:R0:W-:Y:S04]  /*2b460*/  STL.64 [R1+0x1280], R8 ;  /* 0x0012800801007387 */ /* 0x0041e80000100a00 */
[----:B0-----:R-:W2:Y:S04]  /*2b470*/  LDL.LU R8, [R1+0x2c0] ;  /* 0x0002c00001087983 */ /* 0x001ea80000300800 */
[----:B------:R-:W2:Y:S04]  /*2b480*/  LDL.LU R9, [R1+0x2c4] ;  /* 0x0002c40001097983 */ /* 0x000ea80000300800 */
[----:B------:R-:W2:Y:S04]  /*2b490*/  LDL.LU R10, [R1+0x2c8] ;  /* 0x0002c800010a7983 */ /* 0x000ea80000300800 */
[----:B------:R-:W2:Y:S04]  /*2b4a0*/  LDL.LU R11, [R1+0x2cc] ;  /* 0x0002cc00010b7983 */ /* 0x000ea80000300800 */
[----:B---3--:R-:W-:Y:S04]  /*2b4b0*/  STL.64 [R1+0x1258], R6 ;  /* 0x0012580601007387 */ /* 0x008fe80000100a00 */
[----:B------:R0:W-:Y:S04]  /*2b4c0*/  STL.64 [R1+0x1250], R4 ;  /* 0x0012500401007387 */ /* 0x0001e80000100a00 */
[----:B0-----:R-:W3:Y:S04]  /*2b4d0*/  LDL.LU R4, [R1+0x290] ;  /* 0x0002900001047983 */ /* 0x001ee80000300800 */
[----:B------:R-:W3:Y:S04]  /*2b4e0*/  LDL.LU R5, [R1+0x294] ;  /* 0x0002940001057983 */ /* 0x000ee80000300800 */
[----:B------:R-:W2:Y:S04]  /*2b4f0*/  LDL.LU R6, [R1+0x298] ;  /* 0x0002980001067983 */ /* 0x000ea80000300800 */
[----:B------:R-:W2:Y:S01]  /*2b500*/  LDL.LU R7, [R1+0x29c] ;  /* 0x00029c0001077983 */ /* 0x000ea20000300800 */
[----:B------:R-:W-:Y:S03]  /*2b510*/  HMMA.16816.F32 R24, R12, R18, R24 ;  /* 0x000000120c18723c */ /* 0x000fe60000001818 */
[----:B--2---:R-:W-:Y:S04]  /*2b520*/  STL.64 [R1+0x1268], R6 ;  /* 0x0012680601007387 */ /* 0x004fe80000100a00 */
[----:B---3--:R0:W-:Y:S04]  /*2b530*/  STL.64 [R1+0x1260], R4 ;  /* 0x0012600401007387 */ /* 0x0081e80000100a00 */
[----:B0-----:R-:W2:Y:S04]  /*2b540*/  LDL.LU R4, [R1+0x2a0] ;  /* 0x0002a00001047983 */ /* 0x001ea80000300800 */
[----:B------:R-:W2:Y:S04]  /*2b550*/  LDL.LU R5, [R1+0x2a4] ;  /* 0x0002a40001057983 */ /* 0x000ea80000300800 */
[----:B------:R-:W2:Y:S04]  /*2b560*/  LDL.LU R6, [R1+0x2a8] ;  /* 0x0002a80001067983 */ /* 0x000ea80000300800 */
[----:B------:R-:W2:Y:S04]  /*2b570*/  LDL.LU R7, [R1+0x2ac] ;  /* 0x0002ac0001077983 */ /* 0x000ea80000300800 */
[----:B------:R-:W-:Y:S04]  /*2b580*/  STL.64 [R1+0x1e0], R24 ;  /* 0x0001e01801007387 */ /* 0x000fe80000100a00 */
[----:B------:R0:W-:Y:S04]  /*2b590*/  STL.64 [R1+0x1e8], R26 ;  /* 0x0001e81a01007387 */ /* 0x0001e80000100a00 */
[----:B0-----:R-:W3:Y:S04]  /*2b5a0*/  LDL.LU.64 R26, [R1+0x12a8] ;  /* 0x0012a800011a7983 */ /* 0x001ee80000300a00 */
[----:B------:R-:W3:Y:S01]  /*2b5b0*/  LDL.LU.64 R24, [R1+0x12a0] ;  /* 0x0012a00001187983 */ /* 0x000ee20000300a00 */
[----:B------:R-:W-:-:S02]  /*2b5c0*/  F2FP.F16.E4M3.UNPACK_B R20, R20 ;  /* 0x00000014ff14723e */ /* 0x000fc400020006ff */
[----:B-----5:R-:W-:Y:S02]  /*2b5d0*/  F2FP.F16.E4M3.UNPACK_B R21, R21 ;  /* 0x00000015ff15723e */ /* 0x020fe400020006ff */
[----:B------:R-:W-:Y:S02]  /*2b5e0*/  F2FP.F16.E4M3.UNPACK_B R22, R22 ;  /* 0x00000016ff16723e */ /* 0x000fe400020006ff */
[----:B----4-:R-:W-:-:S07]  /*2b5f0*/  F2FP.F16.E4M3.UNPACK_B R23, R23 ;  /* 0x00000017ff17723e */ /* 0x010fce00020006ff */
[C---:B------:R-:W-:Y:S01]  /*2b600*/  HMMA.16816.F32 R8, R12.reuse, R22, R8 ;  /* 0x000000160c08723c */ /* 0x040fe20000001808 */
[----:B------:R0:W-:Y:S04]  /*2b610*/  STL.64 [R1+0x11c8], R18 ;  /* 0x0011c81201007387 */ /* 0x0001e80000100a00 */
[----:B0-----:R-:W4:Y:S04]  /*2b620*/  LDL.LU R18, [R1] ;  /* 0x0000000001127983 */ /* 0x001f280000300800 */
[----:B------:R-:W4:Y:S04]  /*2b630*/  LDL.LU R19, [R1+0x4] ;  /* 0x0000040001137983 */ /* 0x000f280000300800 */
[----:B------:R0:W-:Y:S04]  /*2b640*/  STL.64 [R1+0x11c0], R16 ;  /* 0x0011c01001007387 */ /* 0x0001e80000100a00 */
[----:B0-----:R-:W5:Y:S04]  /*2b650*/  LDL.LU R16, [R1+0xedc] ;  /* 0x000edc0001107983 */ /* 0x001f680000300800 */
[----:B------:R-:W2:Y:S01]  /*2b660*/  LDL.LU R17, [R1+0xee8] ;  /* 0x000ee80001117983 */ /* 0x000ea20000300800 */
[----:B---3--:R-:W-:-:S15]  /*2b670*/  HMMA.16816.F32 R24, R12, R20, R24 ;  /* 0x000000140c18723c */ /* 0x008fde0000001818 */
[----:B------:R-:W-:-:S04]  /*2b680*/  NOP ;  /* 0x0000000000007918 */ /* 0x000fc80000000000 */
[----:B------:R-:W-:Y:S04]  /*2b690*/  STL.64 [R1+0x210], R24 ;  /* 0x0002101801007387 */ /* 0x000fe80000100a00 */
[----:B------:R0:W-:Y:S04]  /*2b6a0*/  STL.64 [R1+0x218], R26 ;  /* 0x0002181a01007387 */ /* 0x0001e80000100a00 */
[----:B0-----:R-:W3:Y:S04]  /*2b6b0*/  LDL.LU.64 R26, [R1+0x1298] ;  /* 0x00129800011a7983 */ /* 0x001ee80000300a00 */
[----:B------:R-:W2:Y:S04]  /*2b6c0*/  LDL.LU.64 R24, [R1+0x1290] ;  /* 0x0012900001187983 */ /* 0x000ea80000300a00 */
[----:B------:R-:W-:Y:S04]  /*2b6d0*/  STL.64 [R1+0x220], R8 ;  /* 0x0002200801007387 */ /* 0x000fe80000100a00 */
[----:B------:R0:W-:Y:S04]  /*2b6e0*/  STL.64 [R1+0x228], R10 ;  /* 0x0002280a01007387 */ /* 0x0001e80000100a00 */
[----:B0-----:R-:W4:Y:S04]  /*2b6f0*/  LDL.LU.64 R10, [R1+0x1288] ;  /* 0x00128800010a7983 */ /* 0x001f280000300a00 */
[----:B------:R-:W4:Y:S04]  /*2b700*/  LDL.LU.64 R8, [R1+0x1280] ;  /* 0x0012800001087983 */ /* 0x000f280000300a00 */
[----:B------:R-:W-:Y:S04]  /*2b710*/  STL.64 [R1+0x11a8], R22 ;  /* 0x0011a81601007387 */ /* 0x000fe80000100a00 */
[----:B------:R0:W-:Y:S01]  /*2b720*/  STL.64 [R1+0x11a0], R20 ;  /* 0x0011a01401007387 */ /* 0x0001e20000100a00 */
[----:B-----5:R-:W-:-:S03]  /*2b730*/  IMAD R16, R16, 0x100, R28 ;  /* 0x0000010010107824 */ /* 0x020fc600078e021c */
[----:B0-----:R-:W5:Y:S04]  /*2b740*/  LDL.LU R20, [R1+0x250] ;  /* 0x0002500001147983 */ /* 0x001f680000300800 */
[----:B------:R-:W5:Y:S04]  /*2b750*/  LDL.LU R21, [R1+0x254] ;  /* 0x0002540001157983 */ /* 0x000f680000300800 */
[----:B------:R-:W5:Y:S04]  /*2b760*/  LDL.LU R22, [R1+0x258] ;  /* 0x0002580001167983 */ /* 0x000f680000300800 */
[----:B------:R-:W5:Y:S01]  /*2b770*/  LDL.LU R23, [R1+0x25c] ;  /* 0x00025c0001177983 */ /* 0x000f620000300800 */
[----:B--2---:R-:W-:-:S02]  /*2b780*/  F2FP.F16.E4M3.UNPACK_B R24, R24 ;  /* 0x00000018ff18723e */ /* 0x004fc400020006ff */
[----:B------:R-:W-:Y:S01]  /*2b790*/  F2FP.F16.E4M3.UNPACK_B R25, R25 ;  /* 0x00000019ff19723e */ /* 0x000fe200020006ff */
[----:B---3--:R-:W-:Y:S02]  /*2b7a0*/  IMAD R0, R0, 0x100, R27 ;  /* 0x0000010000007824 */ /* 0x008fe400078e021b */
[----:B------:R-:W2:Y:S04]  /*2b7b0*/  LDL.LU R27, [R1+0x1278] ;  /* 0x00127800011b7983 */ /* 0x000ea80000300800 */
[----:B------:R-:W3:Y:S01]  /*2b7c0*/  LDL.LU R28, [R1+0x1274] ;  /* 0x00127400011c7983 */ /* 0x000ee20000300800 */
[----:B------:R-:W-:Y:S01]  /*2b7d0*/  HMMA.16816.F32 R12, R12, R24, R4 ;  /* 0x000000180c0c723c */ /* 0x000fe20000001804 */
[----:B----4-:R-:W-:Y:S02]  /*2b7e0*/  IMAD R9, R9, 0x100, R29 ;  /* 0x0000010009097824 */ /* 0x010fe400078e021d */
[----:B------:R-:W3:Y:S04]  /*2b7f0*/  LDL.LU R29, [R1+0x1270] ;  /* 0x00127000011d7983 */ /* 0x000ee80000300800 */
[----:B------:R-:W4:Y:S04]  /*2b800*/  LDL.LU.64 R6, [R1+0x1268] ;  /* 0x0012680001067983 */ /* 0x000f280000300a00 */
[----:B------:R-:W4:Y:S01]  /*2b810*/  LDL.LU.64 R4, [R1+0x1260] ;  /* 0x0012600001047983 */ /* 0x000f220000300a00 */
[----:B------:R-:W-:-:S07]  /*2b820*/  IMAD R8, R8, 0x100, R17 ;  /* 0x0000010008087824 */ /* 0x000fce00078e0211 */
[----:B------:R0:W-:Y:S04]  /*2b830*/  STL.64 [R1+0x200], R12 ;  /* 0x0002000c01007387 */ /* 0x0001e80000100a00 */
[----:B------:R1:W-:Y:S01]  /*2b840*/  STL.64 [R1+0x208], R14 ;  /* 0x0002080e01007387 */ /* 0x0003e20000100a00 */
[----:B0-----:R-:W-:Y:S02]  /*2b850*/  F2FP.F16.E4M3.UNPACK_B R12, R0 ;  /* 0x00000000ff0c723e */ /* 0x001fe400020006ff */
[----:B-1----:R-:W-:Y:S02]  /*2b860*/  F2FP.F16.E4M3.UNPACK_B R14, R16 ;  /* 0x00000010ff0e723e */ /* 0x002fe400020006ff */
[----:B------:R-:W-:Y:S02]  /*2b870*/  F2FP.F16.E4M3.UNPACK_B R13, R9 ;  /* 0x00000009ff0d723e */ /* 0x000fe400020006ff */
[----:B------:R-:W-:-:S07]  /*2b880*/  F2FP.F16.E4M3.UNPACK_B R15, R8 ;  /* 0x00000008ff0f723e */ /* 0x000fce00020006ff */
[----:B----4-:R-:W-:Y:S01]  /*2b890*/  HMMA.16816.F32 R8, R12, R10, R4 ;  /* 0x0000000a0c08723c */ /* 0x010fe20000001804 */
[----:B------:R-:W4:Y:S04]  /*2b8a0*/  LDL.LU.64 R6, [R1+0x1258] ;  /* 0x0012580001067983 */ /* 0x000f280000300a00 */
[----:B------:R-:W4:-:S14]  /*2b8b0*/  LDL.LU.64 R4, [R1+0x1250] ;  /* 0x0012500001047983 */ /* 0x000f1c0000300a00 */
[----:B------:R0:W-:Y:S04]  /*2b8c0*/  STL.64 [R1+0x1f0], R8 ;  /* 0x0001f00801007387 */ /* 0x0001e80000100a00 */
[----:B------:R4:W-:Y:S04]  /*2b8d0*/  STL.64 [R1+0x1f8], R10 ;  /* 0x0001f80a01007387 */ /* 0x0009e80000100a00 */
[----:B0-----:R-:W4:Y:S02]  /*2b8e0*/  LDL.LU.64 R8, [R1+0x1248] ;  /* 0x0012480001087983 */ /* 0x001f240000300a00 */
[----:B----4-:R-:W-:Y:S02]  /*2b8f0*/  HMMA.16816.F32 R8, R12, R8, R4 ;  /* 0x000000080c08723c */ /* 0x010fe40000001804 */
[----:B------:R-:W4:Y:S04]  /*2b900*/  LDL.LU.64 R6, [R1+0x1240] ;  /* 0x0012400001067983 */ /* 0x000f280000300a00 */
[----:B------:R-:W4:-:S13]  /*2b910*/  LDL.LU.64 R4, [R1+0x1238] ;  /* 0x0012380001047983 */ /* 0x000f1a0000300a00 */
[----:B------:R-:W-:Y:S04]  /*2b920*/  STL.64 [R1+0x1d0], R8 ;  /* 0x0001d00801007387 */ /* 0x000fe80000100a00 */
[----:B------:R0:W-:Y:S04]  /*2b930*/  STL.64 [R1+0x1d8], R10 ;  /* 0x0001d80a01007387 */ /* 0x0001e80000100a00 */
[----:B0-----:R-:W4:Y:S04]  /*2b940*/  LDL.LU.64 R10, [R1+0x1230] ;  /* 0x00123000010a7983 */ /* 0x001f280000300a00 */
[----:B------:R-:W2:Y:S01]  /*2b950*/  LDL.LU R0, [R1+0xef0] ;  /* 0x000ef00001007983 */ /* 0x000ea20000300800 */
[----:B----4-:R-:W-:Y:S03]  /*2b960*/  HMMA.16816.F32 R8, R12, R10, R4 ;  /* 0x0000000a0c08723c */ /* 0x010fe60000001804 */
[----:B------:R-:W2:Y:S04]  /*2b970*/  LDL.LU.64 R6, [R1+0x1228] ;  /* 0x0012280001067983 */ /* 0x000ea80000300a00 */
[----:B------:R-:W2:-:S12]  /*2b980*/  LDL.LU.64 R4, [R1+0x1220] ;  /* 0x0012200001047983 */ /* 0x000e980000300a00 */
[----:B------:R-:W-:Y:S04]  /*2b990*/  STL.64 [R1+0x1a0], R8 ;  /* 0x0001a00801007387 */ /* 0x000fe80000100a00 */
[----:B------:R0:W-:Y:S04]  /*2b9a0*/  STL.64 [R1+0x1a8], R10 ;  /* 0x0001a80a01007387 */ /* 0x0001e80000100a00 */
[----:B0-----:R-:W3:Y:S04]  /*2b9b0*/  LDL.LU.64 R10, [R1+0x1218] ;  /* 0x00121800010a7983 */ /* 0x001ee80000300a00 */
[----:B------:R-:W3:Y:S01]  /*2b9c0*/  LDL.LU.64 R8, [R1+0x1210] ;  /* 0x0012100001087983 */ /* 0x000ee20000300a00 */
[C---:B-----5:R-:W-:Y:S08]  /*2b9d0*/  HMMA.16816.F32 R16, R12.reuse, R18, R20 ;  /* 0x000000120c10723c */ /* 0x060ff00000001814 */
[C---:B--2---:R-:W-:Y:S08]  /*2b9e0*/  HMMA.16816.F32 R4, R12.reuse, R26, R4 ;  /* 0x0000001a0c04723c */ /* 0x044ff00000001804 */
[C---:B---3--:R-:W-:Y:S01]  /*2b9f0*/  HMMA.16816.F32 R8, R12.reuse, R28, R8 ;  /* 0x0000001c0c08723c */ /* 0x048fe20000001808 */
[----:B------:R-:W2:Y:S04]  /*2ba00*/  LDL.LU R28, [R1+0x2dc] ;  /* 0x0002dc00011c7983 */ /* 0x000ea80000300800 */
[----:B------:R0:W-:Y:S04]  /*2ba10*/  STL.64 [R1+0x180], R16 ;  /* 0x0001801001007387 */ /* 0x0001e80000100a00 */
[----:B------:R1:W-:Y:S04]  /*2ba20*/  STL.64 [R1+0x188], R18 ;  /* 0x0001881201007387 */ /* 0x0003e80000100a00 */
[----:B------:R-:W3:Y:S06]  /*2ba30*/  LDL.LU R29, [R1+0x2e8] ;  /* 0x0002e800011d7983 */ /* 0x000eec0000300800 */
[----:B------:R4:W-:Y:S04]  /*2ba40*/  STL.64 [R1+0x160], R8 ;  /* 0x0001600801007387 */ /* 0x0009e80000100a00 */
[----:B------:R5:W-:Y:S04]  /*2ba50*/  STL.64 [R1+0x168], R10 ;  /* 0x0001680a01007387 */ /* 0x000be80000100a00 */
[----:B------:R-:W2:Y:S04]  /*2ba60*/  LDL.LU R20, [R1+0x60] ;  /* 0x0000600001147983 */ /* 0x000ea80000300800 */
[----:B------:R0:W-:Y:S04]  /*2ba70*/  STL.64 [R1+0x140], R4 ;  /* 0x0001400401007387 */ /* 0x0001e80000100a00 */
[----:B------:R0:W-:Y:S04]  /*2ba80*/  STL.64 [R1+0x148], R6 ;  /* 0x0001480601007387 */ /* 0x0001e80000100a00 */
[----:B------:R-:W2:Y:S04]  /*2ba90*/  LDL.LU R21, [R1+0x64] ;  /* 0x0000640001157983 */ /* 0x000ea80000300800 */
[----:B------:R-:W2:Y:S04]  /*2baa0*/  LDL.LU R22, [R1+0x68] ;  /* 0x0000680001167983 */ /* 0x000ea80000300800 */
[----:B------:R-:W2:Y:S04]  /*2bab0*/  LDL.LU R23, [R1+0x6c] ;  /* 0x00006c0001177983 */ /* 0x000ea80000300800 */
[----:B0-----:R-:W2:Y:S04]  /*2bac0*/  LDL.LU R16, [R1+0xa0] ;  /* 0x0000a00001107983 */ /* 0x001ea80000300800 */
[----:B------:R-:W2:Y:S04]  /*2bad0*/  LDL.LU R17, [R1+0xa4] ;  /* 0x0000a40001117983 */ /* 0x000ea80000300800 */
[----:B-1----:R-:W2:Y:S04]  /*2bae0*/  LDL.LU R18, [R1+0xa8] ;  /* 0x0000a80001127983 */ /* 0x002ea80000300800 */
[----:B------:R-:W2:Y:S04]  /*2baf0*/  LDL.LU R19, [R1+0xac] ;  /* 0x0000ac0001137983 */ /* 0x000ea80000300800 */
[----:B----4-:R-:W4:Y:S04]  /*2bb00*/  LDL.LU R8, [R1+0xe0] ;  /* 0x0000e00001087983 */ /* 0x010f280000300800 */
[----:B------:R-:W4:Y:S04]  /*2bb10*/  LDL.LU R9, [R1+0xe4] ;  /* 0x0000e40001097983 */ /* 0x000f280000300800 */
[----:B-----5:R-:W5:Y:S04]  /*2bb20*/  LDL.LU R10, [R1+0xe8] ;  /* 0x0000e800010a7983 */ /* 0x020f680000300800 */
[----:B------:R-:W5:Y:S04]  /*2bb30*/  LDL.LU R11, [R1+0xec] ;  /* 0x0000ec00010b7983 */ /* 0x000f680000300800 */
[----:B------:R-:W2:Y:S04]  /*2bb40*/  LDL.LU R4, [R1+0x1c0] ;  /* 0x0001c00001047983 */ /* 0x000ea80000300800 */
[----:B------:R-:W2:Y:S04]  /*2bb50*/  LDL.LU R5, [R1+0x1c4] ;  /* 0x0001c40001057983 */ /* 0x000ea80000300800 */
[----:B------:R-:W2:Y:S04]  /*2bb60*/  LDL.LU R6, [R1+0x1c8] ;  /* 0x0001c80001067983 */ /* 0x000ea80000300800 */
[----:B------:R-:W2:Y:S04]  /*2bb70*/  LDL.LU R7, [R1+0x1cc] ;  /* 0x0001cc0001077983 */ /* 0x000ea80000300800 */
[----:B-----5:R-:W-:Y:S04]  /*2bb80*/  STL.64 [R1+0x11f8], R10 ;  /* 0x0011f80a01007387 */ /* 0x020fe80000100a00 */
[----:B----4-:R0:W-:Y:S04]  /*2bb90*/  STL.64 [R1+0x11f0], R8 ;  /* 0x0011f00801007387 */ /* 0x0101e80000100a00 */
[----:B0-----:R-:W4:Y:S04]  /*2bba0*/  LDL.LU R8, [R1+0x100] ;  /* 0x0001000001087983 */ /* 0x001f280000300800 */
[----:B------:R-:W4:Y:S04]  /*2bbb0*/  LDL.LU R9, [R1+0x104] ;  /* 0x0001040001097983 */ /* 0x000f280000300800 */
[----:B------:R-:W4:Y:S04]  /*2bbc0*/  LDL.LU R10, [R1+0x108] ;  /* 0x00010800010a7983 */ /* 0x000f280000300800 */
[----:B------:R-:W4:Y:S04]  /*2bbd0*/  LDL.LU R11, [R1+0x10c] ;  /* 0x00010c00010b7983 */ /* 0x000f280000300800 */
[----:B--2---:R-:W-:Y:S04]  /*2bbe0*/  STL.64 [R1+0x11d8], R18 ;  /* 0x0011d81201007387 */ /* 0x004fe80000100a00 */
[----:B------:R0:W-:Y:S04]  /*2bbf0*/  STL.64 [R1+0x11d0], R16 ;  /* 0x0011d01001007387 */ /* 0x0001e80000100a00 */
[----:B0-----:R-:W2:Y:S04]  /*2bc00*/  LDL.LU R16, [R1+0xc0] ;  /* 0x0000c00001107983 */ /* 0x001ea80000300800 */
[----:B------:R-:W2:Y:S04]  /*2bc10*/  LDL.LU R17, [R1+0xc4] ;  /* 0x0000c40001117983 */ /* 0x000ea80000300800 */
[----:B------:R-:W2:Y:S04]  /*2bc20*/  LDL.LU R18, [R1+0xc8] ;  /* 0x0000c80001127983 */ /* 0x000ea80000300800 */
[----:B------:R-:W2:Y:S04]  /*2bc30*/  LDL.LU R19, [R1+0xcc] ;  /* 0x0000cc0001137983 */ /* 0x000ea80000300800 */
[----:B------:R-:W-:Y:S04]  /*2bc40*/  STL.64 [R1+0x11b8], R22 ;  /* 0x0011b81601007387 */ /* 0x000fe80000100a00 */
[----:B------:R0:W-:Y:S04]  /*2bc50*/  STL.64 [R1+0x11b0], R20 ;  /* 0x0011b01401007387 */ /* 0x0001e80000100a00 */
[----:B0-----:R-:W5:Y:S04]  /*2bc60*/  LDL.LU R20, [R1+0x80] ;  /* 0x0000800001147983 */ /* 0x001f680000300800 */
[----:B------:R-:W5:Y:S04]  /*2bc70*/  LDL.LU R21, [R1+0x84] ;  /* 0x0000840001157983 */ /* 0x000f680000300800 */
[----:B------:R-:W5:Y:S04]  /*2bc80*/  LDL.LU R22, [R1+0x88] ;  /* 0x0000880001167983 */ /* 0x000f680000300800 */
[----:B------:R-:W5:Y:S04]  /*2bc90*/  LDL.LU R23, [R1+0x8c] ;  /* 0x00008c0001177983 */ /* 0x000f680000300800 */
[----:B------:R-:W2:Y:S04]  /*2bca0*/  LDL.LU R26, [R1+0xef8] ;  /* 0x000ef800011a7983 */ /* 0x000ea80000300800 */
[----:B------:R-:W2:Y:S01]  /*2bcb0*/  LDL.LU R27, [R1+0x2d8] ;  /* 0x0002d800011b7983 */ /* 0x000ea20000300800 */
[C---:B------:R-:W-:Y:S03]  /*2bcc0*/  HMMA.16816.F32 R4, R12.reuse, R2, R4 ;  /* 0x000000020c04723c */ /* 0x040fe60000001804 */
[----:B--2---:R-:W-:Y:S04]  /*2bcd0*/  STL.64 [R1+0x1188], R26 ;  /* 0x0011881a01007387 */ /* 0x004fe80000100a00 */
[----:B------:R0:W-:Y:S04]  /*2bce0*/  STL.64 [R1+0x1180], R24 ;  /* 0x0011801801007387 */ /* 0x0001e80000100a00 */
[----:B0-----:R-:W2:Y:S04]  /*2bcf0*/  LDL.LU R24, [R1+0x30] ;  /* 0x0000300001187983 */ /* 0x001ea80000300800 */
        /* <DEDUP_REMOVED lines=11> */
[----:B0-----:R-:W2:Y:S04]  /*2bdb0*/  LDL.LU.64 R6, [R1+0x1208] ;  /* 0x0012080001067983 */ /* 0x001ea80000300a00 */
[----:B------:R-:W4:Y:S04]  /*2bdc0*/  LDL.LU.64 R4, [R1+0x1200] ;  /* 0x0012000001047983 */ /* 0x000f280000300a00 */
[----:B------:R-:W2:Y:S04]  /*2bdd0*/  LDL.LU R2, [R1+0xeec] ;  /* 0x000eec0001027983 */ /* 0x000ea80000300800 */
[----:B------:R-:W2:Y:S01]  /*2bde0*/  LDL.LU R3, [R1+0xefc] ;  /* 0x000efc0001037983 */ /* 0x000ea20000300800 */
[----:B----4-:R-:W-:-:S15]  /*2bdf0*/  HMMA.16816.F32 R8, R12, R4, R8 ;  /* 0x000000040c08723c */ /* 0x010fde0000001808 */
[----:B------:R-:W-:-:S04]  /*2be00*/  NOP ;  /* 0x0000000000007918 */ /* 0x000fc80000000000 */
[----:B------:R-:W-:Y:S04]  /*2be10*/  STL.64 [R1+0x100], R8 ;  /* 0x0001000801007387 */ /* 0x000fe80000100a00 */
[----:B------:R0:W-:Y:S04]  /*2be20*/  STL.64 [R1+0x108], R10 ;  /* 0x0001080a01007387 */ /* 0x0001e80000100a00 */
[----:B0-----:R-:W2:Y:S04]  /*2be30*/  LDL.LU.64 R10, [R1+0x11f8] ;  /* 0x0011f800010a7983 */ /* 0x001ea80000300a00 */
[----:B------:R-:W2:Y:S04]  /*2be40*/  LDL.LU.64 R8, [R1+0x11f0] ;  /* 0x0011f00001087983 */ /* 0x000ea80000300a00 */
[----:B------:R-:W4:Y:S04]  /*2be50*/  LDL.LU R4, [R1+0xf00] ;  /* 0x000f000001047983 */ /* 0x000f280000300800 */
[----:B------:R-:W3:Y:S01]  /*2be60*/  LDL.LU R5, [R1+0xf08] ;  /* 0x000f080001057983 */ /* 0x000ee20000300800 */
[----:B--2---:R-:W-:-:S15]  /*2be70*/  HMMA.16816.F32 R8, R12, R6, R8 ;  /* 0x000000060c08723c */ /* 0x004fde0000001808 */
[----:B------:R-:W-:-:S04]  /*2be80*/  NOP ;  /* 0x0000000000007918 */ /* 0x000fc80000000000 */
        /* <DEDUP_REMOVED lines=14> */
[----:B------:R-:W5:-:S13]  /*2bf70*/  LDL.LU.64 R16, [R1+0x11c0] ;  /* 0x0011c00001107983 */ /* 0x000f5a0000300a00 */
[----:B------:R0:W-:Y:S04]  /*2bf80*/  STL.64 [R1+0xa0], R8 ;  /* 0x0000a00801007387 */ /* 0x0001e80000100a00 */
[----:B------:R1:W-:Y:S04]  /*2bf90*/  STL.64 [R1+0xa8], R10 ;  /* 0x0000a80a01007387 */ /* 0x0003e80000100a00 */
[----:B0-----:R-:W2:Y:S04]  /*2bfa0*/  LDL.LU R8, [R1+0x50] ;  /* 0x0000500001087983 */ /* 0x001ea80000300800 */
[----:B------:R-:W2:Y:S04]  /*2bfb0*/  LDL.LU R9, [R1+0x54] ;  /* 0x0000540001097983 */ /* 0x000ea80000300800 */
[----:B-1----:R-:W2:Y:S04]  /*2bfc0*/  LDL.LU R10, [R1+0x58] ;  /* 0x00005800010a7983 */ /* 0x002ea80000300800 */
[----:B------:R-:W2:Y:S01]  /*2bfd0*/  LDL.LU R11, [R1+0x5c] ;  /* 0x00005c00010b7983 */ /* 0x000ea20000300800 */
[----:B-----5:R-:W-:-:S15]  /*2bfe0*/  HMMA.16816.F32 R20, R12, R16, R20 ;  /* 0x000000100c14723c */ /* 0x020fde0000001814 */
        /* <DEDUP_REMOVED lines=22> */
[----:B------:R-:W5:Y:S01]  /*2c150*/  LDL.LU.64 R24, [R1+0x1180] ;  /* 0x0011800001187983 */ /* 0x000f620000300a00 */
[----:B----4-:R-:W-:-:S02]  /*2c160*/  IMAD R3, R3, 0x100, R4 ;  /* 0x0000010003037824 */ /* 0x010fc400078e0204 */
[----:B---3--:R-:W-:Y:S02]  /*2c170*/  IMAD R0, R0, 0x100, R6 ;  /* 0x0000010000007824 */ /* 0x008fe400078e0206 */
[----:B------:R-:W-:Y:S01]  /*2c180*/  IMAD R2, R2, 0x100, R7 ;  /* 0x0000010002027824 */ /* 0x000fe200078e0207 */
[----:B------:R-:W-:-:S07]  /*2c190*/  F2FP.F16.E4M3.UNPACK_B R7, R28.H1 ;  /* 0x0000001cff07723e */ /* 0x000fce00030006ff */
[----:B------:R-:W-:Y:S04]  /*2c1a0*/  STL.64 [R1+0x30], R20 ;  /* 0x0000301401007387 */ /* 0x000fe80000100a00 */
[----:B------:R-:W-:Y:S01]  /*2c1b0*/  STL.64 [R1+0x38], R22 ;  /* 0x0000381601007387 */ /* 0x000fe20000100a00 */
[----:B-----5:R-:W-:Y:S01]  /*2c1c0*/  HMMA.16816.F32 R12, R12, R24, R16 ;  /* 0x000000180c0c723c */ /* 0x020fe20000001810 */
[----:B--2---:R-:W-:Y:S01]  /*2c1d0*/  IMAD R4, R26, 0x100, R5 ;  /* 0x000001001a047824 */ /* 0x004fe200078e0205 */
[----:B------:R-:W-:-:S15]  /*2c1e0*/  F2FP.F16.E4M3.UNPACK_B R6, R27.H1 ;  /* 0x0000001bff06723e */ /* 0x000fde00030006ff */
[----:B------:R-:W-:Y:S02]  /*2c1f0*/  NOP ;  /* 0x0000000000007918 */ /* 0x000fe40000000000 */
[----:B------:R0:W-:Y:S04]  /*2c200*/  STL.64 [R1+0x20], R12 ;  /* 0x0000200c01007387 */ /* 0x0001e80000100a00 */
[----:B------:R1:W-:Y:S01]  /*2c210*/  STL.64 [R1+0x28], R14 ;  /* 0x0000280e01007387 */ /* 0x0003e20000100a00 */
[----:B0-----:R-:W-:Y:S02]  /*2c220*/  F2FP.F16.E4M3.UNPACK_B R12, R0 ;  /* 0x00000000ff0c723e */ /* 0x001fe400020006ff */
[----:B-1----:R-:W-:Y:S02]  /*2c230*/  F2FP.F16.E4M3.UNPACK_B R14, R2 ;  /* 0x00000002ff0e723e */ /* 0x002fe400020006ff */
[----:B------:R-:W-:Y:S02]  /*2c240*/  F2FP.F16.E4M3.UNPACK_B R13, R3 ;  /* 0x00000003ff0d723e */ /* 0x000fe400020006ff */
[----:B------:R-:W-:-:S07]  /*2c250*/  F2FP.F16.E4M3.UNPACK_B R15, R4 ;  /* 0x00000004ff0f723e */ /* 0x000fce00020006ff */
[----:B------:R-:W-:Y:S01]  /*2c260*/  HMMA.16816.F32 R8, R12, R6, R8 ;  /* 0x000000060c08723c */ /* 0x000fe20000001808 */
[----:B------:R-:W-:-:S05]  /*2c270*/  F2FP.F16.E4M3.UNPACK_B R0, R29.H1 ;  /* 0x0000001dff00723e */ /* 0x000fca00030006ff */
[----:B------:R-:W-:-:S13]  /*2c280*/  STL [R1+0x10], R0 ;  /* 0x0000100001007387 */ /* 0x000fda0000100800 */
[----:B------:R-:W-:Y:S04]  /*2c290*/  STL.64 [R1+0x1c0], R8 ;  /* 0x0001c00801007387 */ /* 0x000fe80000100a00 */
[----:B------:R-:W-:Y:S04]  /*2c2a0*/  STL.64 [R1+0x1c8], R10 ;  /* 0x0001c80a01007387 */ /* 0x000fe80000100a00 */
[----:B------:R-:W2:Y:S04]  /*2c2b0*/  LDL.LU R20, [R1+0xd0] ;  /* 0x0000d00001147983 */ /* 0x000ea80000300800 */
[----:B------:R-:W2:Y:S04]  /*2c2c0*/  LDL.LU R21, [R1+0xd4] ;  /* 0x0000d40001157983 */ /* 0x000ea80000300800 */
[----:B------:R-:W3:Y:S04]  /*2c2d0*/  LDL.LU R22, [R1+0xd8] ;  /* 0x0000d80001167983 */ /* 0x000ee80000300800 */
[----:B------:R-:W3:Y:S04]  /*2c2e0*/  LDL.LU R23, [R1+0xdc] ;  /* 0x0000dc0001177983 */ /* 0x000ee80000300800 */
[----:B------:R-:W4:Y:S04]  /*2c2f0*/  LDL.LU R3, [R1+0x30c] ;  /* 0x00030c0001037983 */ /* 0x000f280000300800 */
[----:B------:R-:W5:Y:S04]  /*2c300*/  LDL.LU R28, [R1+0x318] ;  /* 0x00031800011c7983 */ /* 0x000f680000300800 */
        /* <DEDUP_REMOVED lines=8> */
[----:B------:R-:W4:Y:S04]  /*2c390*/  LDL.LU R2, [R1+0x308] ;  /* 0x0003080001027983 */ /* 0x000f280000300800 */
[----:B----4-:R0:W-:Y:S04]  /*2c3a0*/  STL.64 [R1+0x1168], R2 ;  /* 0x0011680201007387 */ /* 0x0101e80000100a00 */
[----:B0-----:R-:W4:Y:S04]  /*2c3b0*/  LDL.LU R3, [R1+0x2ec] ;  /* 0x0002ec0001037983 */ /* 0x001f280000300800 */
[----:B------:R-:W4:Y:S04]  /*2c3c0*/  LDL.LU R2, [R1+0x10] ;  /* 0x0000100001027983 */ /* 0x000f280000300800 */
[----:B---3--:R-:W-:Y:S04]  /*2c3d0*/  STL.64 [R1+0x1160], R22 ;  /* 0x0011601601007387 */ /* 0x008fe80000100a00 */
[----:B--2---:R0:W-:Y:S04]  /*2c3e0*/  STL.64 [R1+0x1158], R20 ;  /* 0x0011581401007387 */ /* 0x0041e80000100a00 */
        /* <DEDUP_REMOVED lines=8> */
[----:B------:R-:W2:Y:S04]  /*2c470*/  LDL.LU R22, [R1+0x78] ;  /* 0x0000780001167983 */ /* 0x000ea80000300800 */
[----:B------:R-:W2:Y:S04]  /*2c480*/  LDL.LU R23, [R1+0x7c] ;  /* 0x00007c0001177983 */ /* 0x000ea80000300800 */
[----:B------:R-:W3:Y:S04]  /*2c490*/  LDL.LU R29, [R1+0x31c] ;  /* 0x00031c00011d7983 */ /* 0x000ee80000300800 */
[----:B------:R-:W3:Y:S04]  /*2c4a0*/  LDL.LU R26, [R1+0x328] ;  /* 0x00032800011a7983 */ /* 0x000ee80000300800 */
[----:B------:R-:W3:Y:S04]  /*2c4b0*/  LDL.LU R16, [R1+0xf0] ;  /* 0x0000f00001107983 */ /* 0x000ee80000300800 */
[----:B------:R-:W3:Y:S01]  /*2c4c0*/  LDL.LU R17, [R1+0xf4] ;  /* 0x0000f40001117983 */ /* 0x000ee20000300800 */
[----:B----4-:R-:W-:Y:S01]  /*2c4d0*/  F2FP.F16.E4M3.UNPACK_B R3, R3.H1 ;  /* 0x00000003ff03723e */ /* 0x010fe200030006ff */
[----:B------:R-:W-:-:S02]  /*2c4e0*/  IMAD.MOV.U32 R24, RZ, RZ, R6 ;  /* 0x000000ffff187224 */ /* 0x000fc400078e0006 */
[----:B------:R-:W-:-:S04]  /*2c4f0*/  IMAD.MOV.U32 R0, RZ, RZ, R7 ;  /* 0x000000ffff007224 */ /* 0x000fc800078e0007 */
[----:B--2---:R-:W-:Y:S01]  /*2c500*/  HMMA.16816.F32 R20, R12, R2, R20 ;  /* 0x000000020c14723c */ /* 0x004fe20000001814 */
[----:B---3--:R-:W-:Y:S04]  /*2c510*/  STL.64 [R1+0x1150], R16 ;  /* 0x0011501001007387 */ /* 0x008fe80000100a00 */
[----:B------:R-:W2:Y:S04]  /*2c520*/  LDL.LU R18, [R1+0xf8] ;  /* 0x0000f80001127983 */ /* 0x000ea80000300800 */
[----:B------:R-:W2:Y:S04]  /*2c530*/  LDL.LU R19, [R1+0xfc] ;  /* 0x0000fc0001137983 */ /* 0x000ea80000300800 */
[----:B------:R-:W3:Y:S04]  /*2c540*/  LDL.LU R27, [R1+0x32c] ;  /* 0x00032c00011b7983 */ /* 0x000ee80000300800 */
[----:B------:R-:W4:Y:S04]  /*2c550*/  LDL.LU R6, [R1+0x338] ;  /* 0x0003380001067983 */ /* 0x000f280000300800 */
[----:B------:R-:W2:Y:S04]  /*2c560*/  LDL.LU R8, [R1+0x110] ;  /* 0x0001100001087983 */ /* 0x000ea80000300800 */
[----:B------:R-:W2:Y:S04]  /*2c570*/  LDL.LU R9, [R1+0x114] ;  /* 0x0001140001097983 */ /* 0x000ea80000300800 */
[----:B------:R-:W2:Y:S04]  /*2c580*/  LDL.LU R10, [R1+0x118] ;  /* 0x00011800010a7983 */ /* 0x000ea80000300800 */
[----:B------:R-:W2:Y:S04]  /*2c590*/  LDL.LU R11, [R1+0x11c] ;  /* 0x00011c00010b7983 */ /* 0x000ea80000300800 */
[----:B------:R-:W2:Y:S04]  /*2c5a0*/  LDL.LU R7, [R1+0x33c] ;  /* 0x00033c0001077983 */ /* 0x000ea80000300800 */
[----:B------:R-:W2:Y:S04]  /*2c5b0*/  LDL.LU R5, [R1+0x348] ;  /* 0x0003480001057983 */ /* 0x000ea80000300800 */
[----:B------:R-:W-:Y:S04]  /*2c5c0*/  STL [R1+0x10ec], R0 ;  /* 0x0010ec0001007387 */ /* 0x000fe80000100800 */
[----:B------:R-:W-:Y:S04]  /*2c5d0*/  STL [R1+0x10e8], R24 ;  /* 0x0010e81801007387 */ /* 0x000fe80000100800 */
[----:B------:R-:W-:Y:S04]  /*2c5e0*/  STL.64 [R1+0x230], R20 ;  /* 0x0002301401007387 */ /* 0x000fe80000100a00 */
[----:B------:R0:W-:Y:S04]  /*2c5f0*/  STL.64 [R1+0x238], R22 ;  /* 0x0002381601007387 */ /* 0x0001e80000100a00 */
[----:B0-----:R-:W2:Y:S04]  /*2c600*/  LDL.LU.64 R22, [R1+0x1178] ;  /* 0x0011780001167983 */ /* 0x001ea80000300a00 */
[----:B------:R-:W2:Y:S01]  /*2c610*/  LDL.LU.64 R20, [R1+0x1170] ;  /* 0x0011700001147983 */ /* 0x000ea20000300a00 */
[----:B------:R-:W-:-:S02]  /*2c620*/  F2FP.F16.E4M3.UNPACK_B R16, R25.H1 ;  /* 0x00000019ff10723e */ /* 0x000fc400030006ff */
[----:B------:R-:W-:Y:S01]  /*2c630*/  F2FP.F16.E4M3.UNPACK_B R17, R4.H1 ;  /* 0x00000004ff11723e */ /* 0x000fe200030006ff */
[----:B------:R-:W-:Y:S02]  /*2c640*/  IMAD.MOV.U32 R25, RZ, RZ, R3 ;  /* 0x000000ffff197224 */ /* 0x000fe400078e0003 */
[----:B------:R-:W-:Y:S02]  /*2c650*/  IMAD.MOV.U32 R24, RZ, RZ, R2 ;  /* 0x000000ffff187224 */ /* 0x000fe400078e0002 */
[----:B------:R-:W3:Y:S04]  /*2c660*/  LDL.LU.64 R2, [R1+0x1168] ;  /* 0x0011680001027983 */ /* 0x000ee80000300a00 */
[----:B------:R-:W-:Y:S04]  /*2c670*/  STL [R1+0x8], R16 ;  /* 0x0000081001007387 */ /* 0x000fe80000100800 */
[----:B------:R-:W-:Y:S04]  /*2c680*/  STL [R1+0x10f4], R25 ;  /* 0x0010f41901007387 */ /* 0x000fe80000100800 */
[----:B------:R-:W-:Y:S01]  /*2c690*/  STL [R1+0x10f0], R24 ;  /* 0x0010f01801007387 */ /* 0x000fe20000100800 */
[----:B--2---:R-:W-:-:S15]  /*2c6a0*/  HMMA.16816.F32 R20, R12, R16, R20 ;  /* 0x000000100c14723c */ /* 0x004fde0000001814 */
[----:B------:R-:W-:-:S04]  /*2c6b0*/  NOP ;  /* 0x0000000000007918 */ /* 0x000fc80000000000 */
[----:B------:R-:W-:Y:S04]  /*2c6c0*/  STL.64 [R1+0x240], R20 ;  /* 0x0002401401007387 */ /* 0x000fe80000100a00 */
[----:B------:R0:W-:Y:S04]  /*2c6d0*/  STL.64 [R1+0x248], R22 ;  /* 0x0002481601007387 */ /* 0x0001e80000100a00 */
[----:B0-----:R-:W2:Y:S04]  /*2c6e0*/  LDL.LU.64 R22, [R1+0x1160] ;  /* 0x0011600001167983 */ /* 0x001ea80000300a00 */
[----:B------:R-:W2:Y:S01]  /*2c6f0*/  LDL.LU.64 R20, [R1+0x1158] ;  /* 0x0011580001147983 */ /* 0x000ea20000300a00 */
[----:B---3--:R-:W-:-:S02]  /*2c700*/  F2FP.F16.E4M3.UNPACK_B R2, R2.H1 ;  /* 0x00000002ff02723e */ /* 0x008fc400030006ff */
[----:B------:R-:W-:Y:S01]  /*2c710*/  F2FP.F16.E4M3.UNPACK_B R3, R3.H1 ;  /* 0x00000003ff03723e */ /* 0x000fe200030006ff */
[----:B------:R-:W-:Y:S02]  /*2c720*/  IMAD.MOV.U32 R0, RZ, RZ, R17 ;  /* 0x000000ffff007224 */ /* 0x000fe400078e0011 */
[----:B------:R-:W3:Y:S04]  /*2c730*/  LDL.LU.64 R16, [R1+0x1150] ;  /* 0x0011500001107983 */ /* 0x000ee80000300a00 */
[----:B--2---:R-:W-:-:S15]  /*2c740*/  HMMA.16816.F32 R20, R12, R2, R20 ;  /* 0x000000020c14723c */ /* 0x004fde0000001814 */
[----:B------:R-:W-:-:S04]  /*2c750*/  NOP ;  /* 0x0000000000007918 */ /* 0x000fc80000000000 */
[----:B------:R-:W-:Y:S04]  /*2c760*/  STL.64 [R1+0x270], R20 ;  /* 0x0002701401007387 */ /* 0x000fe80000100a00 */
[----:B------:R0:W-:Y:S04]  /*2c770*/  STL.64 [R1+0x278], R22 ;  /* 0x0002781601007387 */ /* 0x0001e80000100a00 */
[----:B0-----:R-:W2:Y:S04]  /*2c780*/  LDL.LU.64 R22, [R1+0x1148] ;  /* 0x0011480001167983 */ /* 0x001ea80000300a00 */
[----:B------:R-:W2:Y:S01]  /*2c790*/  LDL.LU.64 R20, [R1+0x1140] ;  /* 0x0011400001147983 */ /* 0x000ea20000300a00 */
[----:B-----5:R-:W-:-:S02]  /*2c7a0*/  F2FP.F16.E4M3.UNPACK_B R28, R28.H1 ;  /* 0x0000001cff1c723e */ /* 0x020fc400030006ff */
[----:B------:R-:W-:Y:S02]  /*2c7b0*/  F2FP.F16.E4M3.UNPACK_B R29, R29.H1 ;  /* 0x0000001dff1d723e */ /* 0x000fe400030006ff */
[----:B------:R-:W-:Y:S02]  /*2c7c0*/  F2FP.F16.E4M3.UNPACK_B R26, R26.H1 ;  /* 0x0000001aff1a723e */ /* 0x000fe400030006ff */
[----:B------:R-:W-:-:S07]  /*2c7d0*/  F2FP.F16.E4M3.UNPACK_B R27, R27.H1 ;  /* 0x0000001bff1b723e */ /* 0x000fce00030006ff */
[C---:B---3--:R-:W-:Y:S01]  /*2c7e0*/  HMMA.16816.F32 R16, R12.reuse, R26, R16 ;  /* 0x0000001a0c10723c */ /* 0x048fe20000001810 */
[----:B------:R-:W-:Y:S01]  /*2c7f0*/  STL [R1+0x10c8], R28 ;  /* 0x0010c81c01007387 */ /* 0x000fe20000100800 */
[----:B------:R-:W-:Y:S02]  /*2c800*/  IMAD.MOV.U32 R25, RZ, RZ, R2 ;  /* 0x000000ffff197224 */ /* 0x000fe400078e0002 */
[----:B------:R-:W-:Y:S01]  /*2c810*/  IMAD.MOV.U32 R24, RZ, RZ, R3 ;  /* 0x000000ffff187224 */ /* 0x000fe200078e0003 */
[----:B------:R-:W-:Y:S01]  /*2c820*/  STL [R1+0x10b0], R29 ;  /* 0x0010b01d01007387 */ /* 0x000fe20000100800 */
[----:B----4-:R-:W-:Y:S02]  /*2c830*/  F2FP.F16.E4M3.UNPACK_B R2, R6.H1 ;  /* 0x00000006ff02723e */ /* 0x010fe400030006ff */
[----:B------:R-:W-:Y:S02]  /*2c840*/  F2FP.F16.E4M3.UNPACK_B R3, R7.H1 ;  /* 0x00000007ff03723e */ /* 0x000fe400030006ff */
[----:B------:R-:W-:Y:S01]  /*2c850*/  F2FP.F16.E4M3.UNPACK_B R4, R5.H1 ;  /* 0x00000005ff04723e */ /* 0x000fe200030006ff */
[----:B--2---:R-:W-:-:S15]  /*2c860*/  HMMA.16816.F32 R20, R12, R28, R20 ;  /* 0x0000001c0c14723c */ /* 0x004fde0000001814 */
[----:B------:R-:W-:-:S04]  /*2c870*/  NOP ;  /* 0x0000000000007918 */ /* 0x000fc80000000000 */
[----:B------:R-:W-:Y:S04]  /*2c880*/  STL.64 [R1+0x280], R20 ;  /* 0x0002801401007387 */ /* 0x000fe80000100a00 */
[----:B------:R0:W-:Y:S04]  /*2c890*/  STL.64 [R1+0x288], R22 ;  /* 0x0002881601007387 */ /* 0x0001e80000100a00 */
[----:B------:R-:W-:Y:S04]  /*2c8a0*/  STL [R1+0x10d0], R26 ;  /* 0x0010d01a01007387 */ /* 0x000fe80000100800 */
[----:B------:R-:W-:Y:S04]  /*2c8b0*/  STL [R1+0x10cc], R27 ;  /* 0x0010cc1b01007387 */ /* 0x000fe80000100800 */
[----:B------:R-:W-:Y:S04]  /*2c8c0*/  STL.64 [R1+0x290], R16 ;  /* 0x0002901001007387 */ /* 0x000fe80000100a00 */
[----:B------:R-:W-:Y:S04]  /*2c8d0*/  STL.64 [R1+0x298], R18 ;  /* 0x0002981201007387 */ /* 0x000fe80000100a00 */
[----:B------:R1:W-:Y:S04]  /*2c8e0*/  STL.64 [R1+0x10f8], R24 ;  /* 0x0010f81801007387 */ /* 0x0003e80000100a00 */
[----:B0-----:R-:W2:Y:S01]  /*2c8f0*/  LDL.LU R23, [R1+0x3cc] ;  /* 0x0003cc0001177983 */ /* 0x001ea20000300800 */
[----:B-1----:R-:W-:Y:S03]  /*2c900*/  HMMA.16816.F32 R24, R12, R2, R8 ;  /* 0x000000020c18723c */ /* 0x002fe60000001808 */
[----:B------:R-:W3:Y:S04]  /*2c910*/  LDL.LU R11, [R1+0x37c] ;  /* 0x00037c00010b7983 */ /* 0x000ee80000300800 */
[----:B------:R-:W4:-:S12]  /*2c920*/  LDL.LU R16, [R1+0x388] ;  /* 0x0003880001107983 */ /* 0x000f180000300800 */
[----:B------:R0:W-:Y:S04]  /*2c930*/  STL.64 [R1+0x2a0], R24 ;  /* 0x0002a01801007387 */ /* 0x0001e80000100a00 */
[----:B------:R1:W-:Y:S04]  /*2c940*/  STL.64 [R1+0x2a8], R26 ;  /* 0x0002a81a01007387 */ /* 0x0003e80000100a00 */
[----:B0-----:R-:W5:Y:S04]  /*2c950*/  LDL.LU R24, [R1+0x1b0] ;  /* 0x0001b00001187983 */ /* 0x001f680000300800 */
[----:B------:R-:W5:Y:S04]  /*2c960*/  LDL.LU R25, [R1+0x1b4] ;  /* 0x0001b40001197983 */ /* 0x000f680000300800 */
[----:B-1----:R-:W2:Y:S04]  /*2c970*/  LDL.LU R26, [R1+0x1b8] ;  /* 0x0001b800011a7983 */ /* 0x002ea80000300800 */
[----:B------:R-:W2:Y:S04]  /*2c980*/  LDL.LU R27, [R1+0x1bc] ;  /* 0x0001bc00011b7983 */ /* 0x000ea80000300800 */
[----:B------:R-:W2:Y:S04]  /*2c990*/  LDL.LU R5, [R1+0x34c] ;  /* 0x00034c0001057983 */ /* 0x000ea80000300800 */
[----:B------:R-:W2:Y:S04]  /*2c9a0*/  LDL.LU R6, [R1+0x358] ;  /* 0x0003580001067983 */ /* 0x000ea80000300800 */
[----:B------:R-:W2:Y:S04]  /*2c9b0*/  LDL.LU R7, [R1+0x35c] ;  /* 0x00035c0001077983 */ /* 0x000ea80000300800 */
[----:B------:R-:W2:Y:S04]  /*2c9c0*/  LDL.LU R8, [R1+0x368] ;  /* 0x0003680001087983 */ /* 0x000ea80000300800 */
[----:B------:R-:W2:Y:S04]  /*2c9d0*/  LDL.LU R9, [R1+0x36c] ;  /* 0x00036c0001097983 */ /* 0x000ea80000300800 */
[----:B------:R-:W3:Y:S04]  /*2c9e0*/  LDL.LU R10, [R1+0x378] ;  /* 0x00037800010a7983 */ /* 0x000ee80000300800 */
[----:B---3--:R-:W-:Y:S04]  /*2c9f0*/  STL.64 [R1+0x1138], R10 ;  /* 0x0011380a01007387 */ /* 0x008fe80000100a00 */
[----:B--2---:R0:W-:Y:S04]  /*2ca00*/  STL.64 [R1+0x1130], R8 ;  /* 0x0011300801007387 */ /* 0x0041e80000100a00 */
[----:B0-----:R-:W2:Y:S04]  /*2ca10*/  LDL.LU R8, [R1+0x130] ;  /* 0x0001300001087983 */ /* 0x001ea80000300800 */
[----:B------:R-:W2:Y:S04]  /*2ca20*/  LDL.LU R9, [R1+0x134] ;  /* 0x0001340001097983 */ /* 0x000ea80000300800 */
[----:B------:R-:W2:Y:S04]  /*2ca30*/  LDL.LU R10, [R1+0x138] ;  /* 0x00013800010a7983 */ /* 0x000ea80000300800 */
[----:B------:R-:W2:Y:S04]  /*2ca40*/  LDL.LU R11, [R1+0x13c] ;  /* 0x00013c00010b7983 */ /* 0x000ea80000300800 */
[----:B------:R-:W-:Y:S04]  /*2ca50*/  STL.64 [R1+0x1108], R26 ;  /* 0x0011081a01007387 */ /* 0x000fe80000100a00 */
[----:B-----5:R0:W-:Y:S04]  /*2ca60*/  STL.64 [R1+0x1100], R24 ;  /* 0x0011001801007387 */ /* 0x0201e80000100a00 */
        /* <DEDUP_REMOVED lines=11> */
[----:B------:R-:W-:Y:S01]  /*2cb20*/  F2FP.F16.E4M3.UNPACK_B R6, R6.H1 ;  /* 0x00000006ff06723e */ /* 0x000fe200030006ff */
[----:B-----5:R-:W-:Y:S04]  /*2cb30*/  STL.64 [R1+0x1128], R26 ;  /* 0x0011281a01007387 */ /* 0x020fe80000100a00 */
[----:B---3--:R0:W-:Y:S04]  /*2cb40*/  STL.64 [R1+0x1120], R24 ;  /* 0x0011201801007387 */ /* 0x0081e80000100a00 */
[----:B0-----:R-:W3:Y:S04]  /*2cb50*/  LDL.LU R24, [R1+0x150] ;  /* 0x0001500001187983 */ /* 0x001ee80000300800 */
[----:B------:R-:W3:Y:S04]  /*2cb60*/  LDL.LU R25, [R1+0x154] ;  /* 0x0001540001197983 */ /* 0x000ee80000300800 */
[----:B------:R-:W3:Y:S04]  /*2cb70*/  LDL.LU R26, [R1+0x158] ;  /* 0x00015800011a7983 */ /* 0x000ee80000300800 */
[----:B------:R-:W3:Y:S01]  /*2cb80*/  LDL.LU R27, [R1+0x15c] ;  /* 0x00015c00011b7983 */ /* 0x000ee20000300800 */
[----:B--2---:R-:W-:Y:S01]  /*2cb90*/  HMMA.16816.F32 R8, R12, R4, R8 ;  /* 0x000000040c08723c */ /* 0x004fe20000001808 */
[----:B------:R-:W-:-:S02]  /*2cba0*/  F2FP.F16.E4M3.UNPACK_B R7, R7.H1 ;  /* 0x00000007ff07723e */ /* 0x000fc400030006ff */
[----:B------:R-:W2:Y:S04]  /*2cbb0*/  LDL.LU R17, [R1+0x38c] ;  /* 0x00038c0001117983 */ /* 0x000ea80000300800 */
[----:B------:R-:W5:Y:S04]  /*2cbc0*/  LDL.LU R18, [R1+0x398] ;  /* 0x0003980001127983 */ /* 0x000f680000300800 */
[----:B------:R-:W2:Y:S04]  /*2cbd0*/  LDL.LU R19, [R1+0x39c] ;  /* 0x00039c0001137983 */ /* 0x000ea80000300800 */
[----:B------:R-:W2:Y:S04]  /*2cbe0*/  LDL.LU R20, [R1+0x3a8] ;  /* 0x0003a80001147983 */ /* 0x000ea80000300800 */
[----:B------:R-:W2:Y:S04]  /*2cbf0*/  LDL.LU R21, [R1+0x3ac] ;  /* 0x0003ac0001157983 */ /* 0x000ea80000300800 */
[----:B------:R-:W2:Y:S04]  /*2cc00*/  LDL.LU R22, [R1+0x3c8] ;  /* 0x0003c80001167983 */ /* 0x000ea80000300800 */
[----:B------:R-:W-:Y:S04]  /*2cc10*/  STL [R1+0x10d4], R3 ;  /* 0x0010d40301007387 */ /* 0x000fe80000100800 */
[----:B------:R-:W-:Y:S04]  /*2cc20*/  STL.64 [R1+0x2b0], R8 ;  /* 0x0002b00801007387 */ /* 0x000fe80000100a00 */
[----:B------:R0:W-:Y:S04]  /*2cc30*/  STL.64 [R1+0x2b8], R10 ;  /* 0x0002b80a01007387 */ /* 0x0001e80000100a00 */
[----:B0-----:R-:W2:Y:S04]  /*2cc40*/  LDL.LU.64 R10, [R1+0x1138] ;  /* 0x00113800010a7983 */ /* 0x001ea80000300a00 */
[----:B------:R-:W2:Y:S01]  /*2cc50*/  LDL.LU.64 R8, [R1+0x1130] ;  /* 0x0011300001087983 */ /* 0x000ea20000300a00 */
[----:B---3--:R-:W-:-:S15]  /*2cc60*/  HMMA.16816.F32 R24, R12, R6, R24 ;  /* 0x000000060c18723c */ /* 0x008fde0000001818 */
[----:B------:R-:W-:-:S04]  /*2cc70*/  NOP ;  /* 0x0000000000007918 */ /* 0x000fc80000000000 */
[----:B------:R-:W-:Y:S04]  /*2cc80*/  STL.64 [R1+0x2c0], R24 ;  /* 0x0002c01801007387 */ /* 0x000fe80000100a00 */
[----:B------:R0:W-:Y:S04]  /*2cc90*/  STL.64 [R1+0x2c8], R26 ;  /* 0x0002c81a01007387 */ /* 0x0001e80000100a00 */
[----:B0-----:R-:W3:Y:S04]  /*2cca0*/  LDL.LU.64 R26, [R1+0x1128] ;  /* 0x00112800011a7983 */ /* 0x001ee80000300a00 */
[----:B------:R-:W3:Y:S01]  /*2ccb0*/  LDL.LU.64 R24, [R1+0x1120] ;  /* 0x0011200001187983 */ /* 0x000ee20000300a00 */
[----:B--2---:R-:W-:-:S02]  /*2ccc0*/  F2FP.F16.E4M3.UNPACK_B R8, R8.H1 ;  /* 0x00000008ff08723e */ /* 0x004fc400030006ff */
[----:B------:R-:W-:Y:S01]  /*2ccd0*/  F2FP.F16.E4M3.UNPACK_B R9, R9.H1 ;  /* 0x00000009ff09723e */ /* 0x000fe200030006ff */
[----:B------:R-:W-:Y:S04]  /*2cce0*/  STL.64 [R1+0x1020], R6 ;  /* 0x0010200601007387 */ /* 0x000fe80000100a00 */
[----:B------:R0:W-:Y:S04]  /*2ccf0*/  STL.64 [R1+0x1018], R4 ;  /* 0x0010180401007387 */ /* 0x0001e80000100a00 */
[----:B0-----:R-:W2:Y:S04]  /*2cd00*/  LDL.LU R4, [R1+0x210] ;  /* 0x0002100001047983 */ /* 0x001ea80000300800 */
[----:B------:R-:W2:Y:S04]  /*2cd10*/  LDL.LU R5, [R1+0x214] ;  /* 0x0002140001057983 */ /* 0x000ea80000300800 */
[----:B------:R-:W2:Y:S04]  /*2cd20*/  LDL.LU R6, [R1+0x218] ;  /* 0x0002180001067983 */ /* 0x000ea80000300800 */
[----:B------:R-:W2:Y:S01]  /*2cd30*/  LDL.LU R7, [R1+0x21c] ;  /* 0x00021c0001077983 */ /* 0x000ea20000300800 */
[----:B---3--:R-:W-:-:S15]  /*2cd40*/  HMMA.16816.F32 R24, R12, R8, R24 ;  /* 0x000000080c18723c */ /* 0x008fde0000001818 */
[----:B------:R-:W-:-:S04]  /*2cd50*/  NOP ;  /* 0x0000000000007918 */ /* 0x000fc80000000000 */
[----:B------:R-:W-:Y:S04]  /*2cd60*/  STL.64 [R1+0x3d0], R24 ;  /* 0x0003d01801007387 */ /* 0x000fe80000100a00 */
[----:B------:R0:W-:Y:S04]  /*2cd70*/  STL.64 [R1+0x3d8], R26 ;  /* 0x0003d81a01007387 */ /* 0x0001e80000100a00 */
[----:B0-----:R-:W3:Y:S04]  /*2cd80*/  LDL.LU.64 R26, [R1+0x1118] ;  /* 0x00111800011a7983 */ /* 0x001ee80000300a00 */
[----:B------:R-:W3:Y:S01]  /*2cd90*/  LDL.LU.64 R24, [R1+0x1110] ;  /* 0x0011100001187983 */ /* 0x000ee20000300a00 */
[----:B------:R-:W-:-:S02]  /*2cda0*/  F2FP.F16.E4M3.UNPACK_B R10, R10.H1 ;  /* 0x0000000aff0a723e */ /* 0x000fc400030006ff */
[----:B------:R-:W-:-:S07]  /*2cdb0*/  F2FP.F16.E4M3.UNPACK_B R11, R11.H1 ;  /* 0x0000000bff0b723e */ /* 0x000fce00030006ff */
[----:B---3--:R-:W-:-:S15]  /*2cdc0*/  HMMA.16816.F32 R24, R12, R10, R24 ;  /* 0x0000000a0c18723c */ /* 0x008fde0000001818 */
[----:B------:R-:W-:-:S04]  /*2cdd0*/  NOP ;  /* 0x0000000000007918 */ /* 0x000fc80000000000 */
[----:B------:R-:W-:Y:S04]  /*2cde0*/  STL.64 [R1+0x3e0], R24 ;  /* 0x0003e01801007387 */ /* 0x000fe80000100a00 */
[----:B------:R0:W-:Y:S04]  /*2cdf0*/  STL.64 [R1+0x3e8], R26 ;  /* 0x0003e81a01007387 */ /* 0x0001e80000100a00 */
[----:B0-----:R-:W3:Y:S04]  /*2ce00*/  LDL.LU.64 R26, [R1+0x1108] ;  /* 0x00110800011a7983 */ /* 0x001ee80000300a00 */
[----:B------:R-:W3:Y:S04]  /*2ce10*/  LDL.LU.64 R24, [R1+0x1100] ;  /* 0x0011000001187983 */ /* 0x000ee80000300a00 */
[----:B------:R-:W-:Y:S04]  /*2ce20*/  STL.64 [R1+0x1000], R10 ;  /* 0x0010000a01007387 */ /* 0x000fe80000100a00 */
[----:B------:R0:W-:Y:S04]  /*2ce30*/  STL.64 [R1+0xff8], R8 ;  /* 0x000ff80801007387 */ /* 0x0001e80000100a00 */
[----:B0-----:R-:W3:Y:S04]  /*2ce40*/  LDL.LU R8, [R1+0x1e0] ;  /* 0x0001e00001087983 */ /* 0x001ee80000300800 */
[----:B------:R-:W3:Y:S04]  /*2ce50*/  LDL.LU R9, [R1+0x1e4] ;  /* 0x0001e40001097983 */ /* 0x000ee80000300800 */
[----:B------:R-:W3:Y:S04]  /*2ce60*/  LDL.LU R10, [R1+0x1e8] ;  /* 0x0001e800010a7983 */ /* 0x000ee80000300800 */
[----:B------:R-:W3:Y:S01]  /*2ce70*/  LDL.LU R11, [R1+0x1ec] ;  /* 0x0001ec00010b7983 */ /* 0x000ee20000300800 */
[----:B----4-:R-:W-:-:S02]  /*2ce80*/  F2FP.F16.E4M3.UNPACK_B R16, R16.H1 ;  /* 0x00000010ff10723e */ /* 0x010fc400030006ff */
[----:B------:R-:W-:Y:S02]  /*2ce90*/  F2FP.F16.E4M3.UNPACK_B R17, R17.H1 ;  /* 0x00000011ff11723e */ /* 0x000fe400030006ff */
[----:B-----5:R-:W-:Y:S02]  /*2cea0*/  F2FP.F16.E4M3.UNPACK_B R18, R18.H1 ;  /* 0x00000012ff12723e */ /* 0x020fe400030006ff */
[----:B------:R-:W-:Y:S02]  /*2ceb0*/  F2FP.F16.E4M3.UNPACK_B R19, R19.H1 ;  /* 0x00000013ff13723e */ /* 0x000fe400030006ff */
[----:B------:R-:W-:Y:S02]  /*2cec0*/  F2FP.F16.E4M3.UNPACK_B R20, R20.H1 ;  /* 0x00000014ff14723e */ /* 0x000fe400030006ff */
[----:B------:R-:W-:-:S07]  /*2ced0*/  F2FP.F16.E4M3.UNPACK_B R21, R21.H1 ;  /* 0x00000015ff15723e */ /* 0x000fce00030006ff */
[C---:B--2---:R-:W-:Y:S08]  /*2cee0*/  HMMA.16816.F32 R4, R12.reuse, R20, R4 ;  /* 0x000000140c04723c */ /* 0x044ff00000001804 */
[C---:B---3--:R-:W-:Y:S08]  /*2cef0*/  HMMA.16816.F32 R24, R12.reuse, R16, R24 ;  /* 0x000000100c18723c */ /* 0x048ff00000001818 */
[----:B------:R-:W-:Y:S11]  /*2cf00*/  HMMA.16816.F32 R8, R12, R18, R8 ;  /* 0x000000120c08723c */ /* 0x000ff60000001808 */
        /* <DEDUP_REMOVED lines=8> */
[----:B------:R0:W-:Y:S04]  /*2cf90*/  STL.64 [R1+0x410], R4 ;  /* 0x0004100401007387 */ /* 0x0001e80000100a00 */
[----:B------:R4:W-:Y:S04]  /*2cfa0*/  STL.64 [R1+0x418], R6 ;  /* 0x0004180601007387 */ /* 0x0009e80000100a00 */
[----:B------:R-:W3:Y:S04]  /*2cfb0*/  LDL.LU R9, [R1+0xe4] ;  /* 0x0000e40001097983 */ /* 0x000ee80000300800 */
[----:B-1----:R-:W5:Y:S04]  /*2cfc0*/  LDL.LU R10, [R1+0xe8] ;  /* 0x0000e800010a7983 */ /* 0x002f680000300800 */
[----:B------:R-:W5:Y:S04]  /*2cfd0*/  LDL.LU R11, [R1+0xec] ;  /* 0x0000ec00010b7983 */ /* 0x000f680000300800 */
[----:B0-----:R-:W2:Y:S04]  /*2cfe0*/  LDL.LU R4, [R1+0x120] ;  /* 0x0001200001047983 */ /* 0x001ea80000300800 */
[----:B------:R-:W2:Y:S04]  /*2cff0*/  LDL.LU R5, [R1+0x124] ;  /* 0x0001240001057983 */ /* 0x000ea80000300800 */
[----:B----4-:R-:W4:Y:S04]  /*2d000*/  LDL.LU R6, [R1+0x128] ;  /* 0x0001280001067983 */ /* 0x010f280000300800 */
[----:B------:R-:W4:Y:S04]  /*2d010*/  LDL.LU R7, [R1+0x12c] ;  /* 0x00012c0001077983 */ /* 0x000f280000300800 */
[----:B----4-:R-:W-:Y:S04]  /*2d020*/  STL.64 [R1+0x1030], R6 ;  /* 0x0010300601007387 */ /* 0x010fe80000100a00 */
[----:B--2---:R0:W-:Y:S04]  /*2d030*/  STL.64 [R1+0x1028], R4 ;  /* 0x0010280401007387 */ /* 0x0041e80000100a00 */
[----:B0-----:R-:W2:Y:S04]  /*2d040*/  LDL.LU R4, [R1+0x140] ;  /* 0x0001400001047983 */ /* 0x001ea80000300800 */
[----:B------:R-:W2:Y:S04]  /*2d050*/  LDL.LU R5, [R1+0x144] ;  /* 0x0001440001057983 */ /* 0x000ea80000300800 */
[----:B------:R-:W4:Y:S04]  /*2d060*/  LDL.LU R6, [R1+0x148] ;  /* 0x0001480001067983 */ /* 0x000f280000300800 */
[----:B------:R-:W4:Y:S04]  /*2d070*/  LDL.LU R7, [R1+0x14c] ;  /* 0x00014c0001077983 */ /* 0x000f280000300800 */
[----:B----4-:R-:W-:Y:S04]  /*2d080*/  STL.64 [R1+0x1040], R6 ;  /* 0x0010400601007387 */ /* 0x010fe80000100a00 */
[----:B--2---:R0:W-:Y:S04]  /*2d090*/  STL.64 [R1+0x1038], R4 ;  /* 0x0010380401007387 */ /* 0x0041e80000100a00 */
[----:B0-----:R-:W2:Y:S04]  /*2d0a0*/  LDL.LU R4, [R1+0x160] ;  /* 0x0001600001047983 */ /* 0x001ea80000300800 */
[----:B------:R-:W2:Y:S04]  /*2d0b0*/  LDL.LU R5, [R1+0x164] ;  /* 0x0001640001057983 */ /* 0x000ea80000300800 */
[----:B------:R-:W4:Y:S04]  /*2d0c0*/  LDL.LU R6, [R1+0x168] ;  /* 0x0001680001067983 */ /* 0x000f280000300800 */
[----:B------:R-:W4:Y:S04]  /*2d0d0*/  LDL.LU R7, [R1+0x16c] ;  /* 0x00016c0001077983 */ /* 0x000f280000300800 */
[----:B----4-:R0:W-:Y:S02]  /*2d0e0*/  STL.64 [R1+0x1050], R6 ;  /* 0x0010500601007387 */ /* 0x0101e40000100a00 */
[----:B0-----:R-:W-:-:S02]  /*2d0f0*/  IMAD.MOV.U32 R6, RZ, RZ, R25 ;  /* 0x000000ffff067224 */ /* 0x001fc400078e0019 */
[----:B------:R-:W-:Y:S01]  /*2d100*/  IMAD.MOV.U32 R7, RZ, RZ, R24 ;  /* 0x000000ffff077224 */ /* 0x000fe200078e0018 */
[----:B------:R-:W4:Y:S04]  /*2d110*/  LDL.LU R25, [R1+0x10f4] ;  /* 0x0010f40001197983 */ /* 0x000f280000300800 */
[----:B------:R-:W4:Y:S04]  /*2d120*/  LDL.LU R24, [R1+0x10f0] ;  /* 0x0010f00001187983 */ /* 0x000f280000300800 */
[----:B--2---:R-:W-:Y:S04]  /*2d130*/  STL.64 [R1+0x1048], R4 ;  /* 0x0010480401007387 */ /* 0x004fe80000100a00 */
[----:B------:R-:W-:Y:S04]  /*2d140*/  STL.64 [R1+0x1068], R6 ;  /* 0x0010680601007387 */ /* 0x000fe80000100a00 */
[----:B-----5:R-:W-:Y:S04]  /*2d150*/  STL.64 [R1+0x1010], R10 ;  /* 0x0010100a01007387 */ /* 0x020fe80000100a00 */
[----:B---3--:R0:W-:Y:S04]  /*2d160*/  STL.64 [R1+0x1008], R8 ;  /* 0x0010080801007387 */ /* 0x0081e80000100a00 */
[----:B0-----:R-:W2:Y:S04]  /*2d170*/  LDL.LU R8, [R1+0x100] ;  /* 0x0001000001087983 */ /* 0x001ea80000300800 */
[----:B------:R-:W2:Y:S04]  /*2d180*/  LDL.LU R9, [R1+0x104] ;  /* 0x0001040001097983 */ /* 0x000ea80000300800 */
[----:B------:R-:W3:Y:S04]  /*2d190*/  LDL.LU R10, [R1+0x108] ;  /* 0x00010800010a7983 */ /* 0x000ee80000300800 */
[----:B------:R-:W3:Y:S04]  /*2d1a0*/  LDL.LU R11, [R1+0x10c] ;  /* 0x00010c00010b7983 */ /* 0x000ee80000300800 */
[----:B------:R-:W5:Y:S01]  /*2d1b0*/  LDL.LU R4, [R1+0x8] ;  /* 0x0000080001047983 */ /* 0x000f620000300800 */
[----:B------:R-:W-:-:S03]  /*2d1c0*/  IMAD.MOV.U32 R5, RZ, RZ, R0 ;  /* 0x000000ffff057224 */ /* 0x000fc600078e0000 */
[----:B------:R-:W2:Y:S01]  /*2d1d0*/  LDL.LU R0, [R1+0x10ec] ;  /* 0x0010ec0001007983 */ /* 0x000ea20000300800 */
[----:B----4-:R-:W-:Y:S02]  /*2d1e0*/  IMAD.MOV.U32 R7, RZ, RZ, R25 ;  /* 0x000000ffff077224 */ /* 0x010fe400078e0019 */
[----:B------:R-:W-:Y:S02]  /*2d1f0*/  IMAD.MOV.U32 R6, RZ, RZ, R24 ;  /* 0x000000ffff067224 */ /* 0x000fe400078e0018 */
[----:B------:R-:W4:Y:S04]  /*2d200*/  LDL.LU R24, [R1+0x10e8] ;  /* 0x0010e80001187983 */ /* 0x000f280000300800 */
[----:B-----5:R-:W-:Y:S04]  /*2d210*/  STL.64 [R1+0x1080], R4 ;  /* 0x0010800401007387 */ /* 0x020fe80000100a00 */
[----:B------:R-:W-:Y:S04]  /*2d220*/  STL.64 [R1+0x1098], R6 ;  /* 0x0010980601007387 */ /* 0x000fe80000100a00 */
[----:B---3--:R-:W-:Y:S04]  /*2d230*/  STL.64 [R1+0x1060], R10 ;  /* 0x0010600a01007387 */ /* 0x008fe80000100a00 */
[----:B--2---:R0:W-:Y:S04]  /*2d240*/  STL.64 [R1+0x1058], R8 ;  /* 0x0010580801007387 */ /* 0x0041e80000100a00 */
[----:B0-----:R-:W2:Y:S04]  /*2d250*/  LDL.LU R8, [R1+0x180] ;  /* 0x0001800001087983 */ /* 0x001ea80000300800 */
[----:B------:R-:W2:Y:S04]  /*2d260*/  LDL.LU R9, [R1+0x184] ;  /* 0x0001840001097983 */ /* 0x000ea80000300800 */
[----:B------:R-:W3:Y:S04]  /*2d270*/  LDL.LU R10, [R1+0x188] ;  /* 0x00018800010a7983 */ /* 0x000ee80000300800 */
[----:B------:R-:W3:Y:S01]  /*2d280*/  LDL.LU R11, [R1+0x18c] ;  /* 0x00018c00010b7983 */ /* 0x000ee20000300800 */
[----:B------:R-:W-:-:S02]  /*2d290*/  IMAD.MOV.U32 R5, RZ, RZ, R0 ;  /* 0x000000ffff057224 */ /* 0x000fc400078e0000 */
[----:B----4-:R-:W-:Y:S01]  /*2d2a0*/  IMAD.MOV.U32 R4, RZ, RZ, R24 ;  /* 0x000000ffff047224 */ /* 0x010fe200078e0018 */
[----:B---3--:R-:W-:Y:S04]  /*2d2b0*/  STL.64 [R1+0x1078], R10 ;  /* 0x0010780a01007387 */ /* 0x008fe80000100a00 */
[----:B--2---:R0:W-:Y:S04]  /*2d2c0*/  STL.64 [R1+0x1070], R8 ;  /* 0x0010700801007387 */ /* 0x0041e80000100a00 */
[----:B0-----:R-:W2:Y:S04]  /*2d2d0*/  LDL.LU R8, [R1+0x1a0] ;  /* 0x0001a00001087983 */ /* 0x001ea80000300800 */
[----:B------:R-:W2:Y:S04]  /*2d2e0*/  LDL.LU R9, [R1+0x1a4] ;  /* 0x0001a40001097983 */ /* 0x000ea80000300800 */
[----:B------:R-:W3:Y:S04]  /*2d2f0*/  LDL.LU R10, [R1+0x1a8] ;  /* 0x0001a800010a7983 */ /* 0x000ee80000300800 */
[----:B------:R-:W3:Y:S04]  /*2d300*/  LDL.LU R11, [R1+0x1ac] ;  /* 0x0001ac00010b7983 */ /* 0x000ee80000300800 */
[----:B------:R-:W4:Y:S04]  /*2d310*/  LDL.LU R24, [R1+0x3b8] ;  /* 0x0003b80001187983 */ /* 0x000f280000300800 */
        /* <DEDUP_REMOVED lines=21> */
[----:B------:R-:W-:-:S02]  /*2d470*/  F2FP.F16.E4M3.UNPACK_B R22, R22.H1 ;  /* 0x00000016ff16723e */ /* 0x000fc400030006ff */
[----:B------:R-:W-:Y:S01]  /*2d480*/  F2FP.F16.E4M3.UNPACK_B R23, R23.H1 ;  /* 0x00000017ff17723e */ /* 0x000fe200030006ff */
        /* <DEDUP_REMOVED lines=16> */
[----:B------:R-:W3:Y:S04]  /*2d590*/  LDL.LU R19, [R1+0xcc] ;  /* 0x0000cc0001137983 */ /* 0x000ee80000300800 */
[----:B------:R-:W-:Y:S04]  /*2d5a0*/  STL.64 [R1+0x420], R4 ;  /* 0x0004200401007387 */ /* 0x000fe80000100a00 */
[----:B------:R0:W-:Y:S04]  /*2d5b0*/  STL.64 [R1+0x428], R6 ;  /* 0x0004280601007387 */ /* 0x0001e80000100a00 */
[----:B0-----:R-:W3:Y:S04]  /*2d5c0*/  LDL.LU.64 R6, [R1+0x10e0] ;  /* 0x0010e00001067983 */ /* 0x001ee80000300a00 */
[----:B------:R-:W3:Y:S04]  /*2d5d0*/  LDL.LU.64 R4, [R1+0x10d8] ;  /* 0x0010d80001047983 */ /* 0x000ee80000300a00 */
[----:B------:R-:W-:Y:S04]  /*2d5e0*/  STL.64 [R1+0xfe0], R22 ;  /* 0x000fe01601007387 */ /* 0x000fe80000100a00 */
[----:B------:R0:W-:Y:S01]  /*2d5f0*/  STL.64 [R1+0xfd8], R20 ;  /* 0x000fd81401007387 */ /* 0x0001e20000100a00 */
[----:B----4-:R-:W-:-:S02]  /*2d600*/  F2FP.F16.E4M3.UNPACK_B R24, R24.H1 ;  /* 0x00000018ff18723e */ /* 0x010fc400030006ff */
[----:B-----5:R-:W-:Y:S01]  /*2d610*/  F2FP.F16.E4M3.UNPACK_B R25, R25.H1 ;  /* 0x00000019ff19723e */ /* 0x020fe200030006ff */
[----:B------:R-:W-:Y:S02]  /*2d620*/  IMAD R0, R0, 0x100, R3 ;  /* 0x0000010000007824 */ /* 0x000fe400078e0203 */
[----:B------:R-:W-:Y:S01]  /*2d630*/  IMAD R29, R29, 0x100, R26 ;  /* 0x000001001d1d7824 */ /* 0x000fe200078e021a */
[----:B0-----:R-:W4:Y:S04]  /*2d640*/  LDL.LU R20, [R1+0xa0] ;  /* 0x0000a00001147983 */ /* 0x001f280000300800 */
[----:B------:R-:W4:Y:S04]  /*2d650*/  LDL.LU R21, [R1+0xa4] ;  /* 0x0000a40001157983 */ /* 0x000f280000300800 */
[----:B------:R-:W4:Y:S04]  /*2d660*/  LDL.LU R22, [R1+0xa8] ;  /* 0x0000a80001167983 */ /* 0x000f280000300800 */
[----:B------:R-:W4:Y:S04]  /*2d670*/  LDL.LU R23, [R1+0xac] ;  /* 0x0000ac0001177983 */ /* 0x000f280000300800 */
[----:B------:R-:W5:Y:S04]  /*2d680*/  LDL.LU R3, [R1+0x10d4] ;  /* 0x0010d40001037983 */ /* 0x000f680000300800 */
[----:B------:R-:W4:Y:S01]  /*2d690*/  LDL.LU R26, [R1+0x10d0] ;  /* 0x0010d000011a7983 */ /* 0x000f220000300800 */
[----:B--2---:R-:W-:Y:S01]  /*2d6a0*/  HMMA.16816.F32 R12, R12, R24, R8 ;  /* 0x000000180c0c723c */ /* 0x004fe20000001808 */
[----:B---3--:R-:W-:-:S02]  /*2d6b0*/  IMAD R7, R7, 0x100, R27 ;  /* 0x0000010007077824 */ /* 0x008fc400078e021b */
[----:B------:R-:W-:Y:S01]  /*2d6c0*/  IMAD R6, R6, 0x100, R28 ;  /* 0x0000010006067824 */ /* 0x000fe200078e021c */
[----:B------:R-:W4:Y:S04]  /*2d6d0*/  LDL.LU R27, [R1+0x10cc] ;  /* 0x0010cc00011b7983 */ /* 0x000f280000300800 */
[----:B------:R-:W2:Y:S04]  /*2d6e0*/  LDL.LU R28, [R1+0x10c8] ;  /* 0x0010c800011c7983 */ /* 0x000ea80000300800 */
[----:B------:R-:W3:Y:S04]  /*2d6f0*/  LDL.LU.64 R10, [R1+0x10c0] ;  /* 0x0010c000010a7983 */ /* 0x000ee80000300a00 */
[----:B------:R-:W3:Y:S04]  /*2d700*/  LDL.LU.64 R8, [R1+0x10b8] ;  /* 0x0010b80001087983 */ /* 0x000ee80000300a00 */
[----:B------:R0:W-:Y:S04]  /*2d710*/  STL.64 [R1+0x220], R12 ;  /* 0x0002200c01007387 */ /* 0x0001e80000100a00 */
[----:B------:R1:W-:Y:S01]  /*2d720*/  STL.64 [R1+0x228], R14 ;  /* 0x0002280e01007387 */ /* 0x0003e20000100a00 */
[----:B0-----:R-:W-:-:S02]  /*2d730*/  F2FP.F16.E4M3.UNPACK_B R12, R0 ;  /* 0x00000000ff0c723e */ /* 0x001fc400020006ff */
[----:B-1----:R-:W-:Y:S02]  /*2d740*/  F2FP.F16.E4M3.UNPACK_B R14, R29 ;  /* 0x0000001dff0e723e */ /* 0x002fe400020006ff */
[----:B------:R-:W-:Y:S02]  /*2d750*/  F2FP.F16.E4M3.UNPACK_B R13, R7 ;  /* 0x00000007ff0d723e */ /* 0x000fe400020006ff */
[----:B------:R-:W-:Y:S01]  /*2d760*/  F2FP.F16.E4M3.UNPACK_B R15, R6 ;  /* 0x00000006ff0f723e */ /* 0x000fe200020006ff */
[----:B------:R-:W2:Y:S06]  /*2d770*/  LDL.LU R29, [R1+0x10b0] ;  /* 0x0010b000011d7983 */ /* 0x000eac0000300800 */
[----:B---3--:R-:W-:Y:S01]  /*2d780*/  HMMA.16816.F32 R4, R12, R4, R8 ;  /* 0x000000040c04723c */ /* 0x008fe20000001808 */
[----:B------:R-:W3:Y:S04]  /*2d790*/  LDL.LU.64 R10, [R1+0x10a8] ;  /* 0x0010a800010a7983 */ /* 0x000ee80000300a00 */
[----:B------:R-:W3:-:S14]  /*2d7a0*/  LDL.LU.64 R8, [R1+0x10a0] ;  /* 0x0010a00001087983 */ /* 0x000edc0000300a00 */
[----:B------:R-:W-:Y:S04]  /*2d7b0*/  STL.64 [R1+0x210], R4 ;  /* 0x0002100401007387 */ /* 0x000fe80000100a00 */
[----:B------:R0:W-:Y:S04]  /*2d7c0*/  STL.64 [R1+0x218], R6 ;  /* 0x0002180601007387 */ /* 0x0001e80000100a00 */
[----:B0-----:R-:W3:Y:S02]  /*2d7d0*/  LDL.LU.64 R6, [R1+0x1098] ;  /* 0x0010980001067983 */ /* 0x001ee40000300a00 */
[----:B---3--:R-:W-:Y:S02]  /*2d7e0*/  HMMA.16816.F32 R4, R12, R6, R8 ;  /* 0x000000060c04723c */ /* 0x008fe40000001808 */
[----:B------:R-:W3:Y:S04]  /*2d7f0*/  LDL.LU.64 R10, [R1+0x1090] ;  /* 0x00109000010a7983 */ /* 0x000ee80000300a00 */
[----:B------:R-:W3:-:S13]  /*2d800*/  LDL.LU.64 R8, [R1+0x1088] ;  /* 0x0010880001087983 */ /* 0x000eda0000300a00 */
[----:B------:R0:W-:Y:S04]  /*2d810*/  STL.64 [R1+0x1f0], R4 ;  /* 0x0001f00401007387 */ /* 0x0001e80000100a00 */
[----:B------:R3:W-:Y:S04]  /*2d820*/  STL.64 [R1+0x1f8], R6 ;  /* 0x0001f80601007387 */ /* 0x0007e80000100a00 */
[----:B0-----:R-:W3:Y:S02]  /*2d830*/  LDL.LU.64 R4, [R1+0x1080] ;  /* 0x0010800001047983 */ /* 0x001ee40000300a00 */
[----:B---3--:R-:W-:Y:S02]  /*2d840*/  HMMA.16816.F32 R4, R12, R4, R8 ;  /* 0x000000040c04723c */ /* 0x008fe40000001808 */
[----:B------:R-:W3:Y:S04]  /*2d850*/  LDL.LU.64 R10, [R1+0x1078] ;  /* 0x00107800010a7983 */ /* 0x000ee80000300a00 */
[----:B------:R-:W3:-:S13]  /*2d860*/  LDL.LU.64 R8, [R1+0x1070] ;  /* 0x0010700001087983 */ /* 0x000eda0000300a00 */
[----:B------:R-:W-:Y:S04]  /*2d870*/  STL.64 [R1+0x1d0], R4 ;  /* 0x0001d00401007387 */ /* 0x000fe80000100a00 */
[----:B------:R0:W-:Y:S04]  /*2d880*/  STL.64 [R1+0x1d8], R6 ;  /* 0x0001d80601007387 */ /* 0x0001e80000100a00 */
[----:B0-----:R-:W3:Y:S02]  /*2d890*/  LDL.LU.64 R6, [R1+0x1068] ;  /* 0x0010680001067983 */ /* 0x001ee40000300a00 */
[----:B---3--:R-:W-:Y:S02]  /*2d8a0*/  HMMA.16816.F32 R4, R12, R6, R8 ;  /* 0x000000060c04723c */ /* 0x008fe40000001808 */
[----:B------:R-:W3:Y:S04]  /*2d8b0*/  LDL.LU.64 R10, [R1+0x1060] ;  /* 0x00106000010a7983 */ /* 0x000ee80000300a00 */
[----:B------:R-:W3:-:S13]  /*2d8c0*/  LDL.LU.64 R8, [R1+0x1058] ;  /* 0x0010580001087983 */ /* 0x000eda0000300a00 */
[----:B------:R-:W-:Y:S04]  /*2d8d0*/  STL.64 [R1+0x1b0], R4 ;  /* 0x0001b00401007387 */ /* 0x000fe80000100a00 */
[----:B------:R0:W-:Y:S04]  /*2d8e0*/  STL.64 [R1+0x1b8], R6 ;  /* 0x0001b80601007387 */ /* 0x0001e80000100a00 */
[----:B0-----:R-:W2:Y:S04]  /*2d8f0*/  LDL.LU.64 R6, [R1+0x1050] ;  /* 0x0010500001067983 */ /* 0x001ea80000300a00 */
[----:B------:R-:W2:Y:S02]  /*2d900*/  LDL.LU.64 R4, [R1+0x1048] ;  /* 0x0010480001047983 */ /* 0x000ea40000300a00 */
[----:B--2---:R-:W-:-:S15]  /*2d910*/  HMMA.16816.F32 R4, R12, R28, R4 ;  /* 0x0000001c0c04723c */ /* 0x004fde0000001804 */
[----:B------:R-:W-:-:S04]  /*2d920*/  NOP ;  /* 0x0000000000007918 */ /* 0x000fc80000000000 */
[----:B------:R-:W-:Y:S04]  /*2d930*/  STL.64 [R1+0x170], R4 ;  /* 0x0001700401007387 */ /* 0x000fe80000100a00 */
[----:B------:R0:W-:Y:S04]  /*2d940*/  STL.64 [R1+0x178], R6 ;  /* 0x0001780601007387 */ /* 0x0001e80000100a00 */
[----:B0-----:R-:W4:Y:S04]  /*2d950*/  LDL.LU.64 R6, [R1+0x1040] ;  /* 0x0010400001067983 */ /* 0x001f280000300a00 */
[----:B------:R-:W4:Y:S02]  /*2d960*/  LDL.LU.64 R4, [R1+0x1038] ;  /* 0x0010380001047983 */ /* 0x000f240000300a00 */
[----:B----4-:R-:W-:-:S15]  /*2d970*/  HMMA.16816.F32 R4, R12, R26, R4 ;  /* 0x0000001a0c04723c */ /* 0x010fde0000001804 */
[----:B------:R-:W-:-:S04]  /*2d980*/  NOP ;  /* 0x0000000000007918 */ /* 0x000fc80000000000 */
[----:B------:R-:W-:Y:S04]  /*2d990*/  STL.64 [R1+0x150], R4 ;  /* 0x0001500401007387 */ /* 0x000fe80000100a00 */
[----:B------:R0:W-:Y:S04]  /*2d9a0*/  STL.64 [R1+0x158], R6 ;  /* 0x0001580601007387 */ /* 0x0001e80000100a00 */
[----:B0-----:R-:W5:Y:S04]  /*2d9b0*/  LDL.LU.64 R6, [R1+0x1030] ;  /* 0x0010300001067983 */ /* 0x001f680000300a00 */
[----:B------:R-:W5:Y:S02]  /*2d9c0*/  LDL.LU.64 R4, [R1+0x1028] ;  /* 0x0010280001047983 */ /* 0x000f640000300a00 */
[----:B-----5:R-:W-:-:S15]  /*2d9d0*/  HMMA.16816.F32 R4, R12, R2, R4 ;  /* 0x000000020c04723c */ /* 0x020fde0000001804 */
[----:B------:R-:W-:-:S04]  /*2d9e0*/  NOP ;  /* 0x0000000000007918 */ /* 0x000fc80000000000 */
[----:B------:R-:W-:Y:S04]  /*2d9f0*/  STL.64 [R1+0x130], R4 ;  /* 0x0001300401007387 */ /* 0x000fe80000100a00 */
[----:B------:R0:W-:Y:S04]  /*2da00*/  STL.64 [R1+0x138], R6 ;  /* 0x0001380601007387 */ /* 0x0001e80000100a00 */
[----:B0-----:R-:W2:Y:S04]  /*2da10*/  LDL.LU.64 R6, [R1+0x1020] ;  /* 0x0010200001067983 */ /* 0x001ea80000300a00 */
[----:B------:R-:W3:Y:S02]  /*2da20*/  LDL.LU.64 R4, [R1+0x1018] ;  /* 0x0010180001047983 */ /* 0x000ee40000300a00 */
[----:B---3--:R-:W-:-:S15]  /*2da30*/  HMMA.16816.F32 R8, R12, R4, R8 ;  /* 0x000000040c08723c */ /* 0x008fde0000001808 */
[----:B------:R-:W-:-:S04]  /*2da40*/  NOP ;  /* 0x0000000000007918 */ /* 0x000fc80000000000 */
[----:B------:R-:W-:Y:S04]  /*2da50*/  STL.64 [R1+0x260], R8 ;  /* 0x0002600801007387 */ /* 0x000fe80000100a00 */
[----:B------:R0:W-:Y:S04]  /*2da60*/  STL.64 [R1+0x268], R10 ;  /* 0x0002680a01007387 */ /* 0x0001e80000100a00 */
[----:B0-----:R-:W2:Y:S04]  /*2da70*/  LDL.LU.64 R10, [R1+0x1010] ;  /* 0x00101000010a7983 */ /* 0x001ea80000300a00 */
[----:B------:R-:W2:Y:S02]  /*2da80*/  LDL.LU.64 R8, [R1+0x1008] ;  /* 0x0010080001087983 */ /* 0x000ea40000300a00 */
[----:B--2---:R-:W-:Y:S02]  /*2da90*/  HMMA.16816.F32 R4, R12, R6, R8 ;  /* 0x000000060c04723c */ /* 0x004fe40000001808 */
[----:B------:R-:W2:Y:S04]  /*2daa0*/  LDL.LU.64 R10, [R1+0x1000] ;  /* 0x00100000010a7983 */ /* 0x000ea80000300a00 */
[----:B------:R-:W3:-:S13]  /*2dab0*/  LDL.LU.64 R8, [R1+0xff8] ;  /* 0x000ff80001087983 */ /* 0x000eda0000300a00 */
[----:B------:R0:W-:Y:S04]  /*2dac0*/  STL.64 [R1+0x250], R4 ;  /* 0x0002500401007387 */ /* 0x0001e80000100a00 */
[----:B------:R1:W-:Y:S04]  /*2dad0*/  STL.64 [R1+0x258], R6 ;  /* 0x0002580601007387 */ /* 0x0003e80000100a00 */
[----:B0-----:R-:W4:Y:S04]  /*2dae0*/  LDL.LU R4, [R1+0x80] ;  /* 0x0000800001047983 */ /* 0x001f280000300800 */
[----:B------:R-:W4:Y:S04]  /*2daf0*/  LDL.LU R5, [R1+0x84] ;  /* 0x0000840001057983 */ /* 0x000f280000300800 */
[----:B-1----:R-:W4:Y:S04]  /*2db00*/  LDL.LU R6, [R1+0x88] ;  /* 0x0000880001067983 */ /* 0x002f280000300800 */
[----:B------:R-:W4:Y:S01]  /*2db10*/  LDL.LU R7, [R1+0x8c] ;  /* 0x00008c0001077983 */ /* 0x000f220000300800 */
[----:B---3--:R-:W-:-:S15]  /*2db20*/  HMMA.16816.F32 R16, R12, R8, R16 ;  /* 0x000000080c10723c */ /* 0x008fde0000001810 */
[----:B------:R-:W-:-:S04]  /*2db30*/  NOP ;  /* 0x0000000000007918 */ /* 0x000fc80000000000 */
[----:B------:R-:W-:Y:S04]  /*2db40*/  STL.64 [R1+0x1a0], R16 ;  /* 0x0001a01001007387 */ /* 0x000fe80000100a00 */
[----:B------:R0:W-:Y:S04]  /*2db50*/  STL.64 [R1+0x1a8], R18 ;  /* 0x0001a81201007387 */ /* 0x0001e80000100a00 */
[----:B0-----:R-:W3:Y:S04]  /*2db60*/  LDL.LU.64 R18, [R1+0xff0] ;  /* 0x000ff00001127983 */ /* 0x001ee80000300a00 */
[----:B------:R-:W4:Y:S01]  /*2db70*/  LDL.LU.64 R16, [R1+0xfe8] ;  /* 0x000fe80001107983 */ /* 0x000f220000300a00 */
[----:B--2---:R-:W-:Y:S03]  /*2db80*/  HMMA.16816.F32 R8, R12, R10, R20 ;  /* 0x0000000a0c08723c */ /* 0x004fe60000001814 */
[----:B------:R-:W3:-:S15]  /*2db90*/  LDL.LU R20, [R1+0x60] ;  /* 0x0000600001147983 */ /* 0x000ede0000300800 */
[----:B------:R-:W-:Y:S01]  /*2dba0*/  NOP ;  /* 0x0000000000007918 */ /* 0x000fe20000000000 */
[----:B------:R-:W-:Y:S04]  /*2dbb0*/  STL.64 [R1+0x120], R8 ;  /* 0x0001200801007387 */ /* 0x000fe80000100a00 */
[----:B------:R0:W-:Y:S04]  /*2dbc0*/  STL.64 [R1+0x128], R10 ;  /* 0x0001280a01007387 */ /* 0x0001e80000100a00 */
[----:B------:R-:W3:Y:S04]  /*2dbd0*/  LDL.LU R21, [R1+0x64] ;  /* 0x0000640001157983 */ /* 0x000ee80000300800 */
[----:B------:R-:W3:Y:S04]  /*2dbe0*/  LDL.LU R22, [R1+0x68] ;  /* 0x0000680001167983 */ /* 0x000ee80000300800 */
[----:B------:R-:W3:Y:S01]  /*2dbf0*/  LDL.LU R23, [R1+0x6c] ;  /* 0x00006c0001177983 */ /* 0x000ee20000300800 */
[----:B----4-:R-:W-:Y:S03]  /*2dc00*/  HMMA.16816.F32 R4, R12, R16, R4 ;  /* 0x000000100c04723c */ /* 0x010fe60000001804 */
[----:B------:R-:W2:Y:S04]  /*2dc10*/  LDL.LU R16, [R1+0xe5c] ;  /* 0x000e5c0001107983 */ /* 0x000ea80000300800 */
[----:B------:R-:W4:-:S12]  /*2dc20*/  LDL.LU R17, [R1+0x6e8] ;  /* 0x0006e80001117983 */ /* 0x000f180000300800 */
[----:B------:R-:W-:Y:S04]  /*2dc30*/  STL.64 [R1+0x70], R4 ;  /* 0x0000700401007387 */ /* 0x000fe80000100a00 */
[----:B------:R-:W-:Y:S04]  /*2dc40*/  STL.64 [R1+0x78], R6 ;  /* 0x0000780601007387 */ /* 0x000fe80000100a00 */
[----:B0-----:R-:W5:Y:S04]  /*2dc50*/  LDL.LU R10, [R1+0xe54] ;  /* 0x000e5400010a7983 */ /* 0x001f680000300800 */
[----:B------:R-:W5:Y:S04]  /*2dc60*/  LDL.LU R11, [R1+0xe50] ;  /* 0x000e5000010b7983 */ /* 0x000f680000300800 */
[----:B------:R-:W2:Y:S04]  /*2dc70*/  LDL.LU R8, [R1+0xe4c] ;  /* 0x000e4c0001087983 */ /* 0x000ea80000300800 */
[----:B------:R-:W2:Y:S04]  /*2dc80*/  LDL.LU R9, [R1+0xe48] ;  /* 0x000e480001097983 */ /* 0x000ea80000300800 */
[----:B-----5:R-:W-:Y:S04]  /*2dc90*/  STL.64 [R1+0xfc0], R10 ;  /* 0x000fc00a01007387 */ /* 0x020fe80000100a00 */
[----:B--2---:R0:W-:Y:S04]  /*2dca0*/  STL.64 [R1+0xfb8], R8 ;  /* 0x000fb80801007387 */ /* 0x0041e80000100a00 */
[----:B0-----:R-:W2:Y:S04]  /*2dcb0*/  LDL.LU R8, [R1+0x30] ;  /* 0x0000300001087983 */ /* 0x001ea80000300800 */
[----:B------:R-:W2:Y:S04]  /*2dcc0*/  LDL.LU R9, [R1+0x34] ;  /* 0x0000340001097983 */ /* 0x000ea80000300800 */
[----:B------:R-:W5:Y:S04]  /*2dcd0*/  LDL.LU R10, [R1+0x38] ;  /* 0x00003800010a7983 */ /* 0x000f680000300800 */
[----:B------:R-:W5:Y:S01]  /*2dce0*/  LDL.LU R11, [R1+0x3c] ;  /* 0x00003c00010b7983 */ /* 0x000f620000300800 */
[C---:B---3--:R-:W-:Y:S03]  /*2dcf0*/  HMMA.16816.F32 R20, R12.reuse, R18, R20 ;  /* 0x000000120c14723c */ /* 0x048fe60000001814 */
[----:B-----5:R-:W-:Y:S04]  /*2dd00*/  STL.64 [R1+0xfd0], R10 ;  /* 0x000fd00a01007387 */ /* 0x020fe80000100a00 */
[----:B--2---:R0:W-:Y:S04]  /*2dd10*/  STL.64 [R1+0xfc8], R8 ;  /* 0x000fc80801007387 */ /* 0x0041e80000100a00 */
[----:B0-----:R-:W2:Y:S04]  /*2dd20*/  LDL.LU R8, [R1+0x40] ;  /* 0x0000400001087983 */ /* 0x001ea80000300800 */
[----:B------:R-:W2:Y:S04]  /*2dd30*/  LDL.LU R9, [R1+0x44] ;  /* 0x0000440001097983 */ /* 0x000ea80000300800 */
[----:B------:R-:W2:Y:S04]  /*2dd40*/  LDL.LU R10, [R1+0x48] ;  /* 0x00004800010a7983 */ /* 0x000ea80000300800 */
[----:B------:R-:W2:Y:S04]  /*2dd50*/  LDL.LU R11, [R1+0x4c] ;  /* 0x00004c00010b7983 */ /* 0x000ea80000300800 */
[----:B------:R-:W3:Y:S04]  /*2dd60*/  LDL.LU R6, [R1+0xe44] ;  /* 0x000e440001067983 */ /* 0x000ee80000300800 */
        /* <DEDUP_REMOVED lines=25> */
[----:B0-----:R-:W2:Y:S04]  /*2df00*/  LDL.LU R20, [R1+0x20] ;  /* 0x0000200001147983 */ /* 0x001ea80000300800 */
[----:B------:R-:W2:Y:S04]  /*2df10*/  LDL.LU R21, [R1+0x24] ;  /* 0x0000240001157983 */ /* 0x000ea80000300800 */
[----:B-1----:R-:W2:Y:S04]  /*2df20*/  LDL.LU R22, [R1+0x28] ;  /* 0x0000280001167983 */ /* 0x002ea80000300800 */
[----:B------:R-:W2:Y:S01]  /*2df30*/  LDL.LU R23, [R1+0x2c] ;  /* 0x00002c0001177983 */ /* 0x000ea20000300800 */
[----:B------:R-:W-:-:S04]  /*2df40*/  USHF.L.U32 UR13, UR11, 0x6, URZ ;  /* 0x000000060b0d7899 */ /* 0x000fc800080006ff */
[----:B------:R-:W-:Y:S02]  /*2df50*/  USHF.R.S32.HI UR14, URZ, 0x1f, UR13 ;  /* 0x0000001fff0e7899 */ /* 0x000fe4000801140d */
[----:B------:R-:W-:Y:S02]  /*2df60*/  IADD3 R16, P5, PT, R16, UR13, RZ ;  /* 0x0000000d10107c10 */ /* 0x000fe4000ffbe0ff */
[----:B----4-:R-:W-:Y:S02]  /*2df70*/  IADD3 R17, P3, PT, R17, UR13, RZ ;  /* 0x0000000d11117c10 */ /* 0x010fe4000ff7e0ff */
[----:B---3--:R-:W-:Y:S02]  /*2df80*/  IADD3 R6, P6, PT, R6, UR13, RZ ;  /* 0x0000000d06067c10 */ /* 0x008fe4000ffde0ff */
[----:B-----5:R-:W-:Y:S02]  /*2df90*/  IADD3.X R7, PT, PT, R7, UR14, RZ, P5, !PT ;  /* 0x0000000e07077c10 */ /* 0x020fe4000affe4ff */
[----:B------:R-:W-:-:S02]  /*2dfa0*/  IADD3 R4, P5, PT, R4, UR13, RZ ;  /* 0x0000000d04047c10 */ /* 0x000fc4000ffbe0ff */
[----:B------:R-:W-:Y:S02]  /*2dfb0*/  IADD3.X R5, PT, PT, R5, UR14, RZ, P3, !PT ;  /* 0x0000000e05057c10 */ /* 0x000fe40009ffe4ff */
[----:B------:R-:W-:Y:S02]  /*2dfc0*/  IADD3 R2, P3, PT, R2, UR13, RZ ;  /* 0x0000000d02027c10 */ /* 0x000fe4000ff7e0ff */
[----:B--2---:R-:W-:Y:S02]  /*2dfd0*/  IADD3 R10, P2, PT, R10, UR13, RZ ;  /* 0x0000000d0a0a7c10 */ /* 0x004fe4000ff5e0ff */
[----:B------:R-:W-:Y:S02]  /*2dfe0*/  IADD3 R11, P1, PT, R11, UR13, RZ ;  /* 0x0000000d0b0b7c10 */ /* 0x000fe4000ff3e0ff */
[----:B------:R-:W-:Y:S02]  /*2dff0*/  IADD3 R8, P0, PT, R8, UR13, RZ ;  /* 0x0000000d08087c10 */ /* 0x000fe4000ff1e0ff */
[----:B------:R-:W-:-:S02]  /*2e000*/  IADD3 R9, P4, PT, R9, UR13, RZ ;  /* 0x0000000d09097c10 */ /* 0x000fc4000ff9e0ff */
[----:B------:R-:W-:Y:S02]  /*2e010*/  IADD3.X R3, PT, PT, R3, UR14, RZ, P2, !PT ;  /* 0x0000000e03037c10 */ /* 0x000fe400097fe4ff */
[----:B------:R-:W-:Y:S01]  /*2e020*/  IADD3 R26, P2, PT, R26, UR13, RZ ;  /* 0x0000000d1a1a7c10 */ /* 0x000fe2000ff5e0ff */
[----:B------:R-:W-:Y:S01]  /*2e030*/  HMMA.16816.F32 R12, R12, R24, R20 ;  /* 0x000000180c0c723c */ /* 0x000fe20000001814 */
[----:B------:R-:W-:-:S15]  /*2e040*/  IADD3.X R27, PT, PT, R27, UR14, RZ, P1, !PT ;  /* 0x0000000e1b1b7c10 */ /* 0x000fde0008ffe4ff */
[----:B------:R-:W-:-:S03]  /*2e050*/  NOP ;  /* 0x0000000000007918 */ /* 0x000fc60000000000 */
[----:B------:R0:W-:Y:S04]  /*2e060*/  STL.64 [R1+0xd0], R12 ;  /* 0x0000d00c01007387 */ /* 0x0001e80000100a00 */
[----:B------:R-:W-:Y:S04]  /*2e070*/  STL.64 [R1+0xd8], R14 ;  /* 0x0000d80e01007387 */ /* 0x000fe80000100a00 */
        /* <DEDUP_REMOVED lines=14> */
[----:B0-----:R-:W2:Y:S01]  /*2e160*/  LDL.LU R12, [R1+0x6d4] ;  /* 0x0006d400010c7983 */ /* 0x001ea20000300800 */
[----:B------:R-:W-:-:S02]  /*2e170*/  IADD3 R28, P1, PT, R28, UR13, RZ ;  /* 0x0000000d1c1c7c10 */ /* 0x000fc4000ff3e0ff */
[----:B------:R-:W-:-:S03]  /*2e180*/  IADD3.X R29, PT, PT, R29, UR14, RZ, P0, !PT ;  /* 0x0000000e1d1d7c10 */ /* 0x000fc600087fe4ff */
[----:B------:R-:W-:Y:S04]  /*2e190*/  STL [R1+0xe2c], R28 ;  /* 0x000e2c1c01007387 */ /* 0x000fe80000100800 */
[----:B--2---:R0:W-:Y:S04]  /*2e1a0*/  STL [R1+0xfb0], R12 ;  /* 0x000fb00c01007387 */ /* 0x0041e80000100800 */
[----:B------:R-:W-:Y:S04]  /*2e1b0*/  STL [R1+0x6dc], R29 ;  /* 0x0006dc1d01007387 */ /* 0x000fe80000100800 */
[----:B0-----:R-:W2:Y:S01]  /*2e1c0*/  LDL.LU R12, [R1+0xe1c] ;  /* 0x000e1c00010c7983 */ /* 0x001ea20000300800 */
[----:B------:R-:W-:-:S05]  /*2e1d0*/  IADD3 R0, P0, PT, R0, UR13, RZ ;  /* 0x0000000d00007c10 */ /* 0x000fca000ff1e0ff */
[----:B------:R-:W-:Y:S04]  /*2e1e0*/  STL [R1+0xe24], R0 ;  /* 0x000e240001007387 */ /* 0x000fe80000100800 */
[----:B--2---:R0:W-:Y:S04]  /*2e1f0*/  STL [R1+0xfb4], R12 ;  /* 0x000fb40c01007387 */ /* 0x0041e80000100800 */
[----:B0-----:R-:W2:Y:S04]  /*2e200*/  LDL.LU R12, [R1+0x6d8] ;  /* 0x0006d800010c7983 */ /* 0x001ea80000300800 */
        /* <DEDUP_REMOVED lines=28> */
[----:B--2---:R-:W-:-:S05]  /*2e3d0*/  IADD3.X R12, PT, PT, R12, UR14, RZ, P4, !PT ;  /* 0x0000000e0c0c7c10 */ /* 0x004fca000a7fe4ff */
[----:B------:R0:W-:Y:S04]  /*2e3e0*/  STL [R1+0x6d8], R12 ;  /* 0x0006d80c01007387 */ /* 0x0001e80000100800 */
[----:B0-----:R-:W2:Y:S02]  /*2e3f0*/  LDL.LU R12, [R1+0xfb4] ;  /* 0x000fb400010c7983 */ /* 0x001ea40000300800 */
[----:B--2---:R-:W-:-:S05]  /*2e400*/  IADD3 R12, P4, PT, R12, UR13, RZ ;  /* 0x0000000d0c0c7c10 */ /* 0x004fca000ff9e0ff */
[----:B------:R0:W-:Y:S04]  /*2e410*/  STL [R1+0xe1c], R12 ;  /* 0x000e1c0c01007387 */ /* 0x0001e80000100800 */
[----:B0-----:R-:W2:Y:S01]  /*2e420*/  LDL.LU R12, [R1+0xfb0] ;  /* 0x000fb000010c7983 */ /* 0x001ea20000300800 */
[----:B----4-:R-:W-:Y:S02]  /*2e430*/  IADD3.X R14, PT, PT, R14, UR14, RZ, P5, !PT ;  /* 0x0000000e0e0e7c10 */ /* 0x010fe4000affe4ff */
[----:B-----5:R-:W-:Y:S02]  /*2e440*/  IADD3 R15, P5, PT, R15, UR13, RZ ;  /* 0x0000000d0f0f7c10 */ /* 0x020fe4000ffbe0ff */
[----:B---3--:R-:W-:Y:S02]  /*2e450*/  IADD3.X R24, PT, PT, R24, UR14, RZ, P3, !PT ;  /* 0x0000000e18187c10 */ /* 0x008fe40009ffe4ff */
[----:B------:R-:W-:-:S02]  /*2e460*/  IADD3 R25, P3, PT, R25, UR13, RZ ;  /* 0x0000000d19197c10 */ /* 0x000fc4000ff7e0ff */
[----:B------:R-:W-:Y:S02]  /*2e470*/  IADD3.X R22, PT, PT, R22, UR14, RZ, P2, !PT ;  /* 0x0000000e16167c10 */ /* 0x000fe400097fe4ff */
[----:B------:R-:W-:Y:S02]  /*2e480*/  IADD3 R23, P2, PT, R23, UR13, RZ ;  /* 0x0000000d17177c10 */ /* 0x000fe4000ff5e0ff */
[----:B------:R-:W-:Y:S02]  /*2e490*/  IADD3.X R20, PT, PT, R20, UR14, RZ, P1, !PT ;  /* 0x0000000e14147c10 */ /* 0x000fe40008ffe4ff */
[----:B------:R-:W-:Y:S02]  /*2e4a0*/  IADD3 R21, P1, PT, R21, UR13, RZ ;  /* 0x0000000d15157c10 */ /* 0x000fe4000ff3e0ff */
[----:B------:R-:W-:Y:S02]  /*2e4b0*/  IADD3.X R18, PT, PT, R18, UR14, RZ, P0, !PT ;  /* 0x0000000e12127c10 */ /* 0x000fe400087fe4ff */
        /* <DEDUP_REMOVED lines=13> */
[----:B--2---:R-:W-:Y:S02]  /*2e590*/  IADD3.X R12, PT, PT, R12, UR14, RZ, P6, !PT ;  /* 0x0000000e0c0c7c10 */ /* 0x004fe4000b7fe4ff */
[----:B------:R-:W-:-:S03]  /*2e5a0*/  IADD3 R13, P6, PT, R13, UR13, RZ ;  /* 0x0000000d0d0d7c10 */ /* 0x000fc6000ffde0ff */
[----:B------:R0:W-:Y:S04]  /*2e5b0*/  STL [R1+0x6d4], R12 ;  /* 0x0006d40c01007387 */ /* 0x0001e80000100800 */
        /* <DEDUP_REMOVED lines=9> */
[----:B------:R-:W-:-:S03]  /*2e650*/  IADD3.X R10, PT, PT, R10, UR14, RZ, P6, !PT ;  /* 0x0000000e0a0a7c10 */ /* 0x000fc6000b7fe4ff */
[----:B------:R-:W-:Y:S01]  /*2e660*/  STL [R1+0xe20], R18 ;  /* 0x000e201201007387 */ /* 0x000fe20000100800 */
[----:B------:R-:W-:-:S03]  /*2e670*/  IADD3 R11, P6, PT, R11, UR13, RZ ;  /* 0x0000000d0b0b7c10 */ /* 0x000fc6000ffde0ff */
        /* <DEDUP_REMOVED lines=16> */
[----:B------:R-:W-:-:S02]  /*2e780*/  IADD3.X R28, PT, PT, R28, UR14, RZ, P4, !PT ;  /* 0x0000000e1c1c7c10 */ /* 0x000fc4000a7fe4ff */
[----:B------:R-:W-:-:S03]  /*2e790*/  IADD3 R29, P4, PT, R29, UR13, RZ ;  /* 0x0000000d1d1d7c10 */ /* 0x000fc6000ff9e0ff */
[----:B------:R-:W-:Y:S04]  /*2e7a0*/  STL [R1+0xde0], R28 ;  /* 0x000de01c01007387 */ /* 0x000fe80000100800 */
[----:B--2---:R0:W-:Y:S04]  /*2e7b0*/  STL [R1+0xfa8], R12 ;  /* 0x000fa80c01007387 */ /* 0x0041e80000100800 */
[----:B------:R-:W-:Y:S04]  /*2e7c0*/  STL [R1+0xdac], R29 ;  /* 0x000dac1d01007387 */ /* 0x000fe80000100800 */
[----:B0-----:R-:W2:Y:S01]  /*2e7d0*/  LDL.LU R12, [R1+0xdd0] ;  /* 0x000dd000010c7983 */ /* 0x001ea20000300800 */
[----:B------:R-:W-:-:S05]  /*2e7e0*/  IADD3.X R0, PT, PT, R0, UR14, RZ, P6, !PT ;  /* 0x0000000e00007c10 */ /* 0x000fca000b7fe4ff */
        /* <DEDUP_REMOVED lines=31> */
[----:B--2---:R-:W-:-:S05]  /*2e9e0*/  IADD3 R12, P6, PT, R12, UR13, RZ ;  /* 0x0000000d0c0c7c10 */ /* 0x004fca000ffde0ff */
[----:B------:R0:W-:Y:S04]  /*2e9f0*/  STL [R1+0xda4], R12 ;  /* 0x000da40c01007387 */ /* 0x0001e80000100800 */
[----:B0-----:R-:W2:Y:S02]  /*2ea00*/  LDL.LU R12, [R1+0xfac] ;  /* 0x000fac00010c7983 */ /* 0x001ea40000300800 */
[----:B--2---:R-:W-:-:S05]  /*2ea10*/  IADD3.X R12, PT, PT, R12, UR14, RZ, P5, !PT ;  /* 0x0000000e0c0c7c10 */ /* 0x004fca000affe4ff */
[----:B------:R0:W-:Y:S04]  /*2ea20*/  STL [R1+0xdd0], R12 ;  /* 0x000dd00c01007387 */ /* 0x0001e80000100800 */
[----:B0-----:R-:W2:Y:S01]  /*2ea30*/  LDL.LU R12, [R1+0xfa8] ;  /* 0x000fa800010c7983 */ /* 0x001ea20000300800 */
[----:B---3--:R-:W-:Y:S02]  /*2ea40*/  IADD3.X R13, PT, PT, R13, UR14, RZ, P3, !PT ;  /* 0x0000000e0d0d7c10 */ /* 0x008fe40009ffe4ff */
[----:B----4-:R-:W-:Y:S02]  /*2ea50*/  IADD3 R14, P3, PT, R14, UR13, RZ ;  /* 0x0000000d0e0e7c10 */ /* 0x010fe4000ff7e0ff */
[----:B-----5:R-:W-:Y:S02]  /*2ea60*/  IADD3.X R15, PT, PT, R15, UR14, RZ, P2, !PT ;  /* 0x0000000e0f0f7c10 */ /* 0x020fe400097fe4ff */
        /* <DEDUP_REMOVED lines=20> */
[----:B--2---:R-:W-:-:S05]  /*2ebb0*/  IADD3 R12, P5, PT, R12, UR13, RZ ;  /* 0x0000000d0c0c7c10 */ /* 0x004fca000ffbe0ff */
        /* <DEDUP_REMOVED lines=1346> */
[----:B------:R-:W-:Y:S01]  /*33fe0*/  IADD3.X R11, PT, PT, R11, UR14, RZ, P3, !PT ;  /* 0x0000000e0b0b7c10 */ /* 0x000fe20009ffe4ff */
[----:B------:R-:W-:Y:S01]  /*33ff0*/  USHF.L.U32 UR12, UR10, 0x6, URZ ;  /* 0x000000060a0c7899 */ /* 0x000fe200080006ff */
        /* <DEDUP_REMOVED lines=8> */
[----:B------:R-:W-:-:S02]  /*34080*/  IADD3.X R26, PT, PT, R26, UR14, RZ, P6, !PT ;  /* 0x0000000e1a1a7c10 */ /* 0x000fc4000b7fe4ff */
        /* <DEDUP_REMOVED lines=25> */
[----:B------:R-:W-:Y:S04]  /*34220*/  STL [R1+0xe78], R5 ;  /* 0x000e780501007387 */ /* 0x000fe80000100800 */
[----:B------:R-:W-:Y:S04]  /*34230*/  STL [R1+0x6c8], R2 ;  /* 0x0006c80201007387 */ /* 0x000fe80000100800 */
[----:B------:R-:W-:Y:S04]  /*34240*/  STL [R1+0xe80], R3 ;  /* 0x000e800301007387 */ /* 0x000fe80000100800 */
[----:B------:R-:W-:Y:S04]  /*34250*/  STL [R1+0xe88], R26 ;  /* 0x000e881a01007387 */ /* 0x000fe80000100800 */
[----:B------:R-:W-:Y:S04]  /*34260*/  STL [R1+0xe90], R27 ;  /* 0x000e901b01007387 */ /* 0x000fe80000100800 */
[----:B0-----:R-:W2:Y:S01]  /*34270*/  LDL.LU R12, [R1+0x6c0] ;  /* 0x0006c000010c7983 */ /* 0x001ea20000300800 */
[----:B------:R-:W-:-:S02]  /*34280*/  IADD3.X R28, PT, PT, R28, UR14, RZ, P3, !PT ;  /* 0x0000000e1c1c7c10 */ /* 0x000fc40009ffe4ff */
[----:B------:R-:W-:-:S03]  /*34290*/  IADD3.X R29, PT, PT, R29, UR14, RZ, P2, !PT ;  /* 0x0000000e1d1d7c10 */ /* 0x000fc600097fe4ff */
[----:B------:R-:W-:Y:S04]  /*342a0*/  STL [R1+0xe98], R28 ;  /* 0x000e981c01007387 */ /* 0x000fe80000100800 */
[----:B--2---:R0:W-:Y:S04]  /*342b0*/  STL [R1+0xf30], R12 ;  /* 0x000f300c01007387 */ /* 0x0041e80000100800 */
[----:B------:R-:W-:Y:S04]  /*342c0*/  STL [R1+0xea0], R29 ;  /* 0x000ea01d01007387 */ /* 0x000fe80000100800 */
[----:B0-----:R-:W2:Y:S01]  /*342d0*/  LDL.LU R12, [R1+0x6cc] ;  /* 0x0006cc00010c7983 */ /* 0x001ea20000300800 */
[----:B------:R-:W-:-:S05]  /*342e0*/  IADD3.X R0, PT, PT, R0, UR14, RZ, P1, !PT ;  /* 0x0000000e00007c10 */ /* 0x000fca0008ffe4ff */
[----:B------:R-:W-:Y:S01]  /*342f0*/  STL [R1+0xea8], R0 ;  /* 0x000ea80001007387 */ /* 0x000fe20000100800 */
[----:B------:R-:W-:-:S03]  /*34300*/  UIADD3 UR5, UPT, UPT, UR7, 0x3f, URZ ;  /* 0x0000003f07057890 */ /* 0x000fc6000fffe0ff */
        /* <DEDUP_REMOVED lines=14> */
[----:B------:R-:W-:-:S03]  /*343f0*/  USHF.R.S32.HI UR6, URZ, 0x1f, UR5 ;  /* 0x0000001fff067899 */ /* 0x000fc60008011405 */
[----:B------:R-:W3:Y:S04]  /*34400*/  LDL.LU R17, [R1+0x6a0] ;  /* 0x0006a00001117983 */ /* 0x000ee80000300800 */
[----:B------:R-:W3:Y:S04]  /*34410*/  LDL.LU R10, [R1+0x674] ;  /* 0x00067400010a7983 */ /* 0x000ee80000300800 */
[----:B------:R-:W3:Y:S04]  /*34420*/  LDL.LU R11, [R1+0x698] ;  /* 0x00069800010b7983 */ /* 0x000ee80000300800 */
[----:B------:R-:W3:Y:S01]  /*34430*/  LDL.LU R8, [R1+0x66c] ;  /* 0x00066c0001087983 */ /* 0x000ee20000300800 */
[----:B------:R-:W-:-:S03]  /*34440*/  ULEA.HI UR6, UR6, UR5, URZ, 0x6 ;  /* 0x0000000506067291 */ /* 0x000fc6000f8f30ff */
[----:B------:R-:W3:Y:S01]  /*34450*/  LDL.LU R9, [R1+0x690] ;  /* 0x0006900001097983 */ /* 0x000ee20000300800 */
[----:B------:R-:W-:-:S03]  /*34460*/  USHF.R.S32.HI UR5, URZ, 0x1f, UR12 ;  /* 0x0000001fff057899 */ /* 0x000fc6000801140c */
        /* <DEDUP_REMOVED lines=17> */
[----:B---3--:R-:W-:Y:S02]  /*34580*/  IADD3 R13, P3, PT, R13, UR12, RZ ;  /* 0x0000000c0d0d7c10 */ /* 0x008fe4000ff7e0ff */
[----:B----4-:R-:W-:Y:S02]  /*34590*/  IADD3 R14, P5, PT, R14, UR12, RZ ;  /* 0x0000000c0e0e7c10 */ /* 0x010fe4000ffbe0ff */
[----:B-----5:R-:W-:Y:S02]  /*345a0*/  IADD3 R15, P4, PT, R15, UR12, RZ ;  /* 0x0000000c0f0f7c10 */ /* 0x020fe4000ff9e0ff */
        /* <DEDUP_REMOVED lines=16> */
[----:B------:R-:W-:Y:S02]  /*346b0*/  IADD3.X R26, PT, PT, R26, UR5, RZ, P4, !PT ;  /* 0x000000051a1a7c10 */ /* 0x000fe4000a7fe4ff */
[----:B------:R-:W-:Y:S02]  /*346c0*/  IADD3.X R27, PT, PT, R27, UR5, RZ, P0, !PT ;  /* 0x000000051b1b7c10 */ /* 0x000fe400087fe4ff */
[----:B------:R-:W-:-:S02]  /*346d0*/  IADD3.X R0, PT, PT, R0, UR5, RZ, P3, !PT ;  /* 0x0000000500007c10 */ /* 0x000fc40009ffe4ff */
[----:B------:R-:W-:Y:S01]  /*346e0*/  IADD3.X R28, PT, PT, R28, UR5, RZ, P1, !PT ;  /* 0x000000051c1c7c10 */ /* 0x000fe20008ffe4ff */
[----:B------:R-:W-:Y:S02]  /*346f0*/  UIADD3 UR4, UPT, UPT, UR4, 0x1, URZ ;  /* 0x0000000104047890 */ /* 0x000fe4000fffe0ff */
[----:B------:R-:W-:-:S04]  /*34700*/  USHF.R.S32.HI UR6, URZ, 0x6, UR6 ;  /* 0x00000006ff067899 */ /* 0x000fc80008011406 */
[----:B------:R-:W-:Y:S01]  /*34710*/  UISETP.NE.U32.AND UP0, UPT, UR4, UR6, UPT ;  /* 0x000000060400728c */ /* 0x000fe2000bf05070 */
[----:B--2---:R-:W-:-:S05]  /*34720*/  IADD3 R12, P2, PT, R12, UR12, RZ ;  /* 0x0000000c0c0c7c10 */ /* 0x004fca000ff5e0ff */
[----:B------:R0:W-:Y:S04]  /*34730*/  STL [R1+0x6c0], R12 ;  /* 0x0006c00c01007387 */ /* 0x0001e80000100800 */
[----:B------:R0:W-:Y:S04]  /*34740*/  STL [R1+0x6b4], R13 ;  /* 0x0006b40d01007387 */ /* 0x0001e80000100800 */
[----:B------:R0:W-:Y:S01]  /*34750*/  STL [R1+0x6ac], R14 ;  /* 0x0006ac0e01007387 */ /* 0x0001e20000100800 */
[----:B------:R-:W-:-:S03]  /*34760*/  IADD3.X R23, PT, PT, R23, UR5, RZ, P2, !PT ;  /* 0x0000000517177c10 */ /* 0x000fc600097fe4ff */
[----:B------:R0:W-:Y:S01]  /*34770*/  STL [R1+0x6a4], R15 ;  /* 0x0006a40f01007387 */ /* 0x0001e20000100800 */
[----:B------:R-:W-:-:S03]  /*34780*/  IADD3 R20, P2, PT, R20, UR12, RZ ;  /* 0x0000000c14147c10 */ /* 0x000fc6000ff5e0ff */
[----:B------:R0:W-:Y:S04]  /*34790*/  STL [R1+0x69c], R24 ;  /* 0x00069c1801007387 */ /* 0x0001e80000100800 */
        /* <DEDUP_REMOVED lines=22> */
[----:B------:R0:W-:Y:S04]  /*34900*/  STL [R1+0x670], R26 ;  /* 0x0006701a01007387 */ /* 0x0001e80000100800 */
[----:B------:R0:W-:Y:S04]  /*34910*/  STL [R1+0x668], R27 ;  /* 0x0006681b01007387 */ /* 0x0001e80000100800 */
[----:B------:R0:W-:Y:S04]  /*34920*/  STL [R1+0x650], R0 ;  /* 0x0006500001007387 */ /* 0x0001e80000100800 */
[----:B------:R0:W-:Y:S04]  /*34930*/  STL [R1+0x660], R28 ;  /* 0x0006601c01007387 */ /* 0x0001e80000100800 */
[----:B------:R0:W-:Y:S01]  /*34940*/  STL [R1+0x658], R29 ;  /* 0x0006581d01007387 */ /* 0x0001e20000100800 */
[----:B------:R-:W-:Y:S05]  /*34950*/  BRA.U UP0, `(.L_x_1) ;  /* 0xfffffe55006c7547 */ /* 0x000fea000b83ffff */
.L_x_0:
[----:B0-2---:R-:W2:Y:S01]  /*34960*/  LDL.LU R29, [R1+0x290] ;  /* 0x00029000011d7983 */ /* 0x005ea20000300800 */
[----:B------:R-:W0:Y:S01]  /*34970*/  S2UR UR5, SR_CgaCtaId ;  /* 0x00000000000579c3 */ /* 0x000e220000008800 */
[----:B------:R-:W-:Y:S01]  /*34980*/  UMOV UR4, 0x400 ;  /* 0x0000040000047882 */ /* 0x000fe20000000000 */
[----:B------:R-:W1:Y:S01]  /*34990*/  LDCU UR6, c[0x0][0x3b4] ;  /* 0x00007680ff0677ac */ /* 0x000e620008000800 */
[----:B------:R-:W3:Y:S01]  /*349a0*/  LDCU.64 UR12, c[0x0][0x390] ;  /* 0x00007200ff0c77ac */ /* 0x000ee20008000a00 */
[----:B------:R-:W4:Y:S01]  /*349b0*/  LDCU.64 UR22, c[0x0][0x398] ;  /* 0x00007300ff1677ac */ /* 0x000f220008000a00 */
[----:B------:R-:W5:Y:S01]  /*349c0*/  LDCU UR14, c[0x0][0x3b8] ;  /* 0x00007700ff0e77ac */ /* 0x000f620008000800 */
[----:B------:R-:W0:Y:S01]  /*349d0*/  LDCU UR15, c[0x0][0x3b8] ;  /* 0x00007700ff0f77ac */ /* 0x000e220008000800 */
        /* <DEDUP_REMOVED lines=11> */
[----:B------:R-:W-:Y:S06]  /*34a90*/  BAR.SYNC.DEFER_BLOCKING 0x0 ;  /* 0x0000000000007b1d */ /* 0x000fec0000010000 */
[----:B--2---:R2:W-:Y:S04]  /*34aa0*/  STL [R1+0x105c], R29 ;  /* 0x00105c1d01007387 */ /* 0x0045e80000100800 */
[----:B--2---:R-:W2:Y:S04]  /*34ab0*/  LDL.LU R29, [R1+0x278] ;  /* 0x00027800011d7983 */ /* 0x004ea80000300800 */
        /* <DEDUP_REMOVED lines=14> */
[----:B------:R-:W2:Y:S04]  /*34ba0*/  LDL.LU R18, [R1+0x294] ;  /* 0x0002940001127983 */ /* 0x000ea80000300800 */
        /* <DEDUP_REMOVED lines=43> */
[----:B0-----:R-:W3:Y:S01]  /*34e60*/  LDL.LU R24, [R1+0x280] ;  /* 0x0002800001187983 */ /* 0x001ee20000300800 */
[----:B--2---:R-:W-:-:S03]  /*34e70*/  F2FP.SATFINITE.E4M3.F32.PACK_AB_MERGE_C R29, R29, R18, RZ ;  /* 0x000000121d1d723e */ /* 0x004fc600048070ff */
[----:B------:R-:W2:Y:S04]  /*34e80*/  LDL.LU R18, [R1+0x1090] ;  /* 0x0010900001127983 */ /* 0x000ea80000300800 */
[----:B------:R0:W-:Y:S04]  /*34e90*/  STL [R1+0x94], R29 ;  /* 0x0000941d01007387 */ /* 0x0001e80000100800 */
[----:B0-----:R-:W2:Y:S02]  /*34ea0*/  LDL.LU R29, [R1+0x108c] ;  /* 0x00108c00011d7983 */ /* 0x001ea40000300800 */
[----:B--2---:R-:W-:-:S02]  /*34eb0*/  F2FP.SATFINITE.E4M3.F32.PACK_AB_MERGE_C R29, R29, R18, RZ ;  /* 0x000000121d1d723e */ /* 0x004fc400048070ff */
        /* <DEDUP_REMOVED lines=10> */
[----:B0-----:R-:W3:Y:S02]  /*34f60*/  LDL.LU R29, [R1+0x1074] ;  /* 0x00107400011d7983 */ /* 0x001ee40000300800 */
[----:B---3--:R-:W-:-:S02]  /*34f70*/  F2FP.SATFINITE.E4M3.F32.PACK_AB_MERGE_C R15, R15, R29, RZ ;  /* 0x0000001d0f0f723e */ /* 0x008fc400048070ff */
[----:B------:R-:W2:Y:S04]  /*34f80*/  LDL.LU R29, [R1+0x1070] ;  /* 0x00107000011d7983 */ /* 0x000ea80000300800 */
        /* <DEDUP_REMOVED lines=11> */
[----:B------:R-:W2:Y:S01]  /*35040*/  LDL.LU R29, [R1+0x105c] ;  /* 0x00105c00011d7983 */ /* 0x000ea20000300800 */
[----:B------:R-:W-:Y:S02]  /*35050*/  F2FP.SATFINITE.E4M3.F32.PACK_AB_MERGE_C R12, R14, R12, RZ ;  /* 0x0000000c0e0c723e */ /* 0x000fe400048070ff */
[----:B------:R-:W-:Y:S01]  /*35060*/  F2FP.SATFINITE.E4M3.F32.PACK_AB_MERGE_C R16, R16, R26, RZ ;  /* 0x0000001a1010723e */ /* 0x000fe200048070ff */
[----:B------:R0:W-:Y:S01]  /*35070*/  STL [R1+0x118], R15 ;  /* 0x0001180f01007387 */ /* 0x0001e20000100800 */
[----:B------:R-:W-:Y:S02]  /*35080*/  F2FP.SATFINITE.E4M3.F32.PACK_AB_MERGE_C R14, R20, R21, RZ ;  /* 0x00000015140e723e */ /* 0x000fe400048070ff */
[----:B------:R-:W-:Y:S02]  /*35090*/  F2FP.SATFINITE.E4M3.F32.PACK_AB_MERGE_C R11, R11, R13, RZ ;  /* 0x0000000d0b0b723e */ /* 0x000fe400048070ff */
[----:B------:R-:W-:Y:S02]  /*350a0*/  F2FP.SATFINITE.E4M3.F32.PACK_AB_MERGE_C R9, R9, R10, RZ ;  /* 0x0000000a0909723e */ /* 0x000fe400048070ff */
[----:B------:R-:W-:-:S02]  /*350b0*/  F2FP.SATFINITE.E4M3.F32.PACK_AB_MERGE_C R7, R7, R8, RZ ;  /* 0x000000080707723e */ /* 0x000fc400048070ff */
[----:B------:R-:W-:Y:S02]  /*350c0*/  F2FP.SATFINITE.E4M3.F32.PACK_AB_MERGE_C R5, R5, R6, RZ ;  /* 0x000000060505723e */ /* 0x000fe400048070ff */
[----:B0-----:R-:W-:-:S05]  /*350d0*/  F2FP.SATFINITE.E4M3.F32.PACK_AB_MERGE_C R15, R23, R24, RZ ;  /* 0x00000018170f723e */ /* 0x001fca00048070ff */
[----:B------:R0:W-:Y:S02]  /*350e0*/  STL [R1+0x10], R15 ;  /* 0x0000100f01007387 */ /* 0x0001e40000100800 */
[----:B0-----:R-:W-:Y:S02]  /*350f0*/  F2FP.SATFINITE.E4M3.F32.PACK_AB_MERGE_C R15, R22, R25, RZ ;  /* 0x00000019160f723e */ /* 0x001fe400048070ff */
[----:B--2---:R-:W-:-:S05]  /*35100*/  F2FP.SATFINITE.E4M3.F32.PACK_AB_MERGE_C R18, R18, R29, RZ ;  /* 0x0000001d1212723e */ /* 0x004fca00048070ff */
[----:B------:R-:W-:Y:S04]  /*35110*/  STL [R1+0x1000], R18 ;  /* 0x0010001201007387 */ /* 0x000fe80000100800 */
[----:B------:R0:W-:Y:S04]  /*35120*/  STL [R1+0x98], R12 ;  /* 0x0000980c01007387 */ /* 0x0001e80000100800 */
[----:B------:R-:W-:Y:S01]  /*35130*/  STL [R1+0x1004], R16 ;  /* 0x0010041001007387 */ /* 0x000fe20000100800 */
[----:B0-----:R-:W-:Y:S02]  /*35140*/  F2FP.SATFINITE.E4M3.F32.PACK_AB_MERGE_C R12, R27, R28, RZ ;  /* 0x0000001c1b0c723e */ /* 0x001fe400048070ff */
[----:B------:R-:W-:-:S03]  /*35150*/  F2FP.SATFINITE.E4M3.F32.PACK_AB_MERGE_C R28, R3, R4, RZ ;  /* 0x00000004031c723e */ /* 0x000fc600048070ff */
[----:B------:R0:W-:Y:S04]  /*35160*/  STL [R1+0x8c], R12 ;  /* 0x00008c0c01007387 */ /* 0x0001e80000100800 */
[----:B------:R-:W-:Y:S04]  /*35170*/  STL [R1+0x88], R15 ;  /* 0x0000880f01007387 */ /* 0x000fe80000100800 */
[----:B------:R-:W-:Y:S01]  /*35180*/  STL [R1+0x114], R14 ;  /* 0x0001140e01007387 */ /* 0x000fe20000100800 */
[----:B0-----:R-:W-:-:S05]  /*35190*/  F2FP.SATFINITE.E4M3.F32.PACK_AB_MERGE_C R12, R17, R19, RZ ;  /* 0x00000013110c723e */ /* 0x001fca00048070ff */
[----:B------:R0:W-:Y:S04]  /*351a0*/  STL [R1+0x110], R12 ;  /* 0x0001100c01007387 */ /* 0x0001e80000100800 */
[----:B------:R-:W-:Y:S04]  /*351b0*/  STL [R1+0xc], R11 ;  /* 0x00000c0b01007387 */ /* 0x000fe80000100800 */
[----:B------:R-:W-:Y:S01]  /*351c0*/  STL [R1+0x84], R9 ;  /* 0x0000840901007387 */ /* 0x000fe20000100800 */
[----:B0-----:R-:W-:-:S03]  /*351d0*/  F2FP.SATFINITE.E4M3.F32.PACK_AB_MERGE_C R12, R0, R2, RZ ;  /* 0x00000002000c723e */ /* 0x001fc600048070ff */
[----:B------:R-:W-:Y:S04]  /*351e0*/  STL [R1+0x8], R7 ;  /* 0x0000080701007387 */ /* 0x000fe80000100800 */
[----:B------:R-:W-:Y:S04]  /*351f0*/  STL [R1+0xfe4], R28 ;  /* 0x000fe41c01007387 */ /* 0x000fe80000100800 */
[----:B------:R-:W-:Y:S04]  /*35200*/  STL [R1+0x80], R5 ;  /* 0x0000800501007387 */ /* 0x000fe80000100800 */
[----:B------:R-:W2:Y:S04]  /*35210*/  LDL.LU R20, [R1+0x404] ;  /* 0x0004040001147983 */ /* 0x000ea80000300800 */
[----:B--2---:R0:W-:Y:S04]  /*35220*/  STL [R1+0x104c], R20 ;  /* 0x00104c1401007387 */ /* 0x0041e80000100800 */
[----:B0-----:R-:W2:Y:S04]  /*35230*/  LDL.LU R20, [R1+0x3fc] ;  /* 0x0003fc0001147983 */ /* 0x001ea80000300800 */
[----:B--2---:R0:W-:Y:S04]  /*35240*/  STL [R1+0x1054], R20 ;  /* 0x0010541401007387 */ /* 0x0041e80000100800 */
[----:B0-----:R-:W2:Y:S04]  /*35250*/  LDL.LU R20, [R1+0x3f4] ;  /* 0x0003f40001147983 */ /* 0x001ea80000300800 */
[----:B------:R-:W3:Y:S04]  /*35260*/  LDL.LU R23, [R1+0x40c] ;  /* 0x00040c0001177983 */ /* 0x000ee80000300800 */
[----:B---3--:R0:W-:Y:S04]  /*35270*/  STL [R1+0x1048], R23 ;  /* 0x0010481701007387 */ /* 0x0081e80000100800 */
[----:B0-----:R-:W3:Y:S04]  /*35280*/  LDL.LU R23, [R1+0x400] ;  /* 0x0004000001177983 */ /* 0x001ee80000300800 */
[----:B---3--:R0:W-:Y:S04]  /*35290*/  STL [R1+0x1050], R23 ;  /* 0x0010501701007387 */ /* 0x0081e80000100800 */
[----:B0-----:R-:W3:Y:S04]  /*352a0*/  LDL.LU R23, [R1+0x3f8] ;  /* 0x0003f80001177983 */ /* 0x001ee80000300800 */
[----:B---3--:R0:W-:Y:S04]  /*352b0*/  STL [R1+0x1058], R23 ;  /* 0x0010581701007387 */ /* 0x0081e80000100800 */
[----:B0-----:R-:W2:Y:S04]  /*352c0*/  LDL.LU R23, [R1+0x3f0] ;  /* 0x0003f00001177983 */ /* 0x001ea80000300800 */
[----:B------:R-:W3:Y:S04]  /*352d0*/  LDL.LU R19, [R1+0x414] ;  /* 0x0004140001137983 */ /* 0x000ee80000300800 */
[----:B---3--:R0:W-:Y:S04]  /*352e0*/  STL [R1+0x1044], R19 ;  /* 0x0010441301007387 */ /* 0x0081e80000100800 */
[----:B0-----:R-:W3:Y:S04]  /*352f0*/  LDL.LU R19, [R1+0x408] ;  /* 0x0004080001137983 */ /* 0x001ee80000300800 */
[----:B------:R-:W2:Y:S04]  /*35300*/  LDL.LU R24, [R1+0x41c] ;  /* 0x00041c0001187983 */ /* 0x000ea80000300800 */
[----:B--2---:R0:W-:Y:S04]  /*35310*/  STL [R1+0x1040], R24 ;  /* 0x0010401801007387 */ /* 0x0041e80000100800 */
[----:B0-----:R-:W2:Y:S04]  /*35320*/  LDL.LU R24, [R1+0x410] ;  /* 0x0004100001187983 */ /* 0x001ea80000300800 */
[----:B------:R-:W2:Y:S04]  /*35330*/  LDL.LU R22, [R1+0x424] ;  /* 0x0004240001167983 */ /* 0x000ea80000300800 */
[----:B--2---:R0:W-:Y:S04]  /*35340*/  STL [R1+0x103c], R22 ;  /* 0x00103c1601007387 */ /* 0x0041e80000100800 */
[----:B0-----:R-:W2:Y:S04]  /*35350*/  LDL.LU R22, [R1+0x418] ;  /* 0x0004180001167983 */ /* 0x001ea80000300800 */
[----:B------:R-:W2:Y:S04]  /*35360*/  LDL.LU R27, [R1+0x42c] ;  /* 0x00042c00011b7983 */ /* 0x000ea80000300800 */
[----:B--2---:R0:W-:Y:S04]  /*35370*/  STL [R1+0x1038], R27 ;  /* 0x0010381b01007387 */ /* 0x0041e80000100800 */
[----:B0-----:R-:W2:Y:S04]  /*35380*/  LDL.LU R27, [R1+0x420] ;  /* 0x00042000011b7983 */ /* 0x001ea80000300800 */
[----:B------:R-:W2:Y:S01]  /*35390*/  LDL.LU R26, [R1+0x214] ;  /* 0x00021400011a7983 */ /* 0x000ea20000300800 */
[----:B------:R-:W-:-:S03]  /*353a0*/  F2FP.SATFINITE.E4M3.F32.PACK_AB_MERGE_C R20, R20, R23, RZ ;  /* 0x000000171414723e */ /* 0x000fc600048070ff */
        /* <DEDUP_REMOVED lines=23> */
[----:B------:R0:W-:Y:S04]  /*35520*/  STL [R1+0xfd8], R12 ;  /* 0x000fd80c01007387 */ /* 0x0001e80000100800 */
[----:B0-----:R-:W2:Y:S04]  /*35530*/  LDL.LU R12, [R1+0x218] ;  /* 0x00021800010c7983 */ /* 0x001ea80000300800 */
        /* <DEDUP_REMOVED lines=8> */
[----:B------:R-:W3:Y:S04]  /*355c0*/  LDL.LU R23, [R1+0x1048] ;  /* 0x0010480001177983 */ /* 0x000ee80000300800 */
[----:B------:R0:W-:Y:S04]  /*355d0*/  STL [R1+0xfe8], R20 ;  /* 0x000fe81401007387 */ /* 0x0001e80000100800 */
[----:B0-----:R-:W2:Y:S01]  /*355e0*/  LDL.LU R20, [R1+0x210] ;  /* 0x0002100001147983 */ /* 0x001ea20000300800 */
[----:B---3--:R-:W-:-:S03]  /*355f0*/  F2FP.SATFINITE.E4M3.F32.PACK_AB_MERGE_C R23, R23, R19, RZ ;  /* 0x000000131717723e */ /* 0x008fc600048070ff */
        /* <DEDUP_REMOVED lines=14> */
[----:B0-----:R-:W4:Y:S01]  /*356e0*/  LDL.LU R22, [R1+0x220] ;  /* 0x0002200001167983 */ /* 0x001f220000300800 */
[----:B---3--:R-:W-:-:S03]  /*356f0*/  F2FP.SATFINITE.E4M3.F32.PACK_AB_MERGE_C R27, R27, R26, RZ ;  /* 0x0000001a1b1b723e */ /* 0x008fc600048070ff */
[----:B------:R-:W3:Y:S01]  /*35700*/  LDL.LU R26, [R1+0x1034] ;  /* 0x00103400011a7983 */ /* 0x000ee20000300800 */
[----:B--2---:R-:W-:Y:S02]  /*35710*/  F2FP.SATFINITE.E4M3.F32.PACK_AB_MERGE_C R19, R23, R19, RZ ;  /* 0x000000131713723e */ /* 0x004fe400048070ff */
[----:B------:R-:W-:Y:S01]  /*35720*/  F2FP.SATFINITE.E4M3.F32.PACK_AB_MERGE_C R25, R25, R16, RZ ;  /* 0x000000101919723e */ /* 0x000fe200048070ff */
[----:B------:R-:W-:Y:S01]  /*35730*/  STL [R1+0x1008], R27 ;  /* 0x0010081b01007387 */ /* 0x000fe20000100800 */
[----:B------:R-:W-:Y:S02]  /*35740*/  F2FP.SATFINITE.E4M3.F32.PACK_AB_MERGE_C R12, R28, R12, RZ ;  /* 0x0000000c1c0c723e */ /* 0x000fe400048070ff */
[----:B------:R-:W-:Y:S02]  /*35750*/  F2FP.SATFINITE.E4M3.F32.PACK_AB_MERGE_C R11, R11, R14, RZ ;  /* 0x0000000e0b0b723e */ /* 0x000fe400048070ff */
[----:B------:R-:W-:Y:S02]  /*35760*/  F2FP.SATFINITE.E4M3.F32.PACK_AB_MERGE_C R9, R9, R10, RZ ;  /* 0x0000000a0909723e */ /* 0x000fe400048070ff */
[----:B------:R-:W-:-:S02]  /*35770*/  F2FP.SATFINITE.E4M3.F32.PACK_AB_MERGE_C R7, R7, R8, RZ ;  /* 0x000000080707723e */ /* 0x000fc400048070ff */
[----:B----4-:R-:W-:Y:S02]  /*35780*/  F2FP.SATFINITE.E4M3.F32.PACK_AB_MERGE_C R22, R24, R22, RZ ;  /* 0x000000161816723e */ /* 0x010fe400048070ff */
[----:B------:R-:W-:Y:S02]  /*35790*/  F2FP.SATFINITE.E4M3.F32.PACK_AB_MERGE_C R5, R5, R6, RZ ;  /* 0x000000060505723e */ /* 0x000fe400048070ff */
[----:B------:R-:W-:Y:S01]  /*357a0*/  F2FP.SATFINITE.E4M3.F32.PACK_AB_MERGE_C R3, R3, R4, RZ ;  /* 0x000000040303723e */ /* 0x000fe200048070ff */
[----:B------:R-:W-:Y:S01]  /*357b0*/  STL [R1+0xfc], R22 ;  /* 0x0000fc1601007387 */ /* 0x000fe20000100800 */
[----:B------:R-:W-:Y:S02]  /*357c0*/  F2FP.SATFINITE.E4M3.F32.PACK_AB_MERGE_C R0, R0, R2, RZ ;  /* 0x000000020000723e */ /* 0x000fe400048070ff */
[----:B---3--:R-:W-:-:S05]  /*357d0*/  F2FP.SATFINITE.E4M3.F32.PACK_AB_MERGE_C R26, R26, R20, RZ ;  /* 0x000000141a1a723e */ /* 0x008fca00048070ff */
[----:B------:R-:W-:Y:S04]  /*357e0*/  STL [R1+0x100c], R26 ;  /* 0x00100c1a01007387 */ /* 0x000fe80000100800 */
[----:B------:R-:W-:Y:S04]  /*357f0*/  STL [R1+0xf8], R19 ;  /* 0x0000f81301007387 */ /* 0x000fe80000100800 */
[----:B------:R-:W-:Y:S04]  /*35800*/  STL [R1+0x1010], R25 ;  /* 0x0010101901007387 */ /* 0x000fe80000100800 */
[----:B------:R0:W-:Y:S04]  /*35810*/  STL [R1+0x50], R12 ;  /* 0x0000500c01007387 */ /* 0x0001e80000100800 */
[----:B------:R2:W-:Y:S01]  /*35820*/  STL [R1+0x1014], R11 ;  /* 0x0010140b01007387 */ /* 0x0005e20000100800 */
[----:B0-----:R-:W-:-:S02]  /*35830*/  F2FP.SATFINITE.E4M3.F32.PACK_AB_MERGE_C R12, R15, R18, RZ ;  /* 0x000000120f0c723e */ /* 0x001fc400048070ff */
[----:B--2---:R-:W-:-:S03]  /*35840*/  F2FP.SATFINITE.E4M3.F32.PACK_AB_MERGE_C R11, R13, R17, RZ ;  /* 0x000000110d0b723e */ /* 0x004fc600048070ff */
[----:B------:R0:W-:Y:S02]  /*35850*/  STL [R1+0x20], R12 ;  /* 0x0000200c01007387 */ /* 0x0001e40000100800 */
[----:B0-----:R-:W-:-:S05]  /*35860*/  F2FP.SATFINITE.E4M3.F32.PACK_AB_MERGE_C R12, R21, R29, RZ ;  /* 0x0000001d150c723e */ /* 0x001fca00048070ff */
[----:B------:R-:W-:Y:S04]  /*35870*/  STL [R1+0x14], R12 ;  /* 0x0000140c01007387 */ /* 0x000fe80000100800 */
[----:B------:R-:W-:Y:S04]  /*35880*/  STL [R1+0xec], R11 ;  /* 0x0000ec0b01007387 */ /* 0x000fe80000100800 */
[----:B------:R-:W-:Y:S04]  /*35890*/  STL [R1+0xe8], R9 ;  /* 0x0000e80901007387 */ /* 0x000fe80000100800 */
[----:B------:R-:W-:Y:S04]  /*358a0*/  STL [R1+0x4], R7 ;  /* 0x0000040701007387 */ /* 0x000fe80000100800 */
[----:B------:R-:W-:Y:S04]  /*358b0*/  STL [R1+0x28], R5 ;  /* 0x0000280501007387 */ /* 0x000fe80000100800 */
[----:B------:R-:W2:Y:S04]  /*358c0*/  LDL.LU R13, [R1+0x134] ;  /* 0x00013400010d7983 */ /* 0x000ea80000300800 */
[----:B------:R-:W-:Y:S04]  /*358d0*/  STL [R1], R3 ;  /* 0x0000000301007387 */ /* 0x000fe80000100800 */
[----:B------:R-:W3:Y:S04]  /*358e0*/  LDL.LU R29, [R1+0x13c] ;  /* 0x00013c00011d7983 */ /* 0x000ee80000300800 */
[----:B------:R-:W-:Y:S04]  /*358f0*/  STL [R1+0x18], R0 ;  /* 0x0000180001007387 */ /* 0x000fe80000100800 */
[----:B---3--:R0:W-:Y:S04]  /*35900*/  STL [R1+0x1030], R29 ;  /* 0x0010301d01007387 */ /* 0x0081e80000100800 */
[----:B0-----:R-:W2:Y:S04]  /*35910*/  LDL.LU R29, [R1+0x130] ;  /* 0x00013000011d7983 */ /* 0x001ea80000300800 */
[----:B------:R-:W3:Y:S04]  /*35920*/  LDL.LU R20, [R1+0x268] ;  /* 0x0002680001147983 */ /* 0x000ee80000300800 */
[----:B---3--:R0:W-:Y:S04]  /*35930*/  STL [R1+0x102c], R20 ;  /* 0x00102c1401007387 */ /* 0x0081e80000100800 */
[----:B0-----:R-:W3:Y:S04]  /*35940*/  LDL.LU R20, [R1+0x138] ;  /* 0x0001380001147983 */ /* 0x001ee80000300800 */
[----:B------:R-:W4:Y:S04]  /*35950*/  LDL.LU R28, [R1+0x26c] ;  /* 0x00026c00011c7983 */ /* 0x000f280000300800 */
[----:B------:R-:W2:Y:S04]  /*35960*/  LDL.LU R3, [R1+0x254] ;  /* 0x0002540001037983 */ /* 0x000ea80000300800 */
        /* <DEDUP_REMOVED lines=35> */
[----:B------:R-:W3:Y:S04]  /*35ba0*/  LDL.LU R29, [R1+0x1030] ;  /* 0x00103000011d7983 */ /* 0x000ee80000300800 */
[----:B------:R0:W-:Y:S04]  /*35bb0*/  STL [R1+0xfc0], R13 ;  /* 0x000fc00d01007387 */ /* 0x0001e80000100800 */
[----:B0-----:R-:W2:Y:S01]  /*35bc0*/  LDL.LU R13, [R1+0x264] ;  /* 0x00026400010d7983 */ /* 0x001ea20000300800 */
[----:B---3--:R-:W-:-:S03]  /*35bd0*/  F2FP.SATFINITE.E4M3.F32.PACK_AB_MERGE_C R29, R29, R20, RZ ;  /* 0x000000141d1d723e */ /* 0x008fc600048070ff */
[----:B------:R-:W4:Y:S04]  /*35be0*/  LDL.LU R20, [R1+0x102c] ;  /* 0x00102c0001147983 */ /* 0x000f280000300800 */
[----:B------:R0:W-:Y:S04]  /*35bf0*/  STL [R1+0xfc4], R29 ;  /* 0x000fc41d01007387 */ /* 0x0001e80000100800 */
[----:B0-----:R-:W2:Y:S01]  /*35c00*/  LDL.LU R29, [R1+0x260] ;  /* 0x00026000011d7983 */ /* 0x001ea20000300800 */
[----:B------:R-:W-:Y:S02]  /*35c10*/  F2FP.SATFINITE.E4M3.F32.PACK_AB_MERGE_C R3, R3, R0, RZ ;  /* 0x000000000303723e */ /* 0x000fe400048070ff */
[----:B--2---:R-:W-:-:S02]  /*35c20*/  F2FP.SATFINITE.E4M3.F32.PACK_AB_MERGE_C R29, R13, R29, RZ ;  /* 0x0000001d0d1d723e */ /* 0x004fc400048070ff */
[----:B----4-:R-:W-:Y:S02]  /*35c30*/  F2FP.SATFINITE.E4M3.F32.PACK_AB_MERGE_C R13, R28, R20, RZ ;  /* 0x000000141c0d723e */ /* 0x010fe400048070ff */
[----:B------:R-:W2:Y:S04]  /*35c40*/  LDL.LU R20, [R1+0x10] ;  /* 0x0000100001147983 */ /* 0x000ea80000300800 */
[----:B------:R0:W-:Y:S04]  /*35c50*/  STL [R1+0xe4], R29 ;  /* 0x0000e41d01007387 */ /* 0x0001e80000100800 */
[----:B------:R-:W3:Y:S04]  /*35c60*/  LDL.LU R28, [R1+0xd0] ;  /* 0x0000d000011c7983 */ /* 0x000ee80000300800 */
[----:B------:R4:W-:Y:S04]  /*35c70*/  STL [R1+0xe0], R13 ;  /* 0x0000e00d01007387 */ /* 0x0009e80000100800 */
[----:B0-----:R-:W2:Y:S04]  /*35c80*/  LDL.LU R29, [R1+0xd8] ;  /* 0x0000d800011d7983 */ /* 0x001ea80000300800 */
[----:B----4-:R-:W4:Y:S04]  /*35c90*/  LDL.LU R13, [R1+0xdc] ;  /* 0x0000dc00010d7983 */ /* 0x010f280000300800 */
[----:B------:R-:W2:Y:S04]  /*35ca0*/  LDL.LU R0, [R1+0x1028] ;  /* 0x0010280001007983 */ /* 0x000ea80000300800 */
[----:B------:R0:W-:Y:S04]  /*35cb0*/  STL [R1+0xfc8], R3 ;  /* 0x000fc80301007387 */ /* 0x0001e80000100800 */
[----:B0-----:R-:W3:Y:S01]  /*35cc0*/  LDL.LU R3, [R1+0xd4] ;  /* 0x0000d40001037983 */ /* 0x001ee20000300800 */
[----:B--2---:R-:W-:-:S03]  /*35cd0*/  F2FP.SATFINITE.E4M3.F32.PACK_AB_MERGE_C R0, R0, R2, RZ ;  /* 0x000000020000723e */ /* 0x004fc600048070ff */
[----:B------:R-:W2:Y:S02]  /*35ce0*/  LDL.LU R2, [R1+0x1024] ;  /* 0x0010240001027983 */ /* 0x000ea40000300800 */
[----:B--2---:R-:W-:Y:S02]  /*35cf0*/  F2FP.SATFINITE.E4M3.F32.PACK_AB_MERGE_C R2, R2, R24, RZ ;  /* 0x000000180202723e */ /* 0x004fe400048070ff */
[----:B------:R-:W2:Y:S01]  /*35d00*/  LDL.LU R24, [R1+0x1020] ;  /* 0x0010200001187983 */ /* 0x000ea20000300800 */
[----:B------:R-:W-:Y:S02]  /*35d10*/  F2FP.SATFINITE.E4M3.F32.PACK_AB_MERGE_C R11, R11, R25, RZ ;  /* 0x000000190b0b723e */ /* 0x000fe400048070ff */
[----:B------:R-:W-:Y:S02]  /*35d20*/  F2FP.SATFINITE.E4M3.F32.PACK_AB_MERGE_C R5, R5, R23, RZ ;  /* 0x000000170505723e */ /* 0x000fe400048070ff */
[----:B------:R-:W-:Y:S02]  /*35d30*/  F2FP.SATFINITE.E4M3.F32.PACK_AB_MERGE_C R6, R6, R12, RZ ;  /* 0x0000000c0606723e */ /* 0x000fe400048070ff */
[----:B--2---:R-:W-:-:S02]  /*35d40*/  F2FP.SATFINITE.E4M3.F32.PACK_AB_MERGE_C R4, R4, R24, RZ ;  /* 0x000000180404723e */ /* 0x004fc400048070ff */
[----:B------:R-:W2:Y:S04]  /*35d50*/  LDL.LU R24, [R1+0x24] ;  /* 0x0000240001187983 */ /* 0x000ea80000300800 */
[----:B------:R-:W2:Y:S04]  /*35d60*/  LDL.LU R23, [R1+0xc] ;  /* 0x00000c0001177983 */ /* 0x000ea80000300800 */
[----:B------:R-:W2:Y:S04]  /*35d70*/  LDL.LU R12, [R1+0x8] ;  /* 0x00000800010c7983 */ /* 0x000ea80000300800 */
[----:B------:R-:W2:Y:S04]  /*35d80*/  LDL.LU R25, [R1+0x101c] ;  /* 0x00101c0001197983 */ /* 0x000ea80000300800 */
[----:B------:R0:W-:Y:S04]  /*35d90*/  STL [R1+0xc8], R11 ;  /* 0x0000c80b01007387 */ /* 0x0001e80000100800 */
[----:B0-----:R-:W2:Y:S01]  /*35da0*/  LDL.LU R11, [R1+0x1018] ;  /* 0x00101800010b7983 */ /* 0x001ea20000300800 */
[----:B------:R-:W-:-:S02]  /*35db0*/  F2FP.SATFINITE.E4M3.F32.PACK_AB_MERGE_C R7, R7, R26, RZ ;  /* 0x0000001a0707723e */ /* 0x000fc400048070ff */
[----:B------:R-:W-:Y:S02]  /*35dc0*/  F2FP.SATFINITE.E4M3.F32.PACK_AB_MERGE_C R8, R8, R27, RZ ;  /* 0x0000001b0808723e */ /* 0x000fe400048070ff */
[----:B------:R-:W-:Y:S02]  /*35dd0*/  F2FP.SATFINITE.E4M3.F32.PACK_AB_MERGE_C R9, R9, R16, RZ ;  /* 0x000000100909723e */ /* 0x000fe400048070ff */
[----:B------:R-:W-:Y:S02]  /*35de0*/  F2FP.SATFINITE.E4M3.F32.PACK_AB_MERGE_C R10, R10, R18, RZ ;  /* 0x000000120a0a723e */ /* 0x000fe400048070ff */
[----:B------:R-:W-:Y:S02]  /*35df0*/  F2FP.SATFINITE.E4M3.F32.PACK_AB_MERGE_C R17, R17, R15, RZ ;  /* 0x0000000f1111723e */ /* 0x000fe400048070ff */
[----:B------:R-:W-:Y:S02]  /*35e00*/  F2FP.SATFINITE.E4M3.F32.PACK_AB_MERGE_C R21, R21, R14, RZ ;  /* 0x0000000e1515723e */ /* 0x000fe400048070ff */
[----:B--2---:R-:W-:-:S02]  /*35e10*/  F2FP.SATFINITE.E4M3.F32.PACK_AB_MERGE_C R25, R25, R11, RZ ;  /* 0x0000000b1919723e */ /* 0x004fc400048070ff */
[----:B------:R-:W2:Y:S04]  /*35e20*/  LDL.LU R11, [R1+0x1014] ;  /* 0x00101400010b7983 */ /* 0x000ea80000300800 */
[----:B------:R0:W-:Y:S04]  /*35e30*/  STL [R1+0xc4], R25 ;  /* 0x0000c41901007387 */ /* 0x0001e80000100800 */
[----:B0-----:R-:W2:Y:S04]  /*35e40*/  LDL.LU R25, [R1+0x1010] ;  /* 0x0010100001197983 */ /* 0x001ea80000300800 */
[----:B------:R-:W2:Y:S04]  /*35e50*/  LDL.LU R26, [R1+0x100c] ;  /* 0x00100c00011a7983 */ /* 0x000ea80000300800 */
[----:B------:R-:W2:Y:S04]  /*35e60*/  LDL.LU R27, [R1+0x1008] ;  /* 0x00100800011b7983 */ /* 0x000ea80000300800 */
[----:B------:R-:W2:Y:S04]  /*35e70*/  LDL.LU R16, [R1+0x1004] ;  /* 0x0010040001107983 */ /* 0x000ea80000300800 */
[----:B------:R-:W3:Y:S04]  /*35e80*/  LDL.LU R18, [R1+0x1000] ;  /* 0x0010000001127983 */ /* 0x000ee80000300800 */
[----:B------:R-:W4:Y:S04]  /*35e90*/  LDL.LU R15, [R1+0xffc] ;  /* 0x000ffc00010f7983 */ /* 0x000f280000300800 */
[----:B------:R-:W5:Y:S01]  /*35ea0*/  LDL.LU R14, [R1+0xff8] ;  /* 0x000ff800010e7983 */ /* 0x000f620000300800 */
[----:B------:R-:W-:-:S02]  /*35eb0*/  LOP3.LUT R19, R19, 0xffff, RZ, 0xc0, !PT ;  /* 0x0000ffff13137812 */ /* 0x000fc400078ec0ff */
[----:B------:R-:W-:Y:S02]  /*35ec0*/  LOP3.LUT R22, R22, 0xffff, RZ, 0xc0, !PT ;  /* 0x0000ffff16167812 */ /* 0x000fe400078ec0ff */
[----:B------:R-:W-:Y:S01]  /*35ed0*/  LOP3.LUT R20, R20, 0xffff, RZ, 0xc0, !PT ;  /* 0x0000ffff14147812 */ /* 0x000fe200078ec0ff */
[----:B------:R-:W-:Y:S04]  /*35ee0*/  STL [R1+0x44], R19 ;  /* 0x0000441301007387 */ /* 0x000fe80000100800 */
[----:B------:R-:W-:Y:S01]  /*35ef0*/  STL [R1+0x40], R22 ;  /* 0x0000401601007387 */ /* 0x000fe20000100800 */
[----:B--2---:R-:W-:Y:S02]  /*35f00*/  LOP3.LUT R16, R16, 0xffff, RZ, 0xc0, !PT ;  /* 0x0000ffff10107812 */ /* 0x004fe400078ec0ff */
[----:B---3--:R-:W-:-:S02]  /*35f10*/  LOP3.LUT R18, R18, 0xffff, RZ, 0xc0, !PT ;  /* 0x0000ffff12127812 */ /* 0x008fc400078ec0ff */
[----:B----4-:R-:W-:-:S04]  /*35f20*/  LOP3.LUT R15, R15, 0xffff, RZ, 0xc0, !PT ;  /* 0x0000ffff0f0f7812 */ /* 0x010fc800078ec0ff */
[----:B-----5:R-:W-:Y:S01]  /*35f30*/  PRMT R14, R15, 0x3340, R14 ;  /* 0x000033400f0e7816 */ /* 0x020fe2000000000e */
[----:B------:R0:W-:Y:S04]  /*35f40*/  STL [R1+0x3c], R15 ;  /* 0x00003c0f01007387 */ /* 0x0001e80000100800 */
[----:B------:R-:W-:Y:S04]  /*35f50*/  STL [R1+0x48], R16 ;  /* 0x0000481001007387 */ /* 0x000fe80000100800 */
[----:B0-----:R-:W2:Y:S01]  /*35f60*/  LDL.LU R15, [R1+0xff4] ;  /* 0x000ff400010f7983 */ /* 0x001ea20000300800 */
[----:B------:R-:W-:-:S03]  /*35f70*/  F2FP.SATFINITE.E4M3.F32.PACK_AB_MERGE_C R3, R3, R28, RZ ;  /* 0x0000001c0303723e */ /* 0x000fc600048070ff */
[----:B------:R-:W-:Y:S01]  /*35f80*/  STL [R1+0x38], R20 ;  /* 0x0000381401007387 */ /* 0x000fe20000100800 */
[----:B------:R-:W-:-:S03]  /*35f90*/  F2FP.SATFINITE.E4M3.F32.PACK_AB_MERGE_C R13, R13, R29, RZ ;  /* 0x0000001d0d0d723e */ /* 0x000fc600048070ff */
[----:B------:R0:W-:Y:S02]  /*35fa0*/  STL [R1+0x34], R18 ;  /* 0x0000341201007387 */ /* 0x0001e40000100800 */
[----:B0-----:R-:W-:Y:S02]  /*35fb0*/  PRMT R18, R20, 0x3340, R18 ;  /* 0x0000334014127816 */ /* 0x001fe40000000012 */
[----:B--2---:R-:W-:Y:S02]  /*35fc0*/  PRMT R15, R16, 0x3340, R15 ;  /* 0x00003340100f7816 */ /* 0x004fe4000000000f */
[----:B------:R-:W-:Y:S02]  /*35fd0*/  PRMT R16, R19, 0x3340, R22 ;  /* 0x0000334013107816 */ /* 0x000fe40000000016 */
[----:B------:R-:W2:Y:S04]  /*35fe0*/  LDL.LU R22, [R1+0xff0] ;  /* 0x000ff00001167983 */ /* 0x000ea80000300800 */
[----:B------:R-:W3:Y:S01]  /*35ff0*/  LDL.LU R19, [R1+0xfec] ;  /* 0x000fec0001137983 */ /* 0x000ee20000300800 */
[----:B------:R-:W-:-:S03]  /*36000*/  PRMT R14, R16, 0x5410, R14 ;  /* 0x00005410100e7816 */ /* 0x000fc6000000000e */
[----:B------:R-:W4:Y:S04]  /*36010*/  LDL.LU R20, [R1+0xfe8] ;  /* 0x000fe80001147983 */ /* 0x000f280000300800 */
[----:B------:R-:W5:Y:S04]  /*36020*/  LDL.LU R28, [R1+0xfe4] ;  /* 0x000fe400011c7983 */ /* 0x000f680000300800 */
[----:B------:R0:W-:Y:S04]  /*36030*/  STL [R1+0xa8], R3 ;  /* 0x0000a80301007387 */ /* 0x0001e80000100800 */
[----:B0-----:R-:W3:Y:S04]  /*36040*/  LDL.LU R3, [R1+0x88] ;  /* 0x0000880001037983 */ /* 0x001ee80000300800 */
[----:B------:R-:W3:Y:S04]  /*36050*/  LDL.LU R29, [R1+0x84] ;  /* 0x00008400011d7983 */ /* 0x000ee80000300800 */
[----:B------:R0:W-:Y:S04]  /*36060*/  STL [R1+0xa0], R13 ;  /* 0x0000a00d01007387 */ /* 0x0001e80000100800 */
[----:B0-----:R-:W3:Y:S04]  /*36070*/  LDL.LU R13, [R1+0x80] ;  /* 0x00008000010d7983 */ /* 0x001ee80000300800 */
[----:B------:R-:W3:Y:S04]  /*36080*/  LDL.LU R16, [R1+0x9c] ;  /* 0x00009c0001107983 */ /* 0x000ee80000300800 */
[----:B------:R0:W-:Y:S04]  /*36090*/  STL [R1+0x104], R14 ;  /* 0x0001040e01007387 */ /* 0x0001e80000100800 */
[----:B0-----:R-:W5:Y:S01]  /*360a0*/  LDL.LU R14, [R1+0x90] ;  /* 0x00009000010e7983 */ /* 0x001f620000300800 */
[----:B------:R-:W-:-:S02]  /*360b0*/  PRMT R18, R18, 0x5410, R15 ;  /* 0x0000541012127816 */ /* 0x000fc4000000000f */
[----:B------:R-:W-:-:S03]  /*360c0*/  LOP3.LUT R23, R23, 0xffff, RZ, 0xc0, !PT ;  /* 0x0000ffff17177812 */ /* 0x000fc600078ec0ff */
[----:B------:R-:W-:Y:S01]  /*360d0*/  STL [R1+0x100], R18 ;  /* 0x0001001201007387 */ /* 0x000fe20000100800 */
[----:B--2---:R-:W-:Y:S02]  /*360e0*/  LOP3.LUT R22, R22, 0xffff, RZ, 0xc0, !PT ;  /* 0x0000ffff16167812 */ /* 0x004fe400078ec0ff */
[----:B----4-:R-:W-:Y:S02]  /*360f0*/  LOP3.LUT R20, R20, 0xffff, RZ, 0xc0, !PT ;  /* 0x0000ffff14147812 */ /* 0x010fe400078ec0ff */
[----:B---3--:R-:W-:Y:S02]  /*36100*/  LOP3.LUT R15, R16, 0xffff, RZ, 0xc0, !PT ;  /* 0x0000ffff100f7812 */ /* 0x008fe400078ec0ff */
[----:B-----5:R-:W-:Y:S02]  /*36110*/  LOP3.LUT R16, R14, 0xffff, RZ, 0xc0, !PT ;  /* 0x0000ffff0e107812 */ /* 0x020fe400078ec0ff */
[----:B------:R-:W-:Y:S02]  /*36120*/  LOP3.LUT R14, R24, 0xffff, RZ, 0xc0, !PT ;  /* 0x0000ffff180e7812 */ /* 0x000fe400078ec0ff */
[----:B------:R-:W-:Y:S01]  /*36130*/  LOP3.LUT R24, R12, 0xffff, RZ, 0xc0, !PT ;  /* 0x0000ffff0c187812 */ /* 0x000fe200078ec0ff */
[----:B------:R0:W-:Y:S01]  /*36140*/  STL [R1+0x64], R16 ;  /* 0x0000641001007387 */ /* 0x0001e20000100800 */
[----:B------:R-:W-:-:S03]  /*36150*/  LOP3.LUT R12, R19, 0xffff, RZ, 0xc0, !PT ;  /* 0x0000ffff130c7812 */ /* 0x000fc600078ec0ff */
[----:B------:R-:W-:Y:S04]  /*36160*/  STL [R1+0x68], R15 ;  /* 0x0000680f01007387 */ /* 0x000fe80000100800 */
[----:B------:R-:W-:Y:S01]  /*36170*/  STL [R1+0x60], R14 ;  /* 0x0000600e01007387 */ /* 0x000fe20000100800 */
[----:B0-----:R-:W-:-:S03]  /*36180*/  LOP3.LUT R16, R28, 0xffff, RZ, 0xc0, !PT ;  /* 0x0000ffff1c107812 */ /* 0x001fc600078ec0ff */
[----:B------:R-:W-:Y:S04]  /*36190*/  STL [R1+0x30], R23 ;  /* 0x0000301701007387 */ /* 0x000fe80000100800 */
[----:B------:R-:W-:Y:S04]  /*361a0*/  STL [R1+0x2c], R24 ;  /* 0x00002c1801007387 */ /* 0x000fe80000100800 */
[----:B------:R-:W-:Y:S04]  /*361b0*/  STL [R1+0x24], R16 ;  /* 0x0000241001007387 */ /* 0x000fe80000100800 */
[----:B------:R0:W-:Y:S04]  /*361c0*/  STL [R1+0x1c], R20 ;  /* 0x00001c1401007387 */ /* 0x0001e80000100800 */
[----:B------:R-:W-:Y:S04]  /*361d0*/  STL [R1+0x10], R12 ;  /* 0x0000100c01007387 */ /* 0x000fe80000100800 */
[----:B------:R-:W2:Y:S01]  /*361e0*/  LDL R28, [R1+0x64] ;  /* 0x00006400011c7983 */ /* 0x000ea20000100800 */
[----:B------:R-:W-:-:S02]  /*361f0*/  PRMT R18, R22, 0x3340, R1 ;  /* 0x0000334016127816 */ /* 0x000fc40000000001 */
[----:B------:R-:W-:Y:S01]  /*36200*/  PRMT R19, R23, 0x3340, R24 ;  /* 0x0000334017137816 */ /* 0x000fe20000000018 */
[----:B------:R3:W-:Y:S01]  /*36210*/  STL [R1+0xfb4], R22 ;  /* 0x000fb41601007387 */ /* 0x0007e20000100800 */
[----:B0-----:R-:W-:Y:S02]  /*36220*/  PRMT R20, R20, 0x3340, R12 ;  /* 0x0000334014147816 */ /* 0x001fe4000000000c */
[----:B------:R-:W-:Y:S01]  /*36230*/  PRMT R16, R16, 0x3340, R1 ;  /* 0x0000334010107816 */ /* 0x000fe20000000001 */
[----:B---3--:R-:W3:Y:S04]  /*36240*/  LDL.LU R22, [R1+0x8c] ;  /* 0x00008c0001167983 */ /* 0x008ee80000300800 */
[----:B------:R-:W4:Y:S04]  /*36250*/  LDL.LU R24, [R1+0xfe0] ;  /* 0x000fe00001187983 */ /* 0x000f280000300800 */
[----:B------:R-:W5:Y:S04]  /*36260*/  LDL.LU R23, [R1+0xfdc] ;  /* 0x000fdc0001177983 */ /* 0x000f680000300800 */
[----:B------:R-:W3:Y:S01]  /*36270*/  LDL.LU R12, [R1+0xfd8] ;  /* 0x000fd800010c7983 */ /* 0x000ee20000300800 */
[----:B------:R-:W-:-:S02]  /*36280*/  PRMT R19, R19, 0x5410, R16 ;  /* 0x0000541013137816 */ /* 0x000fc40000000010 */
[----:B------:R-:W-:Y:S01]  /*36290*/  PRMT R14, R14, 0x3340, R1 ;  /* 0x000033400e0e7816 */ /* 0x000fe20000000001 */
[----:B------:R-:W0:Y:S02]  /*362a0*/  S2R R16, SR_TID.X ;  /* 0x0000000000107919 */ /* 0x000e240000002100 */
[----:B------:R0:W-:Y:S01]  /*362b0*/  STL [R1+0xf4], R19 ;  /* 0x0000f41301007387 */ /* 0x0001e20000100800 */
[----:B------:R-:W-:Y:S02]  /*362c0*/  PRMT R20, R20, 0x5410, R18 ;  /* 0x0000541014147816 */ /* 0x000fe40000000012 */
[----:B------:R-:W-:Y:S01]  /*362d0*/  LOP3.LUT R3, R3, 0xffff, RZ, 0xc0, !PT ;  /* 0x0000ffff03037812 */ /* 0x000fe200078ec0ff */
[----:B0-----:R-:W-:Y:S02]  /*362e0*/  IMAD.SHL.U32 R19, R16, 0x20, RZ ;  /* 0x0000002010137824 */ /* 0x001fe400078e00ff */
[----:B------:R-:W3:Y:S01]  /*362f0*/  LDL.LU R16, [R1+0x98] ;  /* 0x0000980001107983 */ /* 0x000ee20000300800 */
[----:B--2---:R-:W-:-:S02]  /*36300*/  PRMT R15, R15, 0x3340, R28 ;  /* 0x000033400f0f7816 */ /* 0x004fc4000000001c */
[----:B------:R-:W0:Y:S02]  /*36310*/  S2R R28, SR_TID.X ;  /* 0x00000000001c7919 */ /* 0x000e240000002100 */
[----:B------:R-:W-:Y:S01]  /*36320*/  PRMT R14, R15, 0x5410, R14 ;  /* 0x000054100f0e7816 */ /* 0x000fe2000000000e */
[----:B0-----:R-:W-:-:S05]  /*36330*/  IMAD.SHL.U32 R28, R28, 0x200, RZ ;  /* 0x000002001c1c7824 */ /* 0x001fca00078e00ff */
[----:B------:R-:W-:-:S04]  /*36340*/  LOP3.LUT R28, R28, 0x3000, RZ, 0xc0, !PT ;  /* 0x000030001c1c7812 */ /* 0x000fc800078ec0ff */
[----:B------:R-:W-:-:S05]  /*36350*/  LOP3.LUT R18, R28, 0xc60, R19, 0xf8, !PT ;  /* 0x00000c601c127812 */ /* 0x000fca00078ef813 */
[----:B------:R-:W-:Y:S04]  /*36360*/  STL [R1+0xfb8], R18 ;  /* 0x000fb81201007387 */ /* 0x000fe80000100800 */
[----:B------:R-:W-:Y:S01]  /*36370*/  STL [R1+0xf0], R20 ;  /* 0x0000f01401007387 */ /* 0x000fe20000100800 */
[----:B-----5:R-:W-:-:S03]  /*36380*/  LOP3.LUT R15, R23, 0xffff, RZ, 0xc0, !PT ;  /* 0x0000ffff170f7812 */ /* 0x020fc600078ec0ff */
[----:B------:R3:W-:Y:S02]  /*36390*/  STL [R1+0xdc], R14 ;  /* 0x0000dc0e01007387 */ /* 0x0007e40000100800 */
[----:B---3--:R-:W-:Y:S02]  /*363a0*/  LOP3.LUT R14, R12, 0xffff, RZ, 0xc0, !PT ;  /* 0x0000ffff0c0e7812 */ /* 0x008fe400078ec0ff */
[----:B------:R-:W2:Y:S04]  /*363b0*/  LDL.LU R12, [R1+0xfd4] ;  /* 0x000fd400010c7983 */ /* 0x000ea80000300800 */
[----:B------:R0:W-:Y:S04]  /*363c0*/  STL [R1+0x4c], R3 ;  /* 0x00004c0301007387 */ /* 0x0001e80000100800 */
[----:B------:R-:W3:Y:S01]  /*363d0*/  LDL.LU R23, [R1+0xfd0] ;  /* 0x000fd00001177983 */ /* 0x000ee20000300800 */
[----:B------:R-:W-:-:S02]  /*363e0*/  LOP3.LUT R20, R22, 0xffff, RZ, 0xc0, !PT ;  /* 0x0000ffff16147812 */ /* 0x000fc400078ec0ff */
[----:B------:R-:W-:Y:S02]  /*363f0*/  LOP3.LUT R18, R29, 0xffff, RZ, 0xc0, !PT ;  /* 0x0000ffff1d127812 */ /* 0x000fe400078ec0ff */
[----:B------:R-:W-:Y:S02]  /*36400*/  LOP3.LUT R22, R13, 0xffff, RZ, 0xc0, !PT ;  /* 0x0000ffff0d167812 */ /* 0x000fe400078ec0ff */
[----:B------:R-:W-:Y:S01]  /*36410*/  LOP3.LUT R29, R27, 0xffff, RZ, 0xc0, !PT ;  /* 0x0000ffff1b1d7812 */ /* 0x000fe200078ec0ff */
[----:B------:R-:W-:Y:S01]  /*36420*/  STL [R1+0xc], R18 ;  /* 0x00000c1201007387 */ /* 0x000fe20000100800 */
[----:B------:R-:W-:Y:S02]  /*36430*/  LOP3.LUT R19, R16, 0xffff, RZ, 0xc0, !PT ;  /* 0x0000ffff10137812 */ /* 0x000fe400078ec0ff */
[----:B------:R-:W-:Y:S01]  /*36440*/  LOP3.LUT R28, R26, 0xffff, RZ, 0xc0, !PT ;  /* 0x0000ffff1a1c7812 */ /* 0x000fe200078ec0ff */
[----:B------:R-:W-:Y:S01]  /*36450*/  STL [R1+0x8], R22 ;  /* 0x0000081601007387 */ /* 0x000fe20000100800 */
[----:B----4-:R-:W-:-:S02]  /*36460*/  LOP3.LUT R16, R24, 0xffff, RZ, 0xc0, !PT ;  /* 0x0000ffff18107812 */ /* 0x010fc400078ec0ff */
[----:B------:R-:W-:Y:S01]  /*36470*/  LOP3.LUT R13, R25, 0xffff, RZ, 0xc0, !PT ;  /* 0x0000ffff190d7812 */ /* 0x000fe200078ec0ff */
[----:B------:R-:W4:Y:S01]  /*36480*/  LDL.LU R24, [R1+0xfcc] ;  /* 0x000fcc0001187983 */ /* 0x000f220000300800 */
[----:B------:R-:W-:Y:S02]  /*36490*/  LOP3.LUT R27, R11, 0xffff, RZ, 0xc0, !PT ;  /* 0x0000ffff0b1b7812 */ /* 0x000fe400078ec0ff */
[----:B------:R-:W-:Y:S01]  /*364a0*/  PRMT R11, R3, 0x3340, R1 ;  /* 0x00003340030b7816 */ /* 0x000fe20000000001 */
[----:B------:R-:W-:Y:S01]  /*364b0*/  STL [R1+0x70], R29 ;  /* 0x0000701d01007387 */ /* 0x000fe20000100800 */
[----:B------:R-:W-:-:S03]  /*364c0*/  PRMT R25, R19, 0x3340, R20 ;  /* 0x0000334013197816 */ /* 0x000fc60000000014 */
[----:B0-----:R-:W5:Y:S04]  /*364d0*/  LDL.LU R3, [R1+0xfc8] ;  /* 0x000fc80001037983 */ /* 0x001f680000300800 */
[----:B------:R0:W-:Y:S01]  /*364e0*/  STL [R1+0x5c], R28 ;  /* 0x00005c1c01007387 */ /* 0x0001e20000100800 */
[----:B------:R-:W-:-:S03]  /*364f0*/  PRMT R26, R18, 0x3340, R22 ;  /* 0x00003340121a7816 */ /* 0x000fc60000000016 */
[----:B------:R-:W-:Y:S01]  /*36500*/  STL [R1+0x58], R13 ;  /* 0x0000580d01007387 */ /* 0x000fe20000100800 */
[----:B------:R-:W-:-:S03]  /*36510*/  PRMT R25, R25, 0x5410, R11 ;  /* 0x0000541019197816 */ /* 0x000fc6000000000b */
[----:B------:R-:W-:Y:S04]  /*36520*/  STL [R1+0x54], R27 ;  /* 0x0000541b01007387 */ /* 0x000fe80000100800 */
[----:B------:R1:W-:Y:S01]  /*36530*/  STL [R1+0xfbc], R14 ;  /* 0x000fbc0e01007387 */ /* 0x0003e20000100800 */
[----:B0-----:R-:W-:Y:S02]  /*36540*/  PRMT R28, R28, 0x3340, R13 ;  /* 0x000033401c1c7816 */ /* 0x001fe4000000000d */
[----:B--2---:R-:W-:Y:S02]  /*36550*/  PRMT R12, R14, 0x3340, R12 ;  /* 0x000033400e0c7816 */ /* 0x004fe4000000000c */
[----:B-1----:R-:W2:Y:S02]  /*36560*/  LDL.LU R14, [R1+0x50] ;  /* 0x00005000010e7983 */ /* 0x002ea40000300800 */
[----:B------:R-:W-:-:S02]  /*36570*/  PRMT R12, R26, 0x5410, R12 ;  /* 0x000054101a0c7816 */ /* 0x000fc4000000000c */
[----:B---3--:R-:W-:Y:S02]  /*36580*/  PRMT R23, R29, 0x3340, R23 ;  /* 0x000033401d177816 */ /* 0x008fe40000000017 */
[----:B------:R-:W3:Y:S04]  /*36590*/  LDL.LU R29, [R1+0xfc4] ;  /* 0x000fc400011d7983 */ /* 0x000ee80000300800 */
[----:B------:R-:W3:Y:S04]  /*365a0*/  LDL.LU R18, [R1+0x28] ;  /* 0x0000280001127983 */ /* 0x000ee80000300800 */
[----:B------:R-:W3:Y:S04]  /*365b0*/  LDL.LU R22, [R1+0x18] ;  /* 0x0000180001167983 */ /* 0x000ee80000300800 */
[----:B------:R-:W3:Y:S04]  /*365c0*/  LDL.LU R13, [R1+0xfc0] ;  /* 0x000fc000010d7983 */ /* 0x000ee80000300800 */
[----:B------:R-:W3:Y:S04]  /*365d0*/  LDL.LU R11, [R1+0x4] ;  /* 0x00000400010b7983 */ /* 0x000ee80000300800 */
[----:B------:R0:W-:Y:S04]  /*365e0*/  STL [R1+0xd8], R25 ;  /* 0x0000d81901007387 */ /* 0x0001e80000100800 */
[----:B0-----:R-:W3:Y:S04]  /*365f0*/  LDL.LU R25, [R1] ;  /* 0x0000000001197983 */ /* 0x001ee80000300800 */
[----:B------:R-:W3:Y:S04]  /*36600*/  LDL.LU R26, [R1+0x20] ;  /* 0x00002000011a7983 */ /* 0x000ee80000300800 */
[----:B------:R0:W-:Y:S04]  /*36610*/  STL [R1+0xd4], R12 ;  /* 0x0000d40c01007387 */ /* 0x0001e80000100800 */
[----:B0-----:R-:W3:Y:S01]  /*36620*/  LDL.LU R12, [R1+0x14] ;  /* 0x00001400010c7983 */ /* 0x001ee20000300800 */
[----:B----4-:R-:W-:-:S02]  /*36630*/  PRMT R24, R27, 0x3340, R24 ;  /* 0x000033401b187816 */ /* 0x010fc40000000018 */
[----:B------:R-:W-:-:S04]  /*36640*/  PRMT R27, R15, 0x3340, R16 ;  /* 0x000033400f1b7816 */ /* 0x000fc80000000010 */
[----:B------:R-:W-:Y:S02]  /*36650*/  PRMT R27, R27, 0x5410, R23 ;  /* 0x000054101b1b7816 */ /* 0x000fe40000000017 */
[----:B------:R-:W-:-:S03]  /*36660*/  PRMT R23, R28, 0x5410, R24 ;  /* 0x000054101c177816 */ /* 0x000fc60000000018 */
[----:B------:R0:W-:Y:S04]  /*36670*/  STL [R1+0xd0], R27 ;  /* 0x0000d01b01007387 */ /* 0x0001e80000100800 */
[----:B------:R1:W-:Y:S01]  /*36680*/  STL [R1+0xcc], R23 ;  /* 0x0000cc1701007387 */ /* 0x0003e20000100800 */
[----:B------:R-:W-:Y:S02]  /*36690*/  LOP3.LUT R24, R17, 0xffff, RZ, 0xc0, !PT ;  /* 0x0000ffff11187812 */ /* 0x000fe400078ec0ff */
[----:B------:R-:W-:Y:S02]  /*366a0*/  LOP3.LUT R17, R9, 0xffff, RZ, 0xc0, !PT ;  /* 0x0000ffff09117812 */ /* 0x000fe400078ec0ff */
[----:B------:R-:W-:Y:S02]  /*366b0*/  PRMT R9, R24, 0x3340, R1 ;  /* 0x0000334018097816 */ /* 0x000fe40000000001 */
[----:B-----5:R-:W-:-:S02]  /*366c0*/  LOP3.LUT R28, R3, 0xffff, RZ, 0xc0, !PT ;  /* 0x0000ffff031c7812 */ /* 0x020fc400078ec0ff */
[----:B------:R-:W-:Y:S02]  /*366d0*/  LOP3.LUT R5, R5, 0xffff, RZ, 0xc0, !PT ;  /* 0x0000ffff05057812 */ /* 0x000fe400078ec0ff */
[----:B------:R-:W-:Y:S02]  /*366e0*/  LOP3.LUT R7, R7, 0xffff, RZ, 0xc0, !PT ;  /* 0x0000ffff07077812 */ /* 0x000fe400078ec0ff */
[----:B------:R-:W-:Y:S02]  /*366f0*/  PRMT R3, R5, 0x3340, R1 ;  /* 0x0000334005037816 */ /* 0x000fe40000000001 */
[----:B------:R-:W-:Y:S02]  /*36700*/  LOP3.LUT R8, R8, 0xffff, RZ, 0xc0, !PT ;  /* 0x0000ffff08087812 */ /* 0x000fe400078ec0ff */
[----:B--2---:R-:W-:-:S05]  /*36710*/  LOP3.LUT R14, R14, 0xffff, RZ, 0xc0, !PT ;  /* 0x0000ffff0e0e7812 */ /* 0x004fca00078ec0ff */
[----:B------:R-:W-:Y:S01]  /*36720*/  STL [R1+0xc0], R14 ;  /* 0x0000c00e01007387 */ /* 0x000fe20000100800 */
[----:B---3--:R-:W-:Y:S02]  /*36730*/  LOP3.LUT R11, R11, 0xffff, RZ, 0xc0, !PT ;  /* 0x0000ffff0b0b7812 */ /* 0x008fe400078ec0ff */
[----:B0-----:R-:W-:-:S05]  /*36740*/  LOP3.LUT R27, R26, 0xffff, RZ, 0xc0, !PT ;  /* 0x0000ffff1a1b7812 */ /* 0x001fca00078ec0ff */
[----:B------:R-:W-:Y:S01]  /*36750*/  STL [R1+0xbc], R27 ;  /* 0x0000bc1b01007387 */ /* 0x000fe20000100800 */
[----:B-1----:R-:W-:Y:S02]  /*36760*/  LOP3.LUT R23, R12, 0xffff, RZ, 0xc0, !PT ;  /* 0x0000ffff0c177812 */ /* 0x002fe400078ec0ff */
[----:B------:R-:W-:Y:S02]  /*36770*/  LOP3.LUT R12, R25, 0xffff, RZ, 0xc0, !PT ;  /* 0x0000ffff190c7812 */ /* 0x000fe400078ec0ff */
[----:B------:R-:W-:Y:S01]  /*36780*/  LOP3.LUT R25, R13, 0xffff, RZ, 0xc0, !PT ;  /* 0x0000ffff0d197812 */ /* 0x000fe200078ec0ff */
[----:B------:R0:W-:Y:S01]  /*36790*/  STL [R1+0xb8], R23 ;  /* 0x0000b81701007387 */ /* 0x0001e20000100800 */
[----:B------:R-:W-:-:S03]  /*367a0*/  LOP3.LUT R13, R2, 0xffff, RZ, 0xc0, !PT ;  /* 0x0000ffff020d7812 */ /* 0x000fc600078ec0ff */
[----:B------:R1:W-:Y:S01]  /*367b0*/  STL [R1+0x14], R25 ;  /* 0x0000141901007387 */ /* 0x0003e20000100800 */
[----:B------:R-:W-:-:S03]  /*367c0*/  PRMT R2, R25, 0x3340, R1 ;  /* 0x0000334019027816 */ /* 0x000fc60000000001 */
[----:B------:R2:W-:Y:S01]  /*367d0*/  STL [R1+0x74], R24 ;  /* 0x0000741801007387 */ /* 0x0005e20000100800 */
[----:B------:R-:W-:Y:S02]  /*367e0*/  PRMT R26, R7, 0x3340, R17 ;  /* 0x00003340071a7816 */ /* 0x000fe40000000011 */
[----:B0-----:R-:W-:Y:S02]  /*367f0*/  PRMT R23, R23, 0x3340, R1 ;  /* 0x0000334017177816 */ /* 0x001fe40000000001 */
[----:B-1----:R-:W-:Y:S02]  /*36800*/  PRMT R25, R28, 0x3340, R13 ;  /* 0x000033401c197816 */ /* 0x002fe4000000000d */
[----:B--2---:R-:W-:Y:S02]  /*36810*/  PRMT R24, R11, 0x3340, R12 ;  /* 0x000033400b187816 */ /* 0x004fe4000000000c */
[----:B------:R-:W-:Y:S02]  /*36820*/  PRMT R27, R14, 0x3340, R27 ;  /* 0x000033400e1b7816 */ /* 0x000fe4000000001b */
[----:B------:R-:W-:-:S02]  /*36830*/  PRMT R2, R24, 0x5410, R2 ;  /* 0x0000541018027816 */ /* 0x000fc40000000002 */
[----:B------:R-:W-:Y:S02]  /*36840*/  PRMT R14, R25, 0x5410, R3 ;  /* 0x00005410190e7816 */ /* 0x000fe40000000003 */
[----:B------:R-:W-:Y:S01]  /*36850*/  PRMT R3, R26, 0x5410, R9 ;  /* 0x000054101a037816 */ /* 0x000fe20000000009 */
[----:B------:R0:W-:Y:S01]  /*36860*/  STL [R1+0xb0], R2 ;  /* 0x0000b00201007387 */ /* 0x0001e20000100800 */
[----:B------:R-:W-:-:S03]  /*36870*/  LOP3.LUT R18, R18, 0xffff, RZ, 0xc0, !PT ;  /* 0x0000ffff12127812 */ /* 0x000fc600078ec0ff */
[----:B------:R1:W-:Y:S01]  /*36880*/  STL [R1+0xac], R14 ;  /* 0x0000ac0e01007387 */ /* 0x0003e20000100800 */
[----:B0-----:R-:W-:-:S03]  /*36890*/  PRMT R2, R27, 0x5410, R23 ;  /* 0x000054101b027816 */ /* 0x001fc60000000017 */
[----:B------:R-:W-:Y:S01]  /*368a0*/  STL [R1+0xa4], R3 ;  /* 0x0000a40301007387 */ /* 0x000fe20000100800 */
[----:B------:R-:W-:Y:S02]  /*368b0*/  LOP3.LUT R25, R0, 0xffff, RZ, 0xc0, !PT ;  /* 0x0000ffff00197812 */ /* 0x000fe400078ec0ff */
[----:B-1----:R-:W-:Y:S01]  /*368c0*/  LOP3.LUT R14, R29, 0xffff, RZ, 0xc0, !PT ;  /* 0x0000ffff1d0e7812 */ /* 0x002fe200078ec0ff */
[----:B------:R0:W-:Y:S01]  /*368d0*/  STL [R1+0x9c], R2 ;  /* 0x00009c0201007387 */ /* 0x0001e20000100800 */
[----:B------:R-:W-:-:S03]  /*368e0*/  LOP3.LUT R29, R4, 0xffff, RZ, 0xc0, !PT ;  /* 0x0000ffff041d7812 */ /* 0x000fc600078ec0ff */
[----:B------:R-:W2:Y:S01]  /*368f0*/  LDL.LU R27, [R1+0x38] ;  /* 0x00003800011b7983 */ /* 0x000ea20000300800 */
[----:B------:R-:W-:-:S03]  /*36900*/  LOP3.LUT R23, R22, 0xffff, RZ, 0xc0, !PT ;  /* 0x0000ffff16177812 */ /* 0x000fc600078ec0ff */
[----:B------:R-:W3:Y:S01]  /*36910*/  LDL.LU R26, [R1+0x34] ;  /* 0x00003400011a7983 */ /* 0x000ee20000300800 */
[----:B0-----:R-:W-:-:S03]  /*36920*/  LOP3.LUT R2, R6, 0xffff, RZ, 0xc0, !PT ;  /* 0x0000ffff06027812 */ /* 0x001fc600078ec0ff */
[----:B------:R-:W-:Y:S01]  /*36930*/  STL [R1+0x28], R18 ;  /* 0x0000281201007387 */ /* 0x000fe20000100800 */
[----:B------:R-:W-:-:S03]  /*36940*/  LOP3.LUT R22, R10, 0xffff, RZ, 0xc0, !PT ;  /* 0x0000ffff0a167812 */ /* 0x000fc600078ec0ff */
[----:B------:R-:W4:Y:S01]  /*36950*/  LDL.LU R24, [R1+0x48] ;  /* 0x0000480001187983 */ /* 0x000f220000300800 */
[----:B------:R-:W-:-:S03]  /*36960*/  LOP3.LUT R3, R21, 0xffff, RZ, 0xc0, !PT ;  /* 0x0000ffff15037812 */ /* 0x000fc600078ec0ff */
[----:B------:R-:W-:Y:S04]  /*36970*/  STL [R1+0x7c], R14 ;  /* 0x00007c0e01007387 */ /* 0x000fe80000100800 */
[----:B------:R-:W-:Y:S01]  /*36980*/  STL [R1+0x80], R25 ;  /* 0x0000801901007387 */ /* 0x000fe20000100800 */
[----:B------:R-:W-:-:S03]  /*36990*/  PRMT R0, R14, 0x3340, R1 ;  /* 0x000033400e007816 */ /* 0x000fc60000000001 */
[----:B------:R-:W-:Y:S01]  /*369a0*/  STL [R1+0x50], R29 ;  /* 0x0000501d01007387 */ /* 0x000fe20000100800 */
[----:B------:R-:W-:-:S03]  /*369b0*/  PRMT R4, R18, 0x3340, R23 ;  /* 0x0000334012047816 */ /* 0x000fc60000000017 */
[----:B------:R0:W-:Y:S04]  /*369c0*/  STL [R1+0x78], R2 ;  /* 0x0000780201007387 */ /* 0x0001e80000100800 */
[----:B------:R1:W-:Y:S01]  /*369d0*/  STL [R1+0xb4], R8 ;  /* 0x0000b40801007387 */ /* 0x0003e20000100800 */
[----:B------:R-:W-:-:S03]  /*369e0*/  PRMT R6, R25, 0x3340, R29 ;  /* 0x0000334019067816 */ /* 0x000fc6000000001d */
[----:B------:R5:W-:Y:S01]  /*369f0*/  STL [R1+0x84], R22 ;  /* 0x0000841601007387 */ /* 0x000be20000100800 */
[----:B------:R-:W-:-:S03]  /*36a00*/  PRMT R21, R4, 0x5410, R0 ;  /* 0x0000541004157816 */ /* 0x000fc60000000000 */
[----:B------:R-:W-:Y:S01]  /*36a10*/  STL [R1+0x88], R3 ;  /* 0x0000880301007387 */ /* 0x000fe20000100800 */
[----:B0-----:R-:W-:-:S03]  /*36a20*/  PRMT R2, R2, 0x3340, R1 ;  /* 0x0000334002027816 */ /* 0x001fc60000000001 */
[----:B------:R-:W3:Y:S01]  /*36a30*/  LDL.LU R14, [R1+0xfbc] ;  /* 0x000fbc00010e7983 */ /* 0x000ee20000300800 */
[----:B-1----:R-:W-:-:S03]  /*36a40*/  PRMT R8, R8, 0x3340, R22 ;  /* 0x0000334008087816 */ /* 0x002fc60000000016 */
[----:B------:R-:W3:Y:S04]  /*36a50*/  LDL.LU R18, [R1+0xfb8] ;  /* 0x000fb80001127983 */ /* 0x000ee80000300800 */
[----:B------:R-:W3:Y:S04]  /*36a60*/  LDL.LU R29, [R1+0x1c] ;  /* 0x00001c00011d7983 */ /* 0x000ee80000300800 */
[----:B------:R-:W3:Y:S04]  /*36a70*/  LDL.LU R25, [R1+0x10] ;  /* 0x0000100001197983 */ /* 0x000ee80000300800 */
[----:B-----5:R-:W5:Y:S01]  /*36a80*/  LDL.LU R22, [R1+0xfb4] ;  /* 0x000fb40001167983 */ /* 0x020f620000300800 */
[----:B------:R-:W-:-:S03]  /*36a90*/  PRMT R6, R6, 0x5410, R2 ;  /* 0x0000541006067816 */ /* 0x000fc60000000002 */
[----:B------:R-:W3:Y:S04]  /*36aa0*/  LDL.LU R4, [R1+0x40] ;  /* 0x0000400001047983 */ /* 0x000ee80000300800 */
[----:B------:R-:W4:Y:S04]  /*36ab0*/  LDL.LU R0, [R1+0x3c] ;  /* 0x00003c0001007983 */ /* 0x000f280000300800 */
[----:B------:R0:W-:Y:S04]  /*36ac0*/  STL [R1+0xf80], R21 ;  /* 0x000f801501007387 */ /* 0x0001e80000100800 */
[----:B0-----:R-:W5:Y:S04]  /*36ad0*/  LDL.LU R21, [R1+0x24] ;  /* 0x0000240001157983 */ /* 0x001f680000300800 */
[----:B------:R-:W5:Y:S01]  /*36ae0*/  LDL.LU R2, [R1+0x44] ;  /* 0x0000440001027983 */ /* 0x000f620000300800 */
[----:B------:R-:W0:Y:S01]  /*36af0*/  S2R R9, SR_TID.X ;  /* 0x0000000000097919 */ /* 0x000e220000002100 */
[----:B------:R-:W-:-:S02]  /*36b00*/  PRMT R3, R3, 0x3340, R1 ;  /* 0x0000334003037816 */ /* 0x000fc40000000001 */
[----:B------:R-:W-:Y:S02]  /*36b10*/  STL [R1+0x98], R6 ;  /* 0x0000980601007387 */ /* 0x000fe40000100800 */
[----:B------:R-:W-:Y:S02]  /*36b20*/  PRMT R3, R8, 0x5410, R3 ;  /* 0x0000541008037816 */ /* 0x000fe40000000003 */
[C---:B0-----:R-:W-:Y:S01]  /*36b30*/  LOP3.LUT R10, R9.reuse, 0x3f, RZ, 0xc0, !PT ;  /* 0x0000003f090a7812 */ /* 0x041fe200078ec0ff */
[----:B------:R-:W-:-:S05]  /*36b40*/  IMAD.SHL.U32 R9, R9, 0x800, RZ ;  /* 0x0000080009097824 */ /* 0x000fca00078e00ff */
[----:B------:R-:W-:-:S05]  /*36b50*/  LOP3.LUT R9, R9, 0x3000, RZ, 0xc0, !PT ;  /* 0x0000300009097812 */ /* 0x000fca00078ec0ff */
[----:B------:R-:W-:Y:S02]  /*36b60*/  IMAD R8, R10, 0x10, R9 ;  /* 0x000000100a087824 */ /* 0x000fe400078e0209 */
[----:B------:R-:W5:Y:S04]  /*36b70*/  LDL.LU R10, [R1+0x2c] ;  /* 0x00002c00010a7983 */ /* 0x000f680000300800 */
[----:B------:R2:W-:Y:S02]  /*36b80*/  STL [R1+0x94], R3 ;  /* 0x0000940301007387 */ /* 0x0005e40000100800 */
[----:B--2---:R-:W-:Y:S02]  /*36b90*/  SHF.R.U32.HI R3, RZ, 0x8, R27 ;  /* 0x00000008ff037819 */ /* 0x004fe4000001161b */
[----:B------:R-:W2:Y:S01]  /*36ba0*/  LDL.LU R27, [R1+0x68] ;  /* 0x00006800011b7983 */ /* 0x000ea20000300800 */
[----:B---3--:R-:W-:-:S04]  /*36bb0*/  SHF.R.U32.HI R4, RZ, 0x8, R4 ;  /* 0x00000008ff047819 */ /* 0x008fc80000011604 */
[----:B------:R-:W-:Y:S02]  /*36bc0*/  LOP3.LUT R4, R4, 0xffff, RZ, 0xc0, !PT ;  /* 0x0000ffff04047812 */ /* 0x000fe400078ec0ff */
[----:B----4-:R-:W-:Y:S02]  /*36bd0*/  SHF.R.U32.HI R9, RZ, 0x8, R0 ;  /* 0x00000008ff097819 */ /* 0x010fe40000011600 */
[----:B------:R-:W-:Y:S02]  /*36be0*/  SHF.R.U32.HI R0, RZ, 0x8, R24 ;  /* 0x00000008ff007819 */ /* 0x000fe40000011618 */
[----:B-----5:R-:W-:Y:S02]  /*36bf0*/  SHF.R.U32.HI R6, RZ, 0x8, R2 ;  /* 0x00000008ff067819 */ /* 0x020fe40000011602 */
[----:B------:R-:W-:Y:S02]  /*36c00*/  SHF.R.U32.HI R2, RZ, 0x8, R26 ;  /* 0x00000008ff027819 */ /* 0x000fe4000001161a */
[----:B------:R-:W-:Y:S01]  /*36c10*/  LOP3.LUT R6, R6, 0xffff, RZ, 0xc0, !PT ;  /* 0x0000ffff06067812 */ /* 0x000fe200078ec0ff */
[----:B------:R-:W3:Y:S03]  /*36c20*/  LDL.LU R26, [R1+0x64] ;  /* 0x00006400011a7983 */ /* 0x000ee60000300800 */
[----:B------:R-:W-:Y:S01]  /*36c30*/  PRMT R6, R6, 0x3340, R4 ;  /* 0x0000334006067816 */ /* 0x000fe20000000004 */
[----:B------:R-:W4:Y:S04]  /*36c40*/  LDL.LU R24, [R1+0x60] ;  /* 0x0000600001187983 */ /* 0x000f280000300800 */
[----:B------:R-:W5:Y:S01]  /*36c50*/  LDL.LU R4, [R1+0x30] ;  /* 0x0000300001047983 */ /* 0x000f620000300800 */
[----:B------:R-:W-:-:S02]  /*36c60*/  LOP3.LUT R9, R9, 0xffff, RZ, 0xc0, !PT ;  /* 0x0000ffff09097812 */ /* 0x000fc400078ec0ff */
[----:B------:R-:W-:Y:S02]  /*36c70*/  LOP3.LUT R2, R2, 0xffff, RZ, 0xc0, !PT ;  /* 0x0000ffff02027812 */ /* 0x000fe400078ec0ff */
[----:B------:R-:W-:Y:S01]  /*36c80*/  LOP3.LUT R3, R3, 0xffff, RZ, 0xc0, !PT ;  /* 0x0000ffff03037812 */ /* 0x000fe200078ec0ff */
[----:B------:R0:W-:Y:S01]  /*36c90*/  STL [R1+0x90], R6 ;  /* 0x0000900601007387 */ /* 0x0001e20000100800 */
[----:B------:R-:W-:Y:S02]  /*36ca0*/  LOP3.LUT R0, R0, 0xffff, RZ, 0xc0, !PT ;  /* 0x0000ffff00007812 */ /* 0x000fe400078ec0ff */
[----:B------:R-:W-:Y:S02]  /*36cb0*/  PRMT R2, R3, 0x3340, R2 ;  /* 0x0000334003027816 */ /* 0x000fe40000000002 */
[--C-:B------:R-:W-:Y:S02]  /*36cc0*/  PRMT R3, R0, 0x3340, R1.reuse ;  /* 0x0000334000037816 */ /* 0x100fe40000000001 */
[----:B0-----:R-:W-:-:S05]  /*36cd0*/  PRMT R6, R9, 0x3340, R1 ;  /* 0x0000334009067816 */ /* 0x001fca0000000001 */
[----:B------:R-:W-:Y:S04]  /*36ce0*/  STL [R1+0x4], R6 ;  /* 0x0000040601007387 */ /* 0x000fe80000100800 */
[----:B------:R0:W-:Y:S04]  /*36cf0*/  STL [R1+0x8c], R2 ;  /* 0x00008c0201007387 */ /* 0x0001e80000100800 */
[----:B------:R1:W-:Y:S01]  /*36d00*/  STL [R1], R3 ;  /* 0x0000000301007387 */ /* 0x0003e20000100800 */
[----:B------:R-:W-:Y:S02]  /*36d10*/  SHF.R.U32.HI R22, RZ, 0x8, R22 ;  /* 0x00000008ff167819 */ /* 0x000fe40000011616 */
[----:B0-----:R-:W-:-:S02]  /*36d20*/  SHF.R.U32.HI R2, RZ, 0x8, R10 ;  /* 0x00000008ff027819 */ /* 0x001fc4000001160a */
[----:B-1----:R-:W-:Y:S02]  /*36d30*/  SHF.R.U32.HI R3, RZ, 0x8, R21 ;  /* 0x00000008ff037819 */ /* 0x002fe40000011615 */
[----:B------:R-:W-:Y:S02]  /*36d40*/  LOP3.LUT R2, R2, 0xffff, RZ, 0xc0, !PT ;  /* 0x0000ffff02027812 */ /* 0x000fe400078ec0ff */
[----:B------:R-:W-:Y:S02]  /*36d50*/  LOP3.LUT R3, R3, 0xffff, RZ, 0xc0, !PT ;  /* 0x0000ffff03037812 */ /* 0x000fe400078ec0ff */
[----:B------:R-:W-:Y:S02]  /*36d60*/  LOP3.LUT R22, R22, 0xffff, RZ, 0xc0, !PT ;  /* 0x0000ffff16167812 */ /* 0x000fe400078ec0ff */
[----:B------:R-:W-:Y:S02]  /*36d70*/  SHF.R.U32.HI R6, RZ, 0x8, R25 ;  /* 0x00000008ff067819 */ /* 0x000fe40000011619 */
[----:B------:R-:W4:Y:S02]  /*36d80*/  LDL.LU R25, [R1+0x8] ;  /* 0x0000080001197983 */ /* 0x000f240000300800 */
[----:B------:R-:W-:-:S02]  /*36d90*/  LOP3.LUT R6, R6, 0xffff, RZ, 0xc0, !PT ;  /* 0x0000ffff06067812 */ /* 0x000fc400078ec0ff */
[----:B--2---:R-:W-:Y:S02]  /*36da0*/  SHF.R.U32.HI R10, RZ, 0x8, R27 ;  /* 0x00000008ff0a7819 */ /* 0x004fe4000001161b */
[----:B-----5:R-:W-:Y:S02]  /*36db0*/  SHF.R.U32.HI R0, RZ, 0x8, R4 ;  /* 0x00000008ff007819 */ /* 0x020fe40000011604 */
[----:B------:R-:W-:Y:S02]  /*36dc0*/  SHF.R.U32.HI R4, RZ, 0x8, R29 ;  /* 0x00000008ff047819 */ /* 0x000fe4000001161d */
[----:B------:R-:W-:Y:S02]  /*36dd0*/  LOP3.LUT R0, R0, 0xffff, RZ, 0xc0, !PT ;  /* 0x0000ffff00007812 */ /* 0x000fe400078ec0ff */
[----:B------:R-:W-:Y:S02]  /*36de0*/  PRMT R29, R3, 0x3340, R1 ;  /* 0x00003340031d7816 */ /* 0x000fe40000000001 */
[----:B------:R-:W-:-:S03]  /*36df0*/  PRMT R0, R0, 0x3340, R2 ;  /* 0x0000334000007816 */ /* 0x000fc60000000002 */
[----:B------:R0:W-:Y:S01]  /*36e00*/  STL [R1+0xf78], R29 ;  /* 0x000f781d01007387 */ /* 0x0001e20000100800 */
[----:B------:R-:W-:-:S03]  /*36e10*/  PRMT R2, R22, 0x3340, R1 ;  /* 0x0000334016027816 */ /* 0x000fc60000000001 */
[----:B------:R1:W-:Y:S04]  /*36e20*/  STL [R1+0x40], R0 ;  /* 0x0000400001007387 */ /* 0x0003e80000100800 */
[----:B0-----:R-:W2:Y:S04]  /*36e30*/  LDL.LU R29, [R1+0xc] ;  /* 0x00000c00011d7983 */ /* 0x001ea80000300800 */
[----:B------:R-:W5:Y:S01]  /*36e40*/  LDL.LU R22, [R1+0x4c] ;  /* 0x00004c0001167983 */ /* 0x000f620000300800 */
[----:B------:R-:W-:-:S04]  /*36e50*/  LOP3.LUT R4, R4, 0xffff, RZ, 0xc0, !PT ;  /* 0x0000ffff04047812 */ /* 0x000fc800078ec0ff */
[----:B-1----:R-:W-:-:S05]  /*36e60*/  PRMT R0, R4, 0x3340, R6 ;  /* 0x0000334004007816 */ /* 0x002fca0000000006 */
[----:B------:R-:W-:Y:S04]  /*36e70*/  STL [R1+0x6c], R0 ;  /* 0x00006c0001007387 */ /* 0x000fe80000100800 */
[----:B------:R0:W-:Y:S04]  /*36e80*/  STL [R1+0xf7c], R2 ;  /* 0x000f7c0201007387 */ /* 0x0001e80000100800 */
[----:B------:R-:W5:Y:S04]  /*36e90*/  LDL.LU R21, [R1+0x70] ;  /* 0x0000700001157983 */ /* 0x000f680000300800 */
[----:B------:R-:W5:Y:S01]  /*36ea0*/  LDL.LU R27, [R1+0x5c] ;  /* 0x00005c00011b7983 */ /* 0x000f620000300800 */
[----:B---3--:R-:W-:-:S02]  /*36eb0*/  SHF.R.U32.HI R9, RZ, 0x8, R26 ;  /* 0x00000008ff097819 */ /* 0x008fc4000001161a */
[----:B----4-:R-:W-:Y:S01]  /*36ec0*/  SHF.R.U32.HI R3, RZ, 0x8, R24 ;  /* 0x00000008ff037819 */ /* 0x010fe20000011618 */
[----:B------:R-:W3:Y:S04]  /*36ed0*/  LDL.LU R26, [R1+0x58] ;  /* 0x00005800011a7983 */ /* 0x000ee80000300800 */
[----:B------:R-:W4:Y:S01]  /*36ee0*/  LDL.LU R24, [R1+0x54] ;  /* 0x0000540001187983 */ /* 0x000f220000300800 */
[----:B0-----:R-:W0:Y:S01]  /*36ef0*/  S2R R2, SR_TID.X ;  /* 0x0000000000027919 */ /* 0x001e220000002100 */
[----:B------:R-:W-:Y:S02]  /*36f00*/  LOP3.LUT R3, R3, 0xffff, RZ, 0xc0, !PT ;  /* 0x0000ffff03037812 */ /* 0x000fe400078ec0ff */
[----:B------:R-:W-:Y:S02]  /*36f10*/  LOP3.LUT R9, R9, 0xffff, RZ, 0xc0, !PT ;  /* 0x0000ffff09097812 */ /* 0x000fe400078ec0ff */
[----:B------:R-:W-:-:S02]  /*36f20*/  LOP3.LUT R10, R10, 0xffff, RZ, 0xc0, !PT ;  /* 0x0000ffff0a0a7812 */ /* 0x000fc400078ec0ff */
[----:B------:R-:W-:Y:S02]  /*36f30*/  SHF.R.U32.HI R6, RZ, 0x8, R19 ;  /* 0x00000008ff067819 */ /* 0x000fe40000011613 */
[----:B------:R-:W-:Y:S02]  /*36f40*/  SHF.R.U32.HI R4, RZ, 0x8, R20 ;  /* 0x00000008ff047819 */ /* 0x000fe40000011614 */
[----:B------:R-:W-:Y:S02]  /*36f50*/  PRMT R3, R3, 0x3340, R1 ;  /* 0x0000334003037816 */ /* 0x000fe40000000001 */
[----:B------:R-:W-:Y:S02]  /*36f60*/  LOP3.LUT R4, R4, 0xffff, RZ, 0xc0, !PT ;  /* 0x0000ffff04047812 */ /* 0x000fe400078ec0ff */
[----:B------:R-:W-:Y:S01]  /*36f70*/  LOP3.LUT R6, R6, 0xffff, RZ, 0xc0, !PT ;  /* 0x0000ffff06067812 */ /* 0x000fe200078ec0ff */
[----:B0-----:R-:W-:-:S05]  /*36f80*/  IMAD.SHL.U32 R0, R2, 0x4, RZ ;  /* 0x0000000402007824 */ /* 0x001fca00078e00ff */
[----:B------:R-:W-:-:S05]  /*36f90*/  LOP3.LUT R0, R18, 0x70, R0, 0x78, !PT ;  /* 0x0000007012007812 */ /* 0x000fca00078e7800 */
[----:B------:R0:W-:Y:S04]  /*36fa0*/  STL [R1+0xf84], R0 ;  /* 0x000f840001007387 */ /* 0x0001e80000100800 */
[----:B------:R-:W-:Y:S01]  /*36fb0*/  STL [R1+0xf88], R3 ;  /* 0x000f880301007387 */ /* 0x000fe20000100800 */
[----:B0-----:R-:W-:-:S05]  /*36fc0*/  PRMT R0, R10, 0x3340, R9 ;  /* 0x000033400a007816 */ /* 0x001fca0000000009 */
[----:B------:R0:W-:Y:S01]  /*36fd0*/  STL [R1+0x34], R0 ;  /* 0x0000340001007387 */ /* 0x0001e20000100800 */
[----:B------:R-:W-:Y:S02]  /*36fe0*/  SHF.R.U32.HI R9, RZ, 0x8, R25 ;  /* 0x00000008ff097819 */ /* 0x000fe40000011619 */
[----:B------:R-:W-:Y:S02]  /*36ff0*/  SHF.R.U32.HI R14, RZ, 0x8, R14 ;  /* 0x00000008ff0e7819 */ /* 0x000fe4000001160e */
[----:B0-----:R-:W-:-:S05]  /*37000*/  PRMT R0, R6, 0x3340, R4 ;  /* 0x0000334006007816 */ /* 0x001fca0000000004 */
[----:B------:R0:W-:Y:S01]  /*37010*/  STL [R1+0x3c], R0 ;  /* 0x00003c0001007387 */ /* 0x0001e20000100800 */
[----:B------:R-:W-:-:S03]  /*37020*/  LOP3.LUT R14, R14, 0xffff, RZ, 0xc0, !PT ;  /* 0x0000ffff0e0e7812 */ /* 0x000fc600078ec0ff */
[----:B------:R-:W3:Y:S01]  /*37030*/  LDL.LU R25, [R1+0x14] ;  /* 0x0000140001197983 */ /* 0x000ee20000300800 */
[----:B------:R-:W-:Y:S02]  /*37040*/  SHF.R.U32.HI R15, RZ, 0x8, R15 ;  /* 0x00000008ff0f7819 */ /* 0x000fe4000001160f */
[----:B------:R-:W-:Y:S02]  /*37050*/  SHF.R.U32.HI R16, RZ, 0x8, R16 ;  /* 0x00000008ff107819 */ /* 0x000fe40000011610 */
[----:B------:R-:W-:Y:S02]  /*37060*/  LOP3.LUT R15, R15, 0xffff, RZ, 0xc0, !PT ;  /* 0x0000ffff0f0f7812 */ /* 0x000fe400078ec0ff */
[----:B------:R-:W-:Y:S02]  /*37070*/  LOP3.LUT R16, R16, 0xffff, RZ, 0xc0, !PT ;  /* 0x0000ffff10107812 */ /* 0x000fe400078ec0ff */
[----:B--2---:R-:W-:Y:S02]  /*37080*/  SHF.R.U32.HI R6, RZ, 0x8, R29 ;  /* 0x00000008ff067819 */ /* 0x004fe4000001161d */
[----:B-----5:R-:W-:-:S02]  /*37090*/  SHF.R.U32.HI R4, RZ, 0x8, R22 ;  /* 0x00000008ff047819 */ /* 0x020fc40000011616 */
[----:B------:R-:W-:Y:S02]  /*370a0*/  LOP3.LUT R6, R6, 0xffff, RZ, 0xc0, !PT ;  /* 0x0000ffff06067812 */ /* 0x000fe400078ec0ff */
[----:B------:R-:W-:Y:S02]  /*370b0*/  LOP3.LUT R10, R4, 0xffff, RZ, 0xc0, !PT ;  /* 0x0000ffff040a7812 */ /* 0x000fe400078ec0ff */
[----:B------:R-:W-:Y:S02]  /*370c0*/  LOP3.LUT R4, R9, 0xffff, RZ, 0xc0, !PT ;  /* 0x0000ffff09047812 */ /* 0x000fe400078ec0ff */
[--C-:B------:R-:W-:Y:S02]  /*370d0*/  PRMT R9, R10, 0x3340, R1.reuse ;  /* 0x000033400a097816 */ /* 0x100fe40000000001 */
[----:B------:R-:W-:Y:S02]  /*370e0*/  PRMT R10, R14, 0x3340, R1 ;  /* 0x000033400e0a7816 */ /* 0x000fe40000000001 */
[----:B0-----:R-:W-:Y:S01]  /*370f0*/  PRMT R0, R6, 0x3340, R4 ;  /* 0x0000334006007816 */ /* 0x001fe20000000004 */
[----:B------:R-:W-:Y:S04]  /*37100*/  STL [R1+0xf8c], R9 ;  /* 0x000f8c0901007387 */ /* 0x000fe80000100800 */
[----:B------:R-:W-:Y:S04]  /*37110*/  STL [R1+0xf90], R10 ;  /* 0x000f900a01007387 */ /* 0x000fe80000100800 */
[----:B------:R0:W-:Y:S01]  /*37120*/  STL [R1+0x24], R0 ;  /* 0x0000240001007387 */ /* 0x0001e20000100800 */
[----:B------:R-:W-:-:S02]  /*37130*/  SHF.R.U32.HI R14, RZ, 0x8, R27 ;  /* 0x00000008ff0e7819 */ /* 0x000fc4000001161b */
[----:B0-----:R-:W-:-:S05]  /*37140*/  PRMT R0, R15, 0x3340, R16 ;  /* 0x000033400f007816 */ /* 0x001fca0000000010 */
[----:B------:R0:W-:Y:S04]  /*37150*/  STL [R1+0x30], R0 ;  /* 0x0000300001007387 */ /* 0x0001e80000100800 */
[----:B------:R-:W2:Y:S04]  /*37160*/  LDL.LU R27, [R1+0x74] ;  /* 0x00007400011b7983 */ /* 0x000ea80000300800 */
[----:B------:R-:W5:Y:S04]  /*37170*/  LDL.LU R20, [R1+0xc0] ;  /* 0x0000c00001147983 */ /* 0x000f680000300800 */
[----:B------:R-:W5:Y:S04]  /*37180*/  LDL.LU R19, [R1+0xbc] ;  /* 0x0000bc0001137983 */ /* 0x000f680000300800 */
[----:B------:R-:W5:Y:S01]  /*37190*/  LDL.LU R22, [R1+0xb8] ;  /* 0x0000b80001167983 */ /* 0x000f620000300800 */
[----:B------:R-:W-:-:S02]  /*371a0*/  SHF.R.U32.HI R16, RZ, 0x8, R21 ;  /* 0x00000008ff107819 */ /* 0x000fc40000011615 */
[----:B----4-:R-:W-:Y:S01]  /*371b0*/  SHF.R.U32.HI R24, RZ, 0x8, R24 ;  /* 0x00000008ff187819 */ /* 0x010fe20000011618 */
[----:B------:R-:W4:Y:S01]  /*371c0*/  LDL.LU R29, [R1+0x28] ;  /* 0x00002800011d7983 */ /* 0x000f220000300800 */
[----:B---3--:R-:W-:Y:S02]  /*371d0*/  SHF.R.U32.HI R15, RZ, 0x8, R26 ;  /* 0x00000008ff0f7819 */ /* 0x008fe4000001161a */
[----:B------:R-:W-:Y:S02]  /*371e0*/  SHF.R.U32.HI R6, RZ, 0x8, R11 ;  /* 0x00000008ff067819 */ /* 0x000fe4000001160b */
[----:B------:R-:W-:Y:S02]  /*371f0*/  LOP3.LUT R11, R16, 0xffff, RZ, 0xc0, !PT ;  /* 0x0000ffff100b7812 */ /* 0x000fe400078ec0ff */
[----:B------:R-:W-:Y:S02]  /*37200*/  SHF.R.U32.HI R4, RZ, 0x8, R12 ;  /* 0x00000008ff047819 */ /* 0x000fe4000001160c */
[----:B------:R-:W-:-:S02]  /*37210*/  LOP3.LUT R24, R24, 0xffff, RZ, 0xc0, !PT ;  /* 0x0000ffff18187812 */ /* 0x000fc400078ec0ff */
[----:B------:R-:W-:Y:S02]  /*37220*/  LOP3.LUT R12, R15, 0xffff, RZ, 0xc0, !PT ;  /* 0x0000ffff0f0c7812 */ /* 0x000fe400078ec0ff */
[----:B------:R-:W-:Y:S02]  /*37230*/  LOP3.LUT R14, R14, 0xffff, RZ, 0xc0, !PT ;  /* 0x0000ffff0e0e7812 */ /* 0x000fe400078ec0ff */
[--C-:B------:R-:W-:Y:S02]  /*37240*/  PRMT R11, R11, 0x3340, R1.reuse ;  /* 0x000033400b0b7816 */ /* 0x100fe40000000001 */
[----:B------:R-:W-:Y:S02]  /*37250*/  PRMT R24, R24, 0x3340, R1 ;  /* 0x0000334018187816 */ /* 0x000fe40000000001 */
[----:B0-----:R-:W-:Y:S01]  /*37260*/  PRMT R0, R14, 0x3340, R12 ;  /* 0x000033400e007816 */ /* 0x001fe2000000000c */
[----:B------:R-:W-:Y:S04]  /*37270*/  STL [R1+0xf94], R11 ;  /* 0x000f940b01007387 */ /* 0x000fe80000100800 */
[----:B------:R-:W-:Y:S04]  /*37280*/  STL [R1+0xf98], R24 ;  /* 0x000f981801007387 */ /* 0x000fe80000100800 */
[----:B------:R0:W-:Y:S04]  /*37290*/  STL [R1+0x20], R0 ;  /* 0x0000200001007387 */ /* 0x0001e80000100800 */
[----:B------:R-:W3:Y:S01]  /*372a0*/  LDL.LU R21, [R1+0x7c] ;  /* 0x00007c0001157983 */ /* 0x000ee20000300800 */
[----:B------:R-:W-:-:S02]  /*372b0*/  LOP3.LUT R4, R4, 0xffff, RZ, 0xc0, !PT ;  /* 0x0000ffff04047812 */ /* 0x000fc400078ec0ff */
[----:B------:R-:W-:Y:S02]  /*372c0*/  LOP3.LUT R6, R6, 0xffff, RZ, 0xc0, !PT ;  /* 0x0000ffff06067812 */ /* 0x000fe400078ec0ff */
[----:B------:R-:W-:Y:S02]  /*372d0*/  SHF.R.U32.HI R5, RZ, 0x8, R5 ;  /* 0x00000008ff057819 */ /* 0x000fe40000011605 */
[----:B0-----:R-:W-:Y:S02]  /*372e0*/  PRMT R0, R6, 0x3340, R4 ;  /* 0x0000334006007816 */ /* 0x001fe40000000004 */
[----:B------:R-:W-:Y:S02]  /*372f0*/  SHF.R.U32.HI R4, RZ, 0x8, R28 ;  /* 0x00000008ff047819 */ /* 0x000fe4000001161c */
[----:B------:R-:W-:Y:S02]  /*37300*/  SHF.R.U32.HI R13, RZ, 0x8, R13 ;  /* 0x00000008ff0d7819 */ /* 0x000fe4000001160d */
[----:B------:R-:W-:-:S02]  /*37310*/  LOP3.LUT R5, R5, 0xffff, RZ, 0xc0, !PT ;  /* 0x0000ffff05057812 */ /* 0x000fc400078ec0ff */
[----:B------:R-:W-:Y:S02]  /*37320*/  LOP3.LUT R13, R13, 0xffff, RZ, 0xc0, !PT ;  /* 0x0000ffff0d0d7812 */ /* 0x000fe400078ec0ff */
[----:B------:R-:W-:Y:S02]  /*37330*/  SHF.R.U32.HI R6, RZ, 0x8, R25 ;  /* 0x00000008ff067819 */ /* 0x000fe40000011619 */
[----:B------:R-:W-:Y:S02]  /*37340*/  LOP3.LUT R4, R4, 0xffff, RZ, 0xc0, !PT ;  /* 0x0000ffff04047812 */ /* 0x000fe400078ec0ff */
[----:B------:R-:W-:Y:S01]  /*37350*/  LOP3.LUT R6, R6, 0xffff, RZ, 0xc0, !PT ;  /* 0x0000ffff06067812 */ /* 0x000fe200078ec0ff */
[----:B------:R0:W-:Y:S01]  /*37360*/  STL [R1+0x2c], R0 ;  /* 0x00002c0001007387 */ /* 0x0001e20000100800 */
[----:B------:R-:W-:Y:S02]  /*37370*/  SHF.R.U32.HI R7, RZ, 0x8, R7 ;  /* 0x00000008ff077819 */ /* 0x000fe40000011607 */
[----:B------:R-:W-:Y:S01]  /*37380*/  SHF.R.U32.HI R17, RZ, 0x8, R17 ;  /* 0x00000008ff117819 */ /* 0x000fe20000011611 */
[----:B------:R-:W3:Y:S01]  /*37390*/  LDL.LU R3, [R1+0x50] ;  /* 0x0000500001037983 */ /* 0x000ee20000300800 */
[----:B------:R-:W-:-:S02]  /*373a0*/  PRMT R25, R6, 0x3340, R1 ;  /* 0x0000334006197816 */ /* 0x000fc40000000001 */
[----:B------:R-:W-:Y:S02]  /*373b0*/  PRMT R26, R5, 0x3340, R1 ;  /* 0x00003340051a7816 */ /* 0x000fe40000000001 */
[----:B------:R-:W-:Y:S01]  /*373c0*/  PRMT R4, R4, 0x3340, R13 ;  /* 0x0000334004047816 */ /* 0x000fe2000000000d */
[----:B0-----:R-:W3:Y:S01]  /*373d0*/  LDL.LU R0, [R1+0x80] ;  /* 0x0000800001007983 */ /* 0x001ee20000300800 */
[----:B------:R-:W-:Y:S02]  /*373e0*/  LOP3.LUT R17, R17, 0xffff, RZ, 0xc0, !PT ;  /* 0x0000ffff11117812 */ /* 0x000fe400078ec0ff */
[----:B------:R-:W-:Y:S01]  /*373f0*/  LOP3.LUT R7, R7, 0xffff, RZ, 0xc0, !PT ;  /* 0x0000ffff07077812 */ /* 0x000fe200078ec0ff */
[----:B------:R-:W3:Y:S04]  /*37400*/  LDL.LU R18, [R1+0x78] ;  /* 0x0000780001127983 */ /* 0x000ee80000300800 */
[----:B------:R-:W-:Y:S04]  /*37410*/  STL [R1+0xf9c], R25 ;  /* 0x000f9c1901007387 */ /* 0x000fe80000100800 */
[----:B------:R-:W-:Y:S04]  /*37420*/  STL [R1+0xfa0], R26 ;  /* 0x000fa01a01007387 */ /* 0x000fe80000100800 */
[----:B------:R0:W-:Y:S02]  /*37430*/  STL [R1+0xc], R4 ;  /* 0x00000c0401007387 */ /* 0x0001e40000100800 */
[----:B0-----:R-:W-:-:S05]  /*37440*/  PRMT R4, R7, 0x3340, R17 ;  /* 0x0000334007047816 */ /* 0x001fca0000000011 */
[----:B------:R0:W-:Y:S02]  /*37450*/  STL [R1+0x18], R4 ;  /* 0x0000180401007387 */ /* 0x0001e40000100800 */
[----:B0-----:R-:W-:-:S04]  /*37460*/  SHF.R.U32.HI R4, RZ, 0x8, R23 ;  /* 0x00000008ff047819 */ /* 0x001fc80000011617 */
[----:B------:R-:W-:Y:S02]  /*37470*/  LOP3.LUT R4, R4, 0xffff, RZ, 0xc0, !PT ;  /* 0x0000ffff04047812 */ /* 0x000fe400078ec0ff */
[----:B--2---:R-:W-:Y:S02]  /*37480*/  SHF.R.U32.HI R27, RZ, 0x8, R27 ;  /* 0x00000008ff1b7819 */ /* 0x004fe4000001161b */
[----:B-----5:R-:W-:Y:S02]  /*37490*/  SHF.R.U32.HI R7, RZ, 0x8, R20 ;  /* 0x00000008ff077819 */ /* 0x020fe40000011614 */
[----:B------:R-:W2:Y:S01]  /*374a0*/  LDL.LU R20, [R1+0x84] ;  /* 0x0000840001147983 */ /* 0x000ea20000300800 */
[----:B------:R-:W-:-:S03]  /*374b0*/  SHF.R.U32.HI R6, RZ, 0x8, R19 ;  /* 0x00000008ff067819 */ /* 0x000fc60000011613 */
[----:B------:R-:W5:Y:S01]  /*374c0*/  LDL.LU R19, [R1+0xb4] ;  /* 0x0000b40001137983 */ /* 0x000f620000300800 */
[----:B------:R-:W-:-:S03]  /*374d0*/  SHF.R.U32.HI R28, RZ, 0x8, R22 ;  /* 0x00000008ff1c7819 */ /* 0x000fc60000011616 */
[----:B------:R-:W5:Y:S01]  /*374e0*/  LDL.LU R22, [R1+0x88] ;  /* 0x0000880001167983 */ /* 0x000f620000300800 */
[----:B------:R-:W-:Y:S02]  /*374f0*/  LOP3.LUT R27, R27, 0xffff, RZ, 0xc0, !PT ;  /* 0x0000ffff1b1b7812 */ /* 0x000fe400078ec0ff */
[----:B------:R-:W-:Y:S02]  /*37500*/  LOP3.LUT R28, R28, 0xffff, RZ, 0xc0, !PT ;  /* 0x0000ffff1c1c7812 */ /* 0x000fe400078ec0ff */
[----:B------:R-:W-:Y:S02]  /*37510*/  LOP3.LUT R6, R6, 0xffff, RZ, 0xc0, !PT ;  /* 0x0000ffff06067812 */ /* 0x000fe400078ec0ff */
[----:B------:R-:W-:Y:S02]  /*37520*/  LOP3.LUT R7, R7, 0xffff, RZ, 0xc0, !PT ;  /* 0x0000ffff07077812 */ /* 0x000fe400078ec0ff */
[--C-:B------:R-:W-:Y:S02]  /*37530*/  PRMT R27, R27, 0x3340, R1.reuse ;  /* 0x000033401b1b7816 */ /* 0x100fe40000000001 */
[----:B------:R-:W-:-:S02]  /*37540*/  PRMT R28, R28, 0x3340, R1 ;  /* 0x000033401c1c7816 */ /* 0x000fc40000000001 */
[----:B------:R-:W-:Y:S01]  /*37550*/  PRMT R6, R7, 0x3340, R6 ;  /* 0x0000334007067816 */ /* 0x000fe20000000006 */
[----:B------:R-:W-:Y:S01]  /*37560*/  STL [R1+0xfa4], R27 ;  /* 0x000fa41b01007387 */ /* 0x000fe20000100800 */
[----:B----4-:R-:W-:-:S03]  /*37570*/  SHF.R.U32.HI R5, RZ, 0x8, R29 ;  /* 0x00000008ff057819 */ /* 0x010fc6000001161d */
[----:B------:R-:W-:Y:S01]  /*37580*/  STL [R1+0xfa8], R28 ;  /* 0x000fa81c01007387 */ /* 0x000fe20000100800 */
[----:B------:R-:W-:-:S03]  /*37590*/  LOP3.LUT R5, R5, 0xffff, RZ, 0xc0, !PT ;  /* 0x0000ffff05057812 */ /* 0x000fc600078ec0ff */
[----:B------:R-:W-:Y:S04]  /*375a0*/  STL [R1+0x1c], R6 ;  /* 0x00001c0601007387 */ /* 0x000fe80000100800 */
[----:B------:R-:W4:Y:S01]  /*375b0*/  LDL.LU R29, [R1+0x11c] ;  /* 0x00011c00011d7983 */ /* 0x000f220000300800 */
[----:B------:R-:W-:-:S05]  /*375c0*/  PRMT R4, R5, 0x3340, R4 ;  /* 0x0000334005047816 */ /* 0x000fca0000000004 */
[----:B------:R0:W-:Y:S01]  /*375d0*/  STL [R1+0x28], R4 ;  /* 0x0000280401007387 */ /* 0x0001e20000100800 */
[----:B---3--:R-:W-:-:S03]  /*375e0*/  SHF.R.U32.HI R7, RZ, 0x8, R21 ;  /* 0x00000008ff077819 */ /* 0x008fc60000011615 */
[----:B------:R-:W3:Y:S01]  /*375f0*/  LDL.LU R21, [R1+0x118] ;  /* 0x0001180001157983 */ /* 0x000ee20000300800 */
[----:B------:R-:W-:Y:S02]  /*37600*/  LOP3.LUT R7, R7, 0xffff, RZ, 0xc0, !PT ;  /* 0x0000ffff07077812 */ /* 0x000fe400078ec0ff */
[----:B0-----:R-:W-:Y:S02]  /*37610*/  SHF.R.U32.HI R4, RZ, 0x8, R3 ;  /* 0x00000008ff047819 */ /* 0x001fe40000011603 */
[----:B------:R-:W-:Y:S02]  /*37620*/  SHF.R.U32.HI R5, RZ, 0x8, R0 ;  /* 0x00000008ff057819 */ /* 0x000fe40000011600 */
[----:B------:R-:W-:Y:S02]  /*37630*/  PRMT R0, R7, 0x3340, R1 ;  /* 0x0000334007007816 */ /* 0x000fe40000000001 */
[----:B------:R-:W-:Y:S02]  /*37640*/  SHF.R.U32.HI R6, RZ, 0x8, R18 ;  /* 0x00000008ff067819 */ /* 0x000fe40000011612 */
[----:B------:R-:W-:-:S02]  /*37650*/  LOP3.LUT R4, R4, 0xffff, RZ, 0xc0, !PT ;  /* 0x0000ffff04047812 */ /* 0x000fc400078ec0ff */
[----:B------:R-:W-:Y:S02]  /*37660*/  LOP3.LUT R5, R5, 0xffff, RZ, 0xc0, !PT ;  /* 0x0000ffff05057812 */ /* 0x000fe400078ec0ff */
[----:B------:R-:W-:Y:S01]  /*37670*/  LOP3.LUT R6, R6, 0xffff, RZ, 0xc0, !PT ;  /* 0x0000ffff06067812 */ /* 0x000fe200078ec0ff */
[----:B------:R0:W-:Y:S01]  /*37680*/  STL [R1+0x8], R0 ;  /* 0x0000080001007387 */ /* 0x0001e20000100800 */
[----:B------:R-:W-:Y:S02]  /*37690*/  PRMT R3, R5, 0x3340, R4 ;  /* 0x0000334005037816 */ /* 0x000fe40000000004 */
[----:B------:R-:W-:Y:S02]  /*376a0*/  LOP3.LUT R7, R2, 0x40, RZ, 0xc0, !PT ;  /* 0x0000004002077812 */ /* 0x000fe400078ec0ff */
[----:B0-----:R-:W-:Y:S02]  /*376b0*/  PRMT R0, R6, 0x3340, R1 ;  /* 0x0000334006007816 */ /* 0x001fe40000000001 */
[----:B------:R-:W-:Y:S01]  /*376c0*/  SHF.R.U32.HI R7, RZ, 0x1, R7 ;  /* 0x00000001ff077819 */ /* 0x000fe20000011607 */
[----:B------:R-:W-:Y:S03]  /*376d0*/  STL [R1+0x44], R3 ;  /* 0x0000440301007387 */ /* 0x000fe60000100800 */
[----:B------:R-:W-:Y:S01]  /*376e0*/  LOP3.LUT R8, R8, R7, RZ, 0x3c, !PT ;  /* 0x0000000708087212 */ /* 0x000fe200078e3cff */
[----:B------:R0:W-:Y:S01]  /*376f0*/  STL [R1+0x14], R0 ;  /* 0x0000140001007387 */ /* 0x0001e20000100800 */
[----:B--2---:R-:W-:-:S02]  /*37700*/  SHF.R.U32.HI R4, RZ, 0x8, R20 ;  /* 0x00000008ff047819 */ /* 0x004fc40000011614 */
[----:B-----5:R-:W-:Y:S02]  /*37710*/  SHF.R.U32.HI R6, RZ, 0x8, R19 ;  /* 0x00000008ff067819 */ /* 0x020fe40000011613 */
[----:B------:R-:W-:Y:S02]  /*37720*/  LOP3.LUT R4, R4, 0xffff, RZ, 0xc0, !PT ;  /* 0x0000ffff04047812 */ /* 0x000fe400078ec0ff */
[----:B------:R-:W-:Y:S02]  /*37730*/  SHF.R.U32.HI R5, RZ, 0x8, R22 ;  /* 0x00000008ff057819 */ /* 0x000fe40000011616 */
[----:B------:R-:W-:Y:S02]  /*37740*/  LOP3.LUT R6, R6, 0xffff, RZ, 0xc0, !PT ;  /* 0x0000ffff06067812 */ /* 0x000fe400078ec0ff */
[----:B------:R-:W-:Y:S02]  /*37750*/  LOP3.LUT R5, R5, 0xffff, RZ, 0xc0, !PT ;  /* 0x0000ffff05057812 */ /* 0x000fe400078ec0ff */
[----:B------:R-:W-:-:S02]  /*37760*/  PRMT R2, R6, 0x3340, R4 ;  /* 0x0000334006027816 */ /* 0x000fc40000000004 */
[----:B0-----:R-:W-:-:S03]  /*37770*/  PRMT R0, R5, 0x3340, R1 ;  /* 0x0000334005007816 */ /* 0x001fc60000000001 */
[----:B------:R-:W-:Y:S04]  /*37780*/  STL [R1+0x38], R2 ;  /* 0x0000380201007387 */ /* 0x000fe80000100800 */
[----:B------:R-:W-:Y:S04]  /*37790*/  STL [R1+0xf60], R8 ;  /* 0x000f600801007387 */ /* 0x000fe80000100800 */
[----:B------:R4:W-:Y:S04]  /*377a0*/  STL [R1+0x10], R0 ;  /* 0x0000100001007387 */ /* 0x0009e80000100800 */
[----:B------:R-:W2:Y:S01]  /*377b0*/  LDL.LU R25, [R1+0x110] ;  /* 0x0001100001197983 */ /* 0x000ea20000300800 */
[----:B----4-:R-:W-:-:S05]  /*377c0*/  LOP3.LUT R0, R29, 0xffff, RZ, 0xc0, !PT ;  /* 0x0000ffff1d007812 */ /* 0x010fca00078ec0ff */
[----:B------:R0:W-:Y:S04]  /*377d0*/  STL [R1+0x48], R0 ;  /* 0x0000480001007387 */ /* 0x0001e80000100800 */
[----:B------:R-:W4:Y:S01]  /*377e0*/  LDL.LU R28, [R1+0x10c] ;  /* 0x00010c00011c7983 */ /* 0x000f220000300800 */
[----:B---3--:R-:W-:-:S03]  /*377f0*/  LOP3.LUT R26, R21, 0xffff, RZ, 0xc0, !PT ;  /* 0x0000ffff151a7812 */ /* 0x008fc600078ec0ff */
        /* <DEDUP_REMOVED lines=13> */
[----:B--2---:R0:W-:Y:S04]  /*378d0*/  STL [R1+0xfb0], R5 ;  /* 0x000fb00501007387 */ /* 0x0041e80000100800 */
[----:B0-----:R-:W2:Y:S04]  /*378e0*/  LDL R5, [R1+0x48] ;  /* 0x0000480001057983 */ /* 0x001ea80000100800 */
[----:B------:R-:W2:Y:S04]  /*378f0*/  LDL.LU R6, [R1+0xf4] ;  /* 0x0000f40001067983 */ /* 0x000ea80000300800 */
[----:B--2---:R0:W-:Y:S04]  /*37900*/  STL [R1+0xfac], R6 ;  /* 0x000fac0601007387 */ /* 0x0041e80000100800 */
[----:B0-----:R-:W2:Y:S04]  /*37910*/  LDL.LU R6, [R1+0x114] ;  /* 0x0001140001067983 */ /* 0x001ea80000300800 */
[----:B------:R-:W2:Y:S04]  /*37920*/  LDL.LU R7, [R1+0xf0] ;  /* 0x0000f00001077983 */ /* 0x000ea80000300800 */
[----:B------:R-:W2:Y:S04]  /*37930*/  LDL.LU R12, [R1+0xdc] ;  /* 0x0000dc00010c7983 */ /* 0x000ea80000300800 */
[----:B------:R-:W2:Y:S04]  /*37940*/  LDL.LU R13, [R1+0xd8] ;  /* 0x0000d800010d7983 */ /* 0x000ea80000300800 */
[----:B------:R-:W2:Y:S04]  /*37950*/  LDL.LU R14, [R1+0xd4] ;  /* 0x0000d400010e7983 */ /* 0x000ea80000300800 */
[----:B------:R-:W-:Y:S04]  /*37960*/  STL [R1+0x58], R26 ;  /* 0x0000581a01007387 */ /* 0x000fe80000100800 */
[----:B------:R-:W2:Y:S01]  /*37970*/  LDL.LU R15, [R1+0xd0] ;  /* 0x0000d000010f7983 */ /* 0x000ea20000300800 */
[----:B------:R-:W-:-:S03]  /*37980*/  LOP3.LUT R25, R25, 0xffff, RZ, 0xc0, !PT ;  /* 0x0000ffff19197812 */ /* 0x000fc600078ec0ff */
[----:B------:R-:W2:Y:S01]  /*37990*/  LDL.LU R16, [R1+0xcc] ;  /* 0x0000cc0001107983 */ /* 0x000ea20000300800 */
[----:B----4-:R-:W-:-:S03]  /*379a0*/  LOP3.LUT R28, R28, 0xffff, RZ, 0xc0, !PT ;  /* 0x0000ffff1c1c7812 */ /* 0x010fc600078ec0ff */
[----:B------:R-:W4:Y:S01]  /*379b0*/  LDL.LU R17, [R1+0xb0] ;  /* 0x0000b00001117983 */ /* 0x000f220000300800 */
[----:B-----5:R-:W-:-:S03]  /*379c0*/  LOP3.LUT R27, R27, 0xffff, RZ, 0xc0, !PT ;  /* 0x0000ffff1b1b7812 */ /* 0x020fc600078ec0ff */
[----:B------:R-:W5:Y:S01]  /*379d0*/  LDL.LU R18, [R1+0xac] ;  /* 0x0000ac0001127983 */ /* 0x000f620000300800 */
[----:B---3--:R-:W-:-:S03]  /*379e0*/  LOP3.LUT R24, R24, 0xffff, RZ, 0xc0, !PT ;  /* 0x0000ffff18187812 */ /* 0x008fc600078ec0ff */
[----:B------:R-:W3:Y:S01]  /*379f0*/  LDL.LU R19, [R1+0xa4] ;  /* 0x0000a40001137983 */ /* 0x000ee20000300800 */
[----:B------:R-:W-:-:S03]  /*37a00*/  LOP3.LUT R11, R11, 0xffff, RZ, 0xc0, !PT ;  /* 0x0000ffff0b0b7812 */ /* 0x000fc600078ec0ff */
[----:B------:R-:W3:Y:S01]  /*37a10*/  LDL.LU R20, [R1+0x9c] ;  /* 0x00009c0001147983 */ /* 0x000ee20000300800 */
[----:B------:R-:W-:-:S03]  /*37a20*/  LOP3.LUT R10, R10, 0xffff, RZ, 0xc0, !PT ;  /* 0x0000ffff0a0a7812 */ /* 0x000fc600078ec0ff */
[----:B------:R-:W3:Y:S01]  /*37a30*/  LDL.LU R22, [R1+0x98] ;  /* 0x0000980001167983 */ /* 0x000ee20000300800 */
[----:B------:R-:W-:-:S03]  /*37a40*/  LOP3.LUT R21, R21, 0xffff, RZ, 0xc0, !PT ;  /* 0x0000ffff15157812 */ /* 0x000fc600078ec0ff */
[----:B------:R-:W3:Y:S01]  /*37a50*/  LDL.LU R23, [R1+0x94] ;  /* 0x0000940001177983 */ /* 0x000ee20000300800 */
[----:B------:R-:W-:Y:S02]  /*37a60*/  LOP3.LUT R9, R9, 0xffff, RZ, 0xc0, !PT ;  /* 0x0000ffff09097812 */ /* 0x000fe400078ec0ff */
[----:B------:R-:W-:Y:S02]  /*37a70*/  LOP3.LUT R3, R3, 0xffff, RZ, 0xc0, !PT ;  /* 0x0000ffff03037812 */ /* 0x000fe400078ec0ff */
[----:B------:R-:W-:Y:S02]  /*37a80*/  LOP3.LUT R2, R2, 0xffff, RZ, 0xc0, !PT ;  /* 0x0000ffff02027812 */ /* 0x000fe400078ec0ff */
[----:B------:R-:W-:Y:S02]  /*37a90*/  LOP3.LUT R0, R0, 0xffff, RZ, 0xc0, !PT ;  /* 0x0000ffff00007812 */ /* 0x000fe400078ec0ff */
[----:B------:R-:W-:Y:S02]  /*37aa0*/  LOP3.LUT R29, R29, 0xffff, RZ, 0xc0, !PT ;  /* 0x0000ffff1d1d7812 */ /* 0x000fe400078ec0ff */
[----:B------:R-:W-:-:S02]  /*37ab0*/  PRMT R4, R4, 0x4210, R5 ;  /* 0x0000421004047816 */ /* 0x000fc40000000005 */
[----:B--2---:R-:W-:-:S05]  /*37ac0*/  LOP3.LUT R6, R6, 0xffff, RZ, 0xc0, !PT ;  /* 0x0000ffff06067812 */ /* 0x004fca00078ec0ff */
[----:B------:R0:W-:Y:S04]  /*37ad0*/  STL [R1+0x4c], R6 ;  /* 0x00004c0601007387 */ /* 0x0001e80000100800 */
[----:B------:R-:W-:Y:S04]  /*37ae0*/  STL [R1+0x5c], R25 ;  /* 0x00005c1901007387 */ /* 0x000fe80000100800 */
[----:B------:R1:W-:Y:S04]  /*37af0*/  STL [R1+0x50], R28 ;  /* 0x0000501c01007387 */ /* 0x0003e80000100800 */
[----:B------:R2:W-:Y:S04]  /*37b00*/  STL [R1+0x54], R27 ;  /* 0x0000541b01007387 */ /* 0x0005e80000100800 */
[----:B------:R0:W-:Y:S04]  /*37b10*/  STL [R1+0x60], R24 ;  /* 0x0000601801007387 */ /* 0x0001e80000100800 */
[----:B------:R0:W-:Y:S04]  /*37b20*/  STL [R1+0x64], R11 ;  /* 0x0000640b01007387 */ /* 0x0001e80000100800 */
[----:B------:R0:W-:Y:S04]  /*37b30*/  STL [R1+0x68], R10 ;  /* 0x0000680a01007387 */ /* 0x0001e80000100800 */
[----:B------:R-:W-:Y:S04]  /*37b40*/  STL [R1+0x7c], R21 ;  /* 0x00007c1501007387 */ /* 0x000fe80000100800 */
[----:B------:R0:W-:Y:S04]  /*37b50*/  STL [R1+0x70], R9 ;  /* 0x0000700901007387 */ /* 0x0001e80000100800 */
[----:B------:R0:W-:Y:S04]  /*37b60*/  STL [R1+0x74], R3 ;  /* 0x0000740301007387 */ /* 0x0001e80000100800 */
[----:B------:R-:W-:Y:S04]  /*37b70*/  STL [R1+0x80], R2 ;  /* 0x0000800201007387 */ /* 0x000fe80000100800 */
[----:B------:R0:W-:Y:S04]  /*37b80*/  STL [R1+0x78], R0 ;  /* 0x0000780001007387 */ /* 0x0001e80000100800 */
[----:B------:R0:W-:Y:S04]  /*37b90*/  STL [R1+0x84], R29 ;  /* 0x0000841d01007387 */ /* 0x0001e80000100800 */
[----:B------:R-:W2:Y:S02]  /*37ba0*/  LDL.LU R5, [R1+0xfb0] ;  /* 0x000fb00001057983 */ /* 0x000ea40000300800 */
[----:B--2---:R-:W-:-:S02]  /*37bb0*/  PRMT R5, R5, 0x4210, R6 ;  /* 0x0000421005057816 */ /* 0x004fc40000000006 */
[----:B0-----:R-:W2:Y:S01]  /*37bc0*/  LDL.LU R6, [R1+0xfac] ;  /* 0x000fac0001067983 */ /* 0x001ea20000300800 */
[----:B------:R-:W-:Y:S02]  /*37bd0*/  PRMT R7, R7, 0x4210, R27 ;  /* 0x0000421007077816 */ /* 0x000fe4000000001b */
[----:B------:R-:W-:Y:S02]  /*37be0*/  PRMT R12, R12, 0x4210, R26 ;  /* 0x000042100c0c7816 */ /* 0x000fe4000000001a */
[----:B------:R-:W-:Y:S02]  /*37bf0*/  PRMT R13, R13, 0x4210, R25 ;  /* 0x000042100d0d7816 */ /* 0x000fe40000000019 */
[----:B------:R-:W-:Y:S02]  /*37c00*/  PRMT R14, R14, 0x4210, R24 ;  /* 0x000042100e0e7816 */ /* 0x000fe40000000018 */
[----:B------:R-:W-:Y:S02]  /*37c10*/  PRMT R15, R15, 0x4210, R11 ;  /* 0x000042100f0f7816 */ /* 0x000fe4000000000b */
[----:B------:R-:W-:-:S02]  /*37c20*/  PRMT R16, R16, 0x4210, R10 ;  /* 0x0000421010107816 */ /* 0x000fc4000000000a */
[----:B----4-:R-:W-:Y:S02]  /*37c30*/  PRMT R17, R17, 0x4210, R9 ;  /* 0x0000421011117816 */ /* 0x010fe40000000009 */
[----:B-----5:R-:W-:Y:S02]  /*37c40*/  PRMT R18, R18, 0x4210, R3 ;  /* 0x0000421012127816 */ /* 0x020fe40000000003 */
[----:B---3--:R-:W-:Y:S02]  /*37c50*/  PRMT R19, R19, 0x4210, R0 ;  /* 0x0000421013137816 */ /* 0x008fe40000000000 */
[----:B------:R-:W-:Y:S02]  /*37c60*/  PRMT R20, R20, 0x4210, R21 ;  /* 0x0000421014147816 */ /* 0x000fe40000000015 */
[----:B--2---:R-:W-:Y:S02]  /*37c70*/  PRMT R6, R6, 0x4210, R28 ;  /* 0x0000421006067816 */ /* 0x004fe4000000001c */
[----:B-1----:R-:W2:Y:S04]  /*37c80*/  LDL.LU R28, [R1+0xfa8] ;  /* 0x000fa800011c7983 */ /* 0x002ea80000300800 */
        /* <DEDUP_REMOVED lines=9> */
[----:B------:R-:W3:Y:S01]  /*37d20*/  LDL.LU R21, [R1+0xf80] ;  /* 0x000f800001157983 */ /* 0x000ee20000300800 */
[----:B------:R-:W-:Y:S01]  /*37d30*/  ULEA UR4, UR5, UR4, 0x18 ;  /* 0x0000000405047291 */ /* 0x000fe2000f8ec0ff */
[----:B------:R-:W-:Y:S01]  /*37d40*/  LOP3.LUT R8, R8, 0xffff, RZ, 0xc0, !PT ;  /* 0x0000ffff08087812 */ /* 0x000fe200078ec0ff */
[----:B------:R-:W0:Y:S01]  /*37d50*/  LDCU UR5, c[0x0][0x3b8] ;  /* 0x00007700ff0577ac */ /* 0x000e220008000800 */
[----:B------:R-:W-:-:S02]  /*37d60*/  PRMT R22, R22, 0x4210, R29 ;  /* 0x0000421016167816 */ /* 0x000fc4000000001d */
[----:B------:R-:W-:-:S04]  /*37d70*/  PRMT R23, R23, 0x4210, R8 ;  /* 0x0000421017177816 */ /* 0x000fc80000000008 */
[----:B--2---:R-:W-:Y:S01]  /*37d80*/  STS.128 [R0+UR4], R4 ;  /* 0x0000000400007988 */ /* 0x004fe20008000c04 */
[----:B---3--:R-:W-:-:S03]  /*37d90*/  PRMT R21, R21, 0x4210, R2 ;  /* 0x0000421015157816 */ /* 0x008fc60000000002 */
[----:B------:R-:W2:Y:S04]  /*37da0*/  LDL.LU R2, [R1+0xf7c] ;  /* 0x000f7c0001027983 */ /* 0x000ea80000300800 */
[----:B------:R-:W3:Y:S04]  /*37db0*/  LDL.LU R29, [R1+0xf78] ;  /* 0x000f7800011d7983 */ /* 0x000ee80000300800 */
[----:B------:R1:W-:Y:S04]  /*37dc0*/  STL [R1+0xf64], R8 ;  /* 0x000f640801007387 */ /* 0x0003e80000100800 */
[----:B------:R0:W-:Y:S04]  /*37dd0*/  STS.128 [R0+UR4+0x80], R12 ;  /* 0x0000800c00007988 */ /* 0x0001e80008000c04 */
[----:B-1----:R-:W2:Y:S04]  /*37de0*/  LDL.LU R8, [R1+0x3c] ;  /* 0x00003c0001087983 */ /* 0x002ea80000300800 */
[----:B------:R-:W2:Y:S04]  /*37df0*/  LDL.LU R4, [R1+0x90] ;  /* 0x0000900001047983 */ /* 0x000ea80000300800 */
[----:B------:R-:W2:Y:S04]  /*37e00*/  LDL.LU R5, [R1+0x8c] ;  /* 0x00008c0001057983 */ /* 0x000ea80000300800 */
[----:B------:R-:W3:Y:S04]  /*37e10*/  LDL.LU R6, [R1+0x40] ;  /* 0x0000400001067983 */ /* 0x000ee80000300800 */
[----:B------:R-:W2:Y:S04]  /*37e20*/  LDL.LU R7, [R1+0x6c] ;  /* 0x00006c0001077983 */ /* 0x000ea80000300800 */
[----:B0-----:R-:W2:Y:S04]  /*37e30*/  LDL.LU R13, [R1+0x4] ;  /* 0x00000400010d7983 */ /* 0x001ea80000300800 */
[----:B------:R-:W4:Y:S04]  /*37e40*/  LDL.LU R14, [R1] ;  /* 0x00000000010e7983 */ /* 0x000f280000300800 */
[----:B------:R-:W5:Y:S04]  /*37e50*/  LDL.LU R15, [R1+0x34] ;  /* 0x00003400010f7983 */ /* 0x000f680000300800 */
[----:B------:R0:W-:Y:S04]  /*37e60*/  STS.128 [R0+UR4+0x100], R16 ;  /* 0x0001001000007988 */ /* 0x0001e80008000c04 */
[----:B------:R1:W-:Y:S04]  /*37e70*/  STS.128 [R0+UR4+0x180], R20 ;  /* 0x0001801400007988 */ /* 0x0003e80008000c04 */
[----:B0-----:R-:W5:Y:S04]  /*37e80*/  LDL.LU R16, [R1+0x20] ;  /* 0x0000200001107983 */ /* 0x001f680000300800 */
[----:B-1----:R-:W5:Y:S04]  /*37e90*/  LDL.LU R22, [R1+0x24] ;  /* 0x0000240001167983 */ /* 0x002f680000300800 */
[----:B------:R-:W5:Y:S04]  /*37ea0*/  LDL.LU R23, [R1+0x30] ;  /* 0x0000300001177983 */ /* 0x000f680000300800 */
[----:B------:R-:W-:Y:S04]  /*37eb0*/  STL [R1+0xf68], R0 ;  /* 0x000f680001007387 */ /* 0x000fe80000100800 */
[----:B------:R-:W5:Y:S01]  /*37ec0*/  LDL.LU R17, [R1+0x2c] ;  /* 0x00002c0001117983 */ /* 0x000f620000300800 */
[----:B---3--:R-:W-:-:S02]  /*37ed0*/  PRMT R29, R6, 0x5410, R29 ;  /* 0x00005410061d7816 */ /* 0x008fc4000000001d */
[----:B--2---:R-:W-:Y:S02]  /*37ee0*/  PRMT R4, R4, 0x5410, R13 ;  /* 0x0000541004047816 */ /* 0x004fe4000000000d */
[----:B----4-:R-:W-:-:S03]  /*37ef0*/  PRMT R5, R5, 0x5410, R14 ;  /* 0x0000541005057816 */ /* 0x010fc6000000000e */
[----:B------:R-:W-:Y:S04]  /*37f00*/  STL [R1+0xf70], R4 ;  /* 0x000f700401007387 */ /* 0x000fe80000100800 */
[----:B------:R-:W2:Y:S04]  /*37f10*/  LDL.LU R19, [R1+0xc] ;  /* 0x00000c0001137983 */ /* 0x000ea80000300800 */
[----:B------:R-:W3:Y:S04]  /*37f20*/  LDL.LU R18, [R1+0x18] ;  /* 0x0000180001127983 */ /* 0x000ee80000300800 */
[----:B------:R-:W-:Y:S04]  /*37f30*/  STL [R1+0xf6c], R5 ;  /* 0x000f6c0501007387 */ /* 0x000fe80000100800 */
[----:B------:R0:W-:Y:S01]  /*37f40*/  STL [R1+0xf74], R29 ;  /* 0x000f741d01007387 */ /* 0x0001e20000100800 */
[----:B------:R-:W-:-:S02]  /*37f50*/  PRMT R2, R7, 0x5410, R2 ;  /* 0x0000541007027816 */ /* 0x000fc40000000002 */
[----:B------:R-:W-:Y:S01]  /*37f60*/  PRMT R13, R8, 0x5410, R9 ;  /* 0x00005410080d7816 */ /* 0x000fe20000000009 */
[----:B0-----:R-:W4:Y:S04]  /*37f70*/  LDL.LU R29, [R1+0x1c] ;  /* 0x00001c00011d7983 */ /* 0x001f280000300800 */
[----:B------:R-:W4:Y:S04]  /*37f80*/  LDL.LU R4, [R1+0x8] ;  /* 0x0000080001047983 */ /* 0x000f280000300800 */
[----:B------:R-:W4:Y:S04]  /*37f90*/  LDL.LU R5, [R1+0x48] ;  /* 0x0000480001057983 */ /* 0x000f280000300800 */
[----:B------:R-:W4:Y:S04]  /*37fa0*/  LDL.LU R0, [R1+0x4c] ;  /* 0x00004c0001007983 */ /* 0x000f280000300800 */
[----:B------:R-:W4:Y:S04]  /*37fb0*/  LDL.LU R6, [R1+0x50] ;  /* 0x0000500001067983 */ /* 0x000f280000300800 */
[----:B------:R-:W4:Y:S04]  /*37fc0*/  LDL.LU R7, [R1+0x54] ;  /* 0x0000540001077983 */ /* 0x000f280000300800 */
[----:B------:R-:W4:Y:S01]  /*37fd0*/  LDL.LU R9, [R1+0x28] ;  /* 0x0000280001097983 */ /* 0x000f220000300800 */
[----:B-----5:R-:W-:-:S03]  /*37fe0*/  PRMT R3, R15, 0x5410, R3 ;  /* 0x000054100f037816 */ /* 0x020fc60000000003 */
[----:B------:R-:W5:Y:S04]  /*37ff0*/  LDL.LU R12, [R1+0x58] ;  /* 0x00005800010c7983 */ /* 0x000f680000300800 */
[----:B------:R-:W5:Y:S01]  /*38000*/  LDL.LU R8, [R1+0x5c] ;  /* 0x00005c0001087983 */ /* 0x000f620000300800 */
[----:B------:R-:W-:-:S03]  /*38010*/  PRMT R10, R22, 0x5410, R10 ;  /* 0x00005410160a7816 */ /* 0x000fc6000000000a */
[----:B------:R-:W5:Y:S01]  /*38020*/  LDL.LU R14, [R1+0x60] ;  /* 0x00006000010e7983 */ /* 0x000f620000300800 */
[----:B------:R-:W-:-:S03]  /*38030*/  PRMT R11, R23, 0x5410, R11 ;  /* 0x00005410170b7816 */ /* 0x000fc6000000000b */
[----:B------:R-:W5:Y:S01]  /*38040*/  LDL.LU R15, [R1+0x64] ;  /* 0x00006400010f7983 */ /* 0x000f620000300800 */
[----:B------:R-:W-:-:S03]  /*38050*/  PRMT R24, R16, 0x5410, R24 ;  /* 0x0000541010187816 */ /* 0x000fc60000000018 */
[----:B------:R-:W5:Y:S04]  /*38060*/  LDL.LU R20, [R1+0x38] ;  /* 0x0000380001147983 */ /* 0x000f680000300800 */
[----:B------:R-:W5:Y:S01]  /*38070*/  LDL.LU R21, [R1+0x68] ;  /* 0x0000680001157983 */ /* 0x000f620000300800 */
[----:B------:R-:W-:-:S03]  /*38080*/  PRMT R25, R17, 0x5410, R25 ;  /* 0x0000541011197816 */ /* 0x000fc60000000019 */
[----:B------:R-:W5:Y:S04]  /*38090*/  LDL.LU R22, [R1+0x70] ;  /* 0x0000700001167983 */ /* 0x000f680000300800 */
[----:B------:R-:W5:Y:S04]  /*380a0*/  LDL.LU R23, [R1+0x74] ;  /* 0x0000740001177983 */ /* 0x000f680000300800 */
[----:B------:R-:W5:Y:S01]  /*380b0*/  LDL.LU R16, [R1+0x78] ;  /* 0x0000780001107983 */ /* 0x000f620000300800 */
[----:B--2---:R-:W-:-:S03]  /*380c0*/  PRMT R26, R19, 0x5410, R26 ;  /* 0x00005410131a7816 */ /* 0x004fc6000000001a */
[----:B------:R-:W2:Y:S01]  /*380d0*/  LDL.LU R19, [R1+0x7c] ;  /* 0x00007c0001137983 */ /* 0x000ea20000300800 */
[----:B---3--:R-:W-:-:S03]  /*380e0*/  PRMT R27, R18, 0x5410, R27 ;  /* 0x00005410121b7816 */ /* 0x008fc6000000001b */
[----:B------:R-:W3:Y:S04]  /*380f0*/  LDL.LU R17, [R1+0x80] ;  /* 0x0000800001117983 */ /* 0x000ee80000300800 */
[----:B------:R-:W2:Y:S01]  /*38100*/  LDL.LU R18, [R1+0x84] ;  /* 0x0000840001127983 */ /* 0x000ea20000300800 */
[----:B----4-:R-:W-:-:S03]  /*38110*/  PRMT R28, R29, 0x5410, R28 ;  /* 0x000054101d1c7816 */ /* 0x010fc6000000001c */
[----:B------:R-:W4:Y:S01]  /*38120*/  LDL.LU R29, [R1+0xf74] ;  /* 0x000f7400011d7983 */ /* 0x000f220000300800 */
[----:B------:R-:W-:-:S03]  /*38130*/  PRMT R9, R9, 0x5410, R4 ;  /* 0x0000541009097816 */ /* 0x000fc60000000004 */
[----:B------:R-:W2:Y:S02]  /*38140*/  LDL.LU R4, [R1+0xf70] ;  /* 0x000f700001047983 */ /* 0x000ea40000300800 */
[----:B--2---:R-:W-:Y:S02]  /*38150*/  PRMT R4, R4, 0x5210, R5 ;  /* 0x0000521004047816 */ /* 0x004fe40000000005 */
[----:B------:R-:W2:Y:S01]  /*38160*/  LDL.LU R5, [R1+0xf6c] ;  /* 0x000f6c0001057983 */ /* 0x000ea20000300800 */
[----:B----4-:R-:W-:Y:S02]  /*38170*/  PRMT R6, R29, 0x5210, R6 ;  /* 0x000052101d067816 */ /* 0x010fe40000000006 */
[----:B------:R-:W-:Y:S02]  /*38180*/  PRMT R7, R2, 0x5210, R7 ;  /* 0x0000521002077816 */ /* 0x000fe40000000007 */
[----:B-----5:R-:W-:Y:S02]  /*38190*/  PRMT R12, R3, 0x5210, R12 ;  /* 0x00005210030c7816 */ /* 0x020fe4000000000c */
[----:B------:R-:W-:-:S02]  /*381a0*/  PRMT R13, R13, 0x5210, R8 ;  /* 0x000052100d0d7816 */ /* 0x000fc40000000008 */
[----:B------:R-:W-:Y:S02]  /*381b0*/  PRMT R15, R11, 0x5210, R15 ;  /* 0x000052100b0f7816 */ /* 0x000fe4000000000f */
[----:B------:R-:W-:Y:S02]  /*381c0*/  PRMT R14, R10, 0x5210, R14 ;  /* 0x000052100a0e7816 */ /* 0x000fe4000000000e */
[----:B--2---:R-:W-:Y:S02]  /*381d0*/  PRMT R5, R5, 0x5210, R0 ;  /* 0x0000521005057816 */ /* 0x004fe40000000000 */
[----:B------:R-:W2:Y:S04]  /*381e0*/  LDL.LU R0, [R1+0xf68] ;  /* 0x000f680001007983 */ /* 0x000ea80000300800 */
[----:B------:R-:W4:Y:S04]  /*381f0*/  LDL.LU R29, [R1+0x10] ;  /* 0x00001000011d7983 */ /* 0x000f280000300800 */
[----:B------:R-:W5:Y:S04]  /*38200*/  LDL.LU R2, [R1+0x44] ;  /* 0x0000440001027983 */ /* 0x000f680000300800 */
[----:B------:R-:W5:Y:S04]  /*38210*/  LDL.LU R3, [R1+0x14] ;  /* 0x0000140001037983 */ /* 0x000f680000300800 */
[----:B------:R-:W3:Y:S04]  /*38220*/  LDL.LU R8, [R1+0xf64] ;  /* 0x000f640001087983 */ /* 0x000ee80000300800 */
[----:B------:R-:W3:Y:S04]  /*38230*/  LDL.LU R11, [R1+0xf2c] ;  /* 0x000f2c00010b7983 */ /* 0x000ee80000300800 */
[----:B------:R-:W3:Y:S04]  /*38240*/  LDL.LU R10, [R1+0x430] ;  /* 0x00043000010a7983 */ /* 0x000ee80000300800 */
[----:B--2---:R3:W-:Y:S01]  /*38250*/  STS.128 [R0+UR4+0x200], R4 ;  /* 0x0002000400007988 */ /* 0x0047e20008000c04 */
[----:B-----5:R-:W-:-:S02]  /*38260*/  PRMT R2, R2, 0x5410, R3 ;  /* 0x0000541002027816 */ /* 0x020fc40000000003 */
[----:B----4-:R-:W-:-:S04]  /*38270*/  PRMT R3, R20, 0x5410, R29 ;  /* 0x0000541014037816 */ /* 0x010fc8000000001d */
[----:B---3--:R-:W-:Y:S02]  /*38280*/  PRMT R7, R3, 0x5210, R8 ;  /* 0x0000521003077816 */ /* 0x008fe40000000008 */
[----:B------:R-:W2:Y:S01]  /*38290*/  LDL.LU R8, [R1+0xf60] ;  /* 0x000f600001087983 */ /* 0x000ea20000300800 */
[----:B------:R-:W-:Y:S02]  /*382a0*/  PRMT R4, R28, 0x5210, R19 ;  /* 0x000052101c047816 */ /* 0x000fe40000000013 */
[----:B------:R-:W0:Y:S01]  /*382b0*/  S2R R19, SR_TID.X ;  /* 0x0000000000137919 */ /* 0x000e220000002100 */
[----:B------:R-:W-:Y:S02]  /*382c0*/  PRMT R6, R2, 0x5210, R18 ;  /* 0x0000521002067816 */ /* 0x000fe40000000012 */
[----:B------:R-:W-:Y:S01]  /*382d0*/  PRMT R5, R9, 0x5210, R17 ;  /* 0x0000521009057816 */ /* 0x000fe20000000011 */
[C---:B------:R-:W-:Y:S01]  /*382e0*/  IMAD R9, R11.reuse, UR6, RZ ;  /* 0x000000060b097c24 */ /* 0x040fe2000f8e02ff */
[----:B------:R1:W-:Y:S01]  /*382f0*/  STS.128 [R0+UR4+0x280], R12 ;  /* 0x0002800c00007988 */ /* 0x0003e20008000c04 */
[----:B------:R-:W-:Y:S01]  /*38300*/  ISETP.GE.AND P0, PT, R11, UR22, PT ;  /* 0x000000160b007c0c */ /* 0x000fe2000bf06270 */
[----:B------:R-:W3:Y:S02]  /*38310*/  LDCU UR6, c[0x0][0x3b8] ;  /* 0x00007700ff0677ac */ /* 0x000ee40008000800 */
[----:B------:R4:W-:Y:S01]  /*38320*/  STS.128 [R0+UR4+0x380], R4 ;  /* 0x0003800400007988 */ /* 0x0009e20008000c04 */
[----:B------:R-:W-:Y:S01]  /*38330*/  IADD3 R28, P1, PT, R9, UR12, RZ ;  /* 0x0000000c091c7c10 */ /* 0x000fe2000ff3e0ff */
[----:B------:R-:W5:Y:S01]  /*38340*/  LDCU UR12, c[0x0][0x3b8] ;  /* 0x00007700ff0c77ac */ /* 0x000f620008000800 */
[----:B------:R-:W0:Y:S01]  /*38350*/  LDCU UR22, c[0x0][0x39c] ;  /* 0x00007380ff1677ac */ /* 0x000e220008000800 */
[----:B-1----:R-:W-:-:S02]  /*38360*/  PRMT R12, R24, 0x5210, R21 ;  /* 0x00005210180c7816 */ /* 0x002fc40000000015 */
[----:B------:R-:W-:Y:S02]  /*38370*/  PRMT R13, R25, 0x5210, R22 ;  /* 0x00005210190d7816 */ /* 0x000fe40000000016 */
[----:B------:R-:W-:Y:S02]  /*38380*/  PRMT R14, R26, 0x5210, R23 ;  /* 0x000052101a0e7816 */ /* 0x000fe40000000017 */
[----:B0-----:R-:W-:Y:S02]  /*38390*/  SHF.R.U32.HI R2, RZ, 0x5, R19 ;  /* 0x00000005ff027819 */ /* 0x001fe40000011613 */
[----:B------:R-:W-:Y:S02]  /*383a0*/  PRMT R15, R27, 0x5210, R16 ;  /* 0x000052101b0f7816 */ /* 0x000fe40000000010 */
[----:B------:R-:W-:-:S04]  /*383b0*/  SGXT.U32 R3, R2, 0x2 ;  /* 0x000000020203781a */ /* 0x000fc80000000000 */
[C-C-:B----4-:R-:W-:Y:S01]  /*383c0*/  LOP3.LUT R4, R10.reuse, 0x1c, R3.reuse, 0xfe, !PT ;  /* 0x0000001c0a047812 */ /* 0x150fe200078efe03 */
[----:B------:R-:W-:Y:S01]  /*383d0*/  STS.128 [R0+UR4+0x300], R12 ;  /* 0x0003000c00007988 */ /* 0x000fe20008000c04 */
[----:B------:R-:W-:-:S03]  /*383e0*/  LOP3.LUT R11, R10, 0x20, R3, 0xfe, !PT ;  /* 0x000000200a0b7812 */ /* 0x000fc600078efe03 */
[----:B------:R0:W-:Y:S04]  /*383f0*/  STL [R1+0x20], R4 ;  /* 0x0000200401007387 */ /* 0x0001e80000100800 */
[----:B------:R1:W-:Y:S01]  /*38400*/  STL [R1+0x24], R11 ;  /* 0x0000240b01007387 */ /* 0x0003e20000100800 */
[----:B------:R-:W-:Y:S01]  /*38410*/  BAR.SYNC.DEFER_BLOCKING 0x0 ;  /* 0x0000000000007b1d */ /* 0x000fe20000010000 */
[C-C-:B0-----:R-:W-:Y:S02]  /*38420*/  LOP3.LUT R4, R10.reuse, 0x28, R3.reuse, 0xfe, !PT ;  /* 0x000000280a047812 */ /* 0x141fe400078efe03 */
[----:B------:R-:W-:Y:S02]  /*38430*/  LEA.HI.X.SX32 R0, R9, UR13, 0x1, P1 ;  /* 0x0000000d09007c11 */ /* 0x000fe400088f0eff */
[C-C-:B------:R-:W-:Y:S01]  /*38440*/  LOP3.LUT R9, R10.reuse, 0x24, R3.reuse, 0xfe, !PT ;  /* 0x000000240a097812 */ /* 0x140fe200078efe03 */
[----:B------:R-:W0:Y:S01]  /*38450*/  LDCU UR13, c[0x0][0x3b8] ;  /* 0x00007700ff0d77ac */ /* 0x000e220008000800 */
[----:B-1----:R-:W-:-:S03]  /*38460*/  LOP3.LUT R11, R10, 0x2c, R3, 0xfe, !PT ;  /* 0x0000002c0a0b7812 */ /* 0x002fc600078efe03 */
[----:B------:R1:W-:Y:S04]  /*38470*/  STL [R1+0x28], R9 ;  /* 0x0000280901007387 */ /* 0x0003e80000100800 */
[----:B------:R4:W-:Y:S01]  /*38480*/  STL [R1+0x2c], R4 ;  /* 0x00002c0401007387 */ /* 0x0009e20000100800 */
[----:B-1----:R-:W-:-:S03]  /*38490*/  LOP3.LUT R9, R10, 0x30, R3, 0xfe, !PT ;  /* 0x000000300a097812 */ /* 0x002fc600078efe03 */
[----:B------:R1:W-:Y:S01]  /*384a0*/  STL [R1+0x40], R11 ;  /* 0x0000400b01007387 */ /* 0x0003e20000100800 */
[----:B----4-:R-:W-:-:S03]  /*384b0*/  LOP3.LUT R4, R10, 0x34, R3, 0xfe, !PT ;  /* 0x000000340a047812 */ /* 0x010fc600078efe03 */
[----:B------:R4:W-:Y:S04]  /*384c0*/  STL [R1+0x48], R9 ;  /* 0x0000480901007387 */ /* 0x0009e80000100800 */
[----:B------:R0:W-:Y:S01]  /*384d0*/  STL [R1+0x4c], R4 ;  /* 0x00004c0401007387 */ /* 0x0001e20000100800 */
[C-C-:B-1----:R-:W-:Y:S02]  /*384e0*/  LOP3.LUT R11, R10.reuse, 0x38, R3.reuse, 0xfe, !PT ;  /* 0x000000380a0b7812 */ /* 0x142fe400078efe03 */
[----:B----4-:R-:W-:-:S03]  /*384f0*/  LOP3.LUT R9, R10, 0x3c, R3, 0xfe, !PT ;  /* 0x0000003c0a097812 */ /* 0x010fc600078efe03 */
[----:B------:R1:W-:Y:S01]  /*38500*/  STL [R1+0x50], R11 ;  /* 0x0000500b01007387 */ /* 0x0003e20000100800 */
[----:B0-----:R-:W-:-:S03]  /*38510*/  LOP3.LUT R4, R10, 0x1fc, R3, 0xfe, !PT ;  /* 0x000001fc0a047812 */ /* 0x001fc600078efe03 */
[----:B------:R0:W-:Y:S04]  /*38520*/  STL [R1+0x54], R9 ;  /* 0x0000540901007387 */ /* 0x0001e80000100800 */
[----:B------:R4:W-:Y:S01]  /*38530*/  STL [R1+0x58], R4 ;  /* 0x0000580401007387 */ /* 0x0009e20000100800 */
[C-C-:B-1----:R-:W-:Y:S02]  /*38540*/  LOP3.LUT R11, R10.reuse, 0x40, R3.reuse, 0xfe, !PT ;  /* 0x000000400a0b7812 */ /* 0x142fe400078efe03 */
[----:B0-----:R-:W-:-:S03]  /*38550*/  LOP3.LUT R9, R10, 0x44, R3, 0xfe, !PT ;  /* 0x000000440a097812 */ /* 0x001fc600078efe03 */
[----:B------:R0:W-:Y:S01]  /*38560*/  STL [R1+0x5c], R11 ;  /* 0x00005c0b01007387 */ /* 0x0001e20000100800 */
[----:B----4-:R-:W-:-:S03]  /*38570*/  LOP3.LUT R4, R10, 0x48, R3, 0xfe, !PT ;  /* 0x000000480a047812 */ /* 0x010fc600078efe03 */
[----:B------:R1:W-:Y:S04]  /*38580*/  STL [R1+0x60], R9 ;  /* 0x0000600901007387 */ /* 0x0003e80000100800 */
[----:B------:R4:W-:Y:S01]  /*38590*/  STL [R1+0x64], R4 ;  /* 0x0000640401007387 */ /* 0x0009e20000100800 */
[C-C-:B0-----:R-:W-:Y:S02]  /*385a0*/  LOP3.LUT R11, R10.reuse, 0x4c, R3.reuse, 0xfe, !PT ;  /* 0x0000004c0a0b7812 */ /* 0x141fe400078efe03 */
[----:B-1----:R-:W-:-:S03]  /*385b0*/  LOP3.LUT R9, R10, 0x50, R3, 0xfe, !PT ;  /* 0x000000500a097812 */ /* 0x002fc600078efe03 */
        /* <DEDUP_REMOVED lines=70> */
[----:B0-----:R-:W-:-:S03]  /*38a20*/  LOP3.LUT R11, R10, 0xdc, R3, 0xfe, !PT ;  /* 0x000000dc0a0b7812 */ /* 0x001fc600078efe03 */
[----:B--2---:R-:W0:Y:S01]  /*38a30*/  LDS.128 R12, [R8+UR4] ;  /* 0x00000004080c7984 */ /* 0x004e220008000c00 */
[C-C-:B-1----:R-:W-:Y:S02]  /*38a40*/  LOP3.LUT R9, R10.reuse, 0xe0, R3.reuse, 0xfe, !PT ;  /* 0x000000e00a097812 */ /* 0x142fe400078efe03 */
[C-C-:B----4-:R-:W-:Y:S01]  /*38a50*/  LOP3.LUT R4, R10.reuse, 0xe4, R3.reuse, 0xfe, !PT ;  /* 0x000000e40a047812 */ /* 0x150fe200078efe03 */
[----:B------:R1:W-:Y:S04]  /*38a60*/  STL [R1+0xf8], R11 ;  /* 0x0000f80b01007387 */ /* 0x0003e80000100800 */
[----:B------:R2:W-:Y:S04]  /*38a70*/  STL [R1+0xfc], R9 ;  /* 0x0000fc0901007387 */ /* 0x0005e80000100800 */
[----:B------:R4:W-:Y:S01]  /*38a80*/  STL [R1+0x100], R4 ;  /* 0x0001000401007387 */ /* 0x0009e20000100800 */
[----:B-1----:R-:W-:-:S02]  /*38a90*/  LOP3.LUT R11, R10, 0xe8, R3, 0xfe, !PT ;  /* 0x000000e80a0b7812 */ /* 0x002fc400078efe03 */
[----:B--2---:R-:W-:-:S03]  /*38aa0*/  LOP3.LUT R9, R10, 0xec, R3, 0xfe, !PT ;  /* 0x000000ec0a097812 */ /* 0x004fc600078efe03 */
[----:B------:R1:W-:Y:S01]  /*38ab0*/  STL [R1+0x104], R11 ;  /* 0x0001040b01007387 */ /* 0x0003e20000100800 */
[----:B----4-:R-:W-:-:S03]  /*38ac0*/  LOP3.LUT R4, R10, 0xf0, R3, 0xfe, !PT ;  /* 0x000000f00a047812 */ /* 0x010fc600078efe03 */
[----:B------:R2:W-:Y:S04]  /*38ad0*/  STL [R1+0x108], R9 ;  /* 0x0001080901007387 */ /* 0x0005e80000100800 */
[----:B------:R4:W-:Y:S01]  /*38ae0*/  STL [R1+0x10c], R4 ;  /* 0x00010c0401007387 */ /* 0x0009e20000100800 */
[C-C-:B-1----:R-:W-:Y:S02]  /*38af0*/  LOP3.LUT R11, R10.reuse, 0xf4, R3.reuse, 0xfe, !PT ;  /* 0x000000f40a0b7812 */ /* 0x142fe400078efe03 */
        /* <DEDUP_REMOVED lines=45> */
[----:B------:R2:W-:Y:S01]  /*38dd0*/  STL [R1+0x170], R9 ;  /* 0x0001700901007387 */ /* 0x0005e20000100800 */
[----:B------:R-:W-:-:S03]  /*38de0*/  LOP3.LUT R27, R8, 0x40, RZ, 0x3c, !PT ;  /* 0x00000040081b7812 */ /* 0x000fc600078e3cff */
[----:B------:R4:W-:Y:S01]  /*38df0*/  STL [R1+0x174], R4 ;  /* 0x0001740401007387 */ /* 0x0009e20000100800 */
[----:B-1----:R-:W-:-:S03]  /*38e00*/  LOP3.LUT R11, R10, 0x154, R3, 0xfe, !PT ;  /* 0x000001540a0b7812 */ /* 0x002fc600078efe03 */
[----:B------:R-:W1:Y:S01]  /*38e10*/  LDS.128 R20, [R27+UR4] ;  /* 0x000000041b147984 */ /* 0x000e620008000c00 */
[----:B--2---:R-:W-:-:S03]  /*38e20*/  LOP3.LUT R9, R10, 0x158, R3, 0xfe, !PT ;  /* 0x000001580a097812 */ /* 0x004fc600078efe03 */
[----:B------:R-:W-:Y:S01]  /*38e30*/  LDS.128 R16, [R27+UR4+0x400] ;  /* 0x000400041b107984 */ /* 0x000fe20008000c00 */
[----:B----4-:R-:W-:-:S03]  /*38e40*/  LOP3.LUT R4, R10, 0x15c, R3, 0xfe, !PT ;  /* 0x0000015c0a047812 */ /* 0x010fc600078efe03 */
[----:B------:R2:W-:Y:S04]  /*38e50*/  STL [R1+0x178], R11 ;  /* 0x0001780b01007387 */ /* 0x0005e80000100800 */
[----:B------:R4:W-:Y:S04]  /*38e60*/  STL [R1+0x17c], R9 ;  /* 0x00017c0901007387 */ /* 0x0009e80000100800 */
[----:B------:R0:W-:Y:S01]  /*38e70*/  STL [R1+0x180], R4 ;  /* 0x0001800401007387 */ /* 0x0001e20000100800 */
[C-C-:B--2---:R-:W-:Y:S02]  /*38e80*/  LOP3.LUT R11, R10.reuse, 0x160, R3.reuse, 0xfe, !PT ;  /* 0x000001600a0b7812 */ /* 0x144fe400078efe03 */
[----:B----4-:R-:W-:-:S03]  /*38e90*/  LOP3.LUT R9, R10, 0x164, R3, 0xfe, !PT ;  /* 0x000001640a097812 */ /* 0x010fc600078efe03 */
[----:B------:R2:W-:Y:S01]  /*38ea0*/  STL [R1+0x184], R11 ;  /* 0x0001840b01007387 */ /* 0x0005e20000100800 */
[----:B0-----:R-:W-:-:S03]  /*38eb0*/  LOP3.LUT R4, R10, 0x168, R3, 0xfe, !PT ;  /* 0x000001680a047812 */ /* 0x001fc600078efe03 */
[----:B------:R0:W-:Y:S04]  /*38ec0*/  STL [R1+0x188], R9 ;  /* 0x0001880901007387 */ /* 0x0001e80000100800 */
[----:B------:R4:W-:Y:S01]  /*38ed0*/  STL [R1+0x18c], R4 ;  /* 0x00018c0401007387 */ /* 0x0009e20000100800 */
[C-C-:B--2---:R-:W-:Y:S02]  /*38ee0*/  LOP3.LUT R11, R10.reuse, 0x16c, R3.reuse, 0xfe, !PT ;  /* 0x0000016c0a0b7812 */ /* 0x144fe400078efe03 */
[----:B0-----:R-:W-:-:S03]  /*38ef0*/  LOP3.LUT R9, R10, 0x170, R3, 0xfe, !PT ;  /* 0x000001700a097812 */ /* 0x001fc600078efe03 */
[----:B------:R0:W-:Y:S01]  /*38f00*/  STL [R1+0x190], R11 ;  /* 0x0001900b01007387 */ /* 0x0001e20000100800 */
[----:B----4-:R-:W-:-:S03]  /*38f10*/  LOP3.LUT R4, R10, 0x174, R3, 0xfe, !PT ;  /* 0x000001740a047812 */ /* 0x010fc600078efe03 */
[----:B------:R2:W-:Y:S04]  /*38f20*/  STL [R1+0x194], R9 ;  /* 0x0001940901007387 */ /* 0x0005e80000100800 */
[----:B------:R4:W-:Y:S01]  /*38f30*/  STL [R1+0x198], R4 ;  /* 0x0001980401007387 */ /* 0x0009e20000100800 */
[C-C-:B0-----:R-:W-:Y:S02]  /*38f40*/  LOP3.LUT R11, R10.reuse, 0x178, R3.reuse, 0xfe, !PT ;  /* 0x000001780a0b7812 */ /* 0x141fe400078efe03 */
[----:B--2---:R-:W-:-:S03]  /*38f50*/  LOP3.LUT R9, R10, 0x17c, R3, 0xfe, !PT ;  /* 0x0000017c0a097812 */ /* 0x004fc600078efe03 */
[----:B------:R0:W-:Y:S01]  /*38f60*/  STL [R1+0x19c], R11 ;  /* 0x00019c0b01007387 */ /* 0x0001e20000100800 */
[----:B----4-:R-:W-:-:S03]  /*38f70*/  LOP3.LUT R4, R10, 0x180, R3, 0xfe, !PT ;  /* 0x000001800a047812 */ /* 0x010fc600078efe03 */
[----:B------:R2:W-:Y:S04]  /*38f80*/  STL [R1+0x1a0], R9 ;  /* 0x0001a00901007387 */ /* 0x0005e80000100800 */
[----:B------:R4:W-:Y:S01]  /*38f90*/  STL [R1+0x1a4], R4 ;  /* 0x0001a40401007387 */ /* 0x0009e20000100800 */
[----:B0-----:R-:W-:-:S03]  /*38fa0*/  LOP3.LUT R11, R10, 0x184, R3, 0xfe, !PT ;  /* 0x000001840a0b7812 */ /* 0x001fc600078efe03 */
[----:B------:R-:W-:Y:S01]  /*38fb0*/  STL.64 [R1+0x30], R12 ;  /* 0x0000300c01007387 */ /* 0x000fe20000100a00 */
[C-C-:B--2---:R-:W-:Y:S02]  /*38fc0*/  LOP3.LUT R9, R10.reuse, 0x18c, R3.reuse, 0xfe, !PT ;  /* 0x0000018c0a097812 */ /* 0x144fe400078efe03 */
[C-C-:B----4-:R-:W-:Y:S01]  /*38fd0*/  LOP3.LUT R4, R10.reuse, 0x188, R3.reuse, 0xfe, !PT ;  /* 0x000001880a047812 */ /* 0x150fe200078efe03 */
[----:B------:R-:W-:Y:S04]  /*38fe0*/  STL.64 [R1+0x38], R14 ;  /* 0x0000380e01007387 */ /* 0x000fe80000100a00 */
[----:B------:R0:W-:Y:S04]  /*38ff0*/  STL [R1+0x1a8], R11 ;  /* 0x0001a80b01007387 */ /* 0x0001e80000100800 */
[----:B------:R2:W-:Y:S04]  /*39000*/  STL [R1+0x1ac], R4 ;  /* 0x0001ac0401007387 */ /* 0x0005e80000100800 */
[----:B------:R-:W4:Y:S01]  /*39010*/  LDS.128 R12, [R8+UR4+0x400] ;  /* 0x00040004080c7984 */ /* 0x000f220008000c00 */
[----:B0-----:R-:W-:-:S03]  /*39020*/  LOP3.LUT R11, R10, 0x190, R3, 0xfe, !PT ;  /* 0x000001900a0b7812 */ /* 0x001fc600078efe03 */
[----:B------:R0:W-:Y:S01]  /*39030*/  STL [R1+0x1b0], R9 ;  /* 0x0001b00901007387 */ /* 0x0001e20000100800 */
[----:B--2---:R-:W-:-:S03]  /*39040*/  LOP3.LUT R4, R10, 0x194, R3, 0xfe, !PT ;  /* 0x000001940a047812 */ /* 0x004fc600078efe03 */
[----:B------:R2:W-:Y:S04]  /*39050*/  STL [R1+0x1b4], R11 ;  /* 0x0001b40b01007387 */ /* 0x0005e80000100800 */
[----:B------:R1:W-:Y:S01]  /*39060*/  STL [R1+0x1b8], R4 ;  /* 0x0001b80401007387 */ /* 0x0003e20000100800 */
[C-C-:B0-----:R-:W-:Y:S02]  /*39070*/  LOP3.LUT R9, R10.reuse, 0x198, R3.reuse, 0xfe, !PT ;  /* 0x000001980a097812 */ /* 0x141fe400078efe03 */
[----:B--2---:R-:W-:-:S03]  /*39080*/  LOP3.LUT R11, R10, 0x1a0, R3, 0xfe, !PT ;  /* 0x000001a00a0b7812 */ /* 0x004fc600078efe03 */
[----:B------:R0:W-:Y:S01]  /*39090*/  STL [R1+0x1bc], R9 ;  /* 0x0001bc0901007387 */ /* 0x0001e20000100800 */
[----:B-1----:R-:W-:-:S05]  /*390a0*/  LOP3.LUT R4, R10, 0x19c, R3, 0xfe, !PT ;  /* 0x0000019c0a047812 */ /* 0x002fca00078efe03 */
[----:B------:R1:W-:Y:S01]  /*390b0*/  STL [R1+0x1c0], R4 ;  /* 0x0001c00401007387 */ /* 0x0003e20000100800 */
[----:B0-----:R-:W-:-:S03]  /*390c0*/  LOP3.LUT R9, R10, 0x1a4, R3, 0xfe, !PT ;  /* 0x000001a40a097812 */ /* 0x001fc600078efe03 */
[----:B------:R0:W-:Y:S04]  /*390d0*/  STL [R1+0x1c4], R11 ;  /* 0x0001c40b01007387 */ /* 0x0001e80000100800 */
[----:B------:R2:W-:Y:S01]  /*390e0*/  STL [R1+0x1c8], R9 ;  /* 0x0001c80901007387 */ /* 0x0005e20000100800 */
[----:B-1----:R-:W-:-:S03]  /*390f0*/  LOP3.LUT R4, R10, 0x1a8, R3, 0xfe, !PT ;  /* 0x000001a80a047812 */ /* 0x002fc600078efe03 */
[----:B------:R-:W-:Y:S01]  /*39100*/  STL [R1+0xf3c], R21 ;  /* 0x000f3c1501007387 */ /* 0x000fe20000100800 */
[----:B0-----:R-:W-:-:S03]  /*39110*/  LOP3.LUT R11, R10, 0x1b0, R3, 0xfe, !PT ;  /* 0x000001b00a0b7812 */ /* 0x001fc600078efe03 */
[----:B------:R0:W-:Y:S01]  /*39120*/  STL [R1+0x1cc], R4 ;  /* 0x0001cc0401007387 */ /* 0x0001e20000100800 */
[----:B--2---:R-:W-:-:S03]  /*39130*/  LOP3.LUT R9, R10, 0x1ac, R3, 0xfe, !PT ;  /* 0x000001ac0a097812 */ /* 0x004fc600078efe03 */
[----:B------:R-:W-:Y:S04]  /*39140*/  STL [R1+0xf34], R22 ;  /* 0x000f341601007387 */ /* 0x000fe80000100800 */
[----:B------:R-:W-:Y:S01]  /*39150*/  STL [R1+0xf30], R23 ;  /* 0x000f301701007387 */ /* 0x000fe20000100800 */
[----:B0-----:R-:W-:-:S03]  /*39160*/  LOP3.LUT R4, R10, 0x1b4, R3, 0xfe, !PT ;  /* 0x000001b40a047812 */ /* 0x001fc600078efe03 */
[----:B------:R0:W-:Y:S04]  /*39170*/  STL [R1+0x1d0], R9 ;  /* 0x0001d00901007387 */ /* 0x0001e80000100800 */
[----:B------:R1:W-:Y:S01]  /*39180*/  STL [R1+0x1d4], R11 ;  /* 0x0001d40b01007387 */ /* 0x0003e20000100800 */
[----:B0-----:R-:W-:-:S03]  /*39190*/  LOP3.LUT R9, R10, 0x1b8, R3, 0xfe, !PT ;  /* 0x000001b80a097812 */ /* 0x001fc600078efe03 */
[----:B------:R0:W-:Y:S01]  /*391a0*/  STL [R1+0x1d8], R4 ;  /* 0x0001d80401007387 */ /* 0x0001e20000100800 */
[----:B-1----:R-:W-:-:S03]  /*391b0*/  LOP3.LUT R11, R10, 0x1bc, R3, 0xfe, !PT ;  /* 0x000001bc0a0b7812 */ /* 0x002fc600078efe03 */
[----:B------:R1:W-:Y:S01]  /*391c0*/  STL [R1+0x1dc], R9 ;  /* 0x0001dc0901007387 */ /* 0x0003e20000100800 */
[----:B0-----:R-:W-:-:S03]  /*391d0*/  LOP3.LUT R4, R10, 0x1c0, R3, 0xfe, !PT ;  /* 0x000001c00a047812 */ /* 0x001fc600078efe03 */
[----:B------:R0:W-:Y:S01]  /*391e0*/  STL [R1+0x1e0], R11 ;  /* 0x0001e00b01007387 */ /* 0x0001e20000100800 */
[----:B-1----:R-:W-:-:S03]  /*391f0*/  LOP3.LUT R9, R10, 0x1c4, R3, 0xfe, !PT ;  /* 0x000001c40a097812 */ /* 0x002fc600078efe03 */
[----:B------:R1:W-:Y:S04]  /*39200*/  STL [R1+0x1e4], R4 ;  /* 0x0001e40401007387 */ /* 0x0003e80000100800 */
[----:B------:R2:W-:Y:S01]  /*39210*/  STL [R1+0x1e8], R9 ;  /* 0x0001e80901007387 */ /* 0x0005e20000100800 */
[C-C-:B0-----:R-:W-:Y:S02]  /*39220*/  LOP3.LUT R11, R10.reuse, 0x1c8, R3.reuse, 0xfe, !PT ;  /* 0x000001c80a0b7812 */ /* 0x141fe400078efe03 */
[----:B-1----:R-:W-:-:S03]  /*39230*/  LOP3.LUT R4, R10, 0x1cc, R3, 0xfe, !PT ;  /* 0x000001cc0a047812 */ /* 0x002fc600078efe03 */
[----:B------:R-:W-:Y:S01]  /*39240*/  STL [R1+0x1ec], R11 ;  /* 0x0001ec0b01007387 */ /* 0x000fe20000100800 */
[----:B--2---:R-:W-:-:S03]  /*39250*/  LOP3.LUT R9, R10, 0x1d0, R3, 0xfe, !PT ;  /* 0x000001d00a097812 */ /* 0x004fc600078efe03 */
[----:B------:R0:W-:Y:S04]  /*39260*/  STL [R1+0x1f0], R4 ;  /* 0x0001f00401007387 */ /* 0x0001e80000100800 */
[----:B------:R-:W-:Y:S04]  /*39270*/  STL [R1+0x1f4], R9 ;  /* 0x0001f40901007387 */ /* 0x000fe80000100800 */
[----:B----4-:R-:W-:Y:S01]  /*39280*/  STL.64 [R1+0x10], R12 ;  /* 0x0000100c01007387 */ /* 0x010fe20000100a00 */
[----:B0-----:R-:W-:-:S03]  /*39290*/  LOP3.LUT R4, R10, 0x1d4, R3, 0xfe, !PT ;  /* 0x000001d40a047812 */ /* 0x001fc600078efe03 */
[----:B------:R-:W-:Y:S04]  /*392a0*/  STL.64 [R1+0x18], R14 ;  /* 0x0000180e01007387 */ /* 0x000fe80000100a00 */
[----:B------:R0:W-:Y:S04]  /*392b0*/  STL [R1+0xf44], R17 ;  /* 0x000f441101007387 */ /* 0x0001e80000100800 */
[----:B------:R1:W-:Y:S04]  /*392c0*/  STL [R1+0x1f8], R4 ;  /* 0x0001f80401007387 */ /* 0x0003e80000100800 */
[----:B------:R-:W2:Y:S04]  /*392d0*/  LDS.128 R12, [R8+UR4+0x800] ;  /* 0x00080004080c7984 */ /* 0x000ea80008000c00 */
[----:B0-----:R-:W4:Y:S01]  /*392e0*/  LDL.LU R17, [R1+0x30] ;  /* 0x0000300001117983 */ /* 0x001f220000300800 */
[----:B------:R-:W-:-:S02]  /*392f0*/  LOP3.LUT R9, R10, 0x1d8, R3, 0xfe, !PT ;  /* 0x000001d80a097812 */ /* 0x000fc400078efe03 */
[C-C-:B-1----:R-:W-:Y:S01]  /*39300*/  LOP3.LUT R4, R10.reuse, 0x1dc, R3.reuse, 0xfe, !PT ;  /* 0x000001dc0a047812 */ /* 0x142fe200078efe03 */
[----:B------:R-:W-:Y:S01]  /*39310*/  STL [R1+0xf40], R18 ;  /* 0x000f401201007387 */ /* 0x000fe20000100800 */
[----:B------:R-:W-:-:S03]  /*39320*/  LOP3.LUT R11, R10, 0x1e0, R3, 0xfe, !PT ;  /* 0x000001e00a0b7812 */ /* 0x000fc600078efe03 */
[----:B------:R-:W-:Y:S01]  /*39330*/  STL [R1+0xf38], R19 ;  /* 0x000f381301007387 */ /* 0x000fe20000100800 */
[----:B------:R-:W-:-:S03]  /*39340*/  LOP3.LUT R2, R10, R3, RZ, 0xfc, !PT ;  /* 0x000000030a027212 */ /* 0x000fc600078efcff */
[----:B------:R0:W-:Y:S04]  /*39350*/  STL [R1+0x1fc], R9 ;  /* 0x0001fc0901007387 */ /* 0x0001e80000100800 */
[----:B------:R1:W-:Y:S01]  /*39360*/  STL [R1+0x200], R4 ;  /* 0x0002000401007387 */ /* 0x0003e20000100800 */
[----:B0-----:R-:W-:-:S03]  /*39370*/  LOP3.LUT R9, R10, 0x1e4, R3, 0xfe, !PT ;  /* 0x000001e40a097812 */ /* 0x001fc600078efe03 */
[----:B------:R0:W-:Y:S01]  /*39380*/  STL [R1+0x204], R11 ;  /* 0x0002040b01007387 */ /* 0x0001e20000100800 */
[----:B-1----:R-:W-:-:S03]  /*39390*/  IMAD R4, R2, UR14, RZ ;  /* 0x0000000e02047c24 */ /* 0x002fc6000f8e02ff */
[----:B------:R1:W-:Y:S01]  /*393a0*/  STL [R1+0x210], R9 ;  /* 0x0002100901007387 */ /* 0x0003e20000100800 */
[----:B------:R-:W-:Y:S01]  /*393b0*/  ISETP.LT.AND P1, PT, R2, UR23, !P0 ;  /* 0x0000001702007c0c */ /* 0x000fe2000c721270 */
[----:B------:R-:W2:Y:S01]  /*393c0*/  LDCU UR14, c[0x0][0x39c] ;  /* 0x00007380ff0e77ac */ /* 0x000ea20008000800 */
[C-C-:B0-----:R-:W-:Y:S01]  /*393d0*/  LOP3.LUT R11, R10.reuse, 0x1e8, R3.reuse, 0xfe, !PT ;  /* 0x000001e80a0b7812 */ /* 0x141fe200078efe03 */
[----:B------:R-:W0:Y:S01]  /*393e0*/  LDCU UR23, c[0x0][0x39c] ;  /* 0x00007380ff1777ac */ /* 0x000e220008000800 */
[----:B-1----:R-:W-:-:S03]  /*393f0*/  LOP3.LUT R9, R10, 0x1ec, R3, 0xfe, !PT ;  /* 0x000001ec0a097812 */ /* 0x002fc600078efe03 */
[----:B------:R-:W-:Y:S01]  /*39400*/  STL [R1+0x128], R11 ;  /* 0x0001280b01007387 */ /* 0x000fe20000100800 */
[----:B------:R-:W-:-:S03]  /*39410*/  LOP3.LUT R2, R10, 0x1f0, R3, 0xfe, !PT ;  /* 0x000001f00a027812 */ /* 0x000fc600078efe03 */
[----:B------:R-:W-:Y:S01]  /*39420*/  STL [R1+0x44], R4 ;  /* 0x0000440401007387 */ /* 0x000fe20000100800 */
[C-C-:B------:R-:W-:Y:S02]  /*39430*/  LOP3.LUT R5, R10.reuse, 0x4, R3.reuse, 0xfe, !PT ;  /* 0x000000040a057812 */ /* 0x140fe400078efe03 */
[C-C-:B------:R-:W-:Y:S01]  /*39440*/  LOP3.LUT R6, R10.reuse, 0x8, R3.reuse, 0xfe, !PT ;  /* 0x000000080a067812 */ /* 0x140fe200078efe03 */
[----:B------:R1:W-:Y:S01]  /*39450*/  STL [R1+0x208], R9 ;  /* 0x0002080901007387 */ /* 0x0003e20000100800 */
[C-C-:B------:R-:W-:Y:S02]  /*39460*/  LOP3.LUT R7, R10.reuse, 0xc, R3.reuse, 0xfe, !PT ;  /* 0x0000000c0a077812 */ /* 0x140fe400078efe03 */
[C-C-:B------:R-:W-:Y:S01]  /*39470*/  LOP3.LUT R24, R10.reuse, 0x10, R3.reuse, 0xfe, !PT ;  /* 0x000000100a187812 */ /* 0x140fe200078efe03 */
[----:B------:R-:W3:Y:S01]  /*39480*/  LDL.LU R18, [R1+0x10] ;  /* 0x0000100001127983 */ /* 0x000ee20000300800 */
[C-C-:B------:R-:W-:Y:S02]  /*39490*/  LOP3.LUT R25, R10.reuse, 0x14, R3.reuse, 0xfe, !PT ;  /* 0x000000140a197812 */ /* 0x140fe400078efe03 */
[----:B------:R-:W-:-:S02]  /*394a0*/  LOP3.LUT R29, R10, 0x18, R3, 0xfe, !PT ;  /* 0x000000180a1d7812 */ /* 0x000fc400078efe03 */
[C-C-:B-1----:R-:W-:Y:S02]  /*394b0*/  LOP3.LUT R9, R10.reuse, 0x1f4, R3.reuse, 0xfe, !PT ;  /* 0x000001f40a097812 */ /* 0x142fe400078efe03 */
[----:B------:R-:W-:Y:S01]  /*394c0*/  LOP3.LUT R3, R10, 0x1f8, R3, 0xfe, !PT ;  /* 0x000001f80a037812 */ /* 0x000fe200078efe03 */
[----:B------:R1:W-:Y:S01]  /*394d0*/  STL [R1+0x20c], R2 ;  /* 0x00020c0201007387 */ /* 0x0003e20000100800 */
[----:B--2---:R-:W-:-:S03]  /*394e0*/  IMAD.MOV.U32 R21, RZ, RZ, R12 ;  /* 0x000000ffff157224 */ /* 0x004fc600078e000c */
[----:B------:R-:W-:Y:S01]  /*394f0*/  STL [R1+0x214], R9 ;  /* 0x0002140901007387 */ /* 0x000fe20000100800 */
[----:B------:R-:W-:Y:S02]  /*39500*/  IMAD.MOV.U32 R22, RZ, RZ, R13 ;  /* 0x000000ffff167224 */ /* 0x000fe400078e000d */
[----:B------:R-:W-:Y:S01]  /*39510*/  IMAD.MOV.U32 R23, RZ, RZ, R14 ;  /* 0x000000ffff177224 */ /* 0x000fe200078e000e */
[----:B------:R2:W-:Y:S04]  /*39520*/  STL [R1+0x11c], R3 ;  /* 0x00011c0301007387 */ /* 0x0005e80000100800 */
[----:B------:R-:W-:Y:S01]  /*39530*/  STL [R1+0xc], R15 ;  /* 0x00000c0f01007387 */ /* 0x000fe20000100800 */
[----:B-1----:R-:W-:-:S03]  /*39540*/  IADD3 R2, P2, PT, R4, R28, RZ ;  /* 0x0000001c04027210 */ /* 0x002fc60007f5e0ff */
[----:B------:R-:W1:Y:S01]  /*39550*/  LDS.128 R12, [R27+UR4+0x800] ;  /* 0x000800041b0c7984 */ /* 0x000e620008000c00 */
[----:B--2---:R-:W-:-:S03]  /*39560*/  LEA.HI.X.SX32 R3, R4, R0, 0x1, P2 ;  /* 0x0000000004037211 */ /* 0x004fc600010f0eff */
[----:B------:R2:W-:Y:S04]  /*39570*/  STL.64 [R1+0xf48], R22 ;  /* 0x000f481601007387 */ /* 0x0005e80000100a00 */
[----:B------:R-:W5:Y:S04]  /*39580*/  LDL.LU R19, [R1+0x24] ;  /* 0x0000240001137983 */ /* 0x000f680000300800 */
[----:B--2---:R-:W5:Y:S04]  /*39590*/  LDL.LU R22, [R1+0x28] ;  /* 0x0000280001167983 */ /* 0x004f680000300800 */
[----:B------:R-:W2:Y:S04]  /*395a0*/  LDL.LU R23, [R1+0x2c] ;  /* 0x00002c0001177983 */ /* 0x000ea80000300800 */
[----:B-1----:R1:W-:Y:S04]  /*395b0*/  STL [R1+0xf58], R13 ;  /* 0x000f580d01007387 */ /* 0x0023e80000100800 */
[----:B-1----:R-:W5:Y:S04]  /*395c0*/  LDL.LU R13, [R1+0x58] ;  /* 0x00005800010d7983 */ /* 0x002f680000300800 */
[----:B------:R1:W-:Y:S04]  /*395d0*/  STL.64 [R1+0xf50], R14 ;  /* 0x000f500e01007387 */ /* 0x0003e80000100a00 */
[----:B-1----:R-:W5:Y:S01]  /*395e0*/  LDL.LU R15, [R1+0x20] ;  /* 0x00002000010f7983 */ /* 0x002f620000300800 */
[----:B----4-:R-:W-:-:S05]  /*395f0*/  PRMT R9, R17, 0x7770, RZ ;  /* 0x0000777011097816 */ /* 0x010fca00000000ff */
[----:B------:R-:W-:Y:S04]  /*39600*/  @P1 STG.E.U8 desc[UR8][R2.64], R9 ;  /* 0x0000000902001986 */ /* 0x000fe8000c101108 */
[----:B------:R-:W1:Y:S04]  /*39610*/  LDS.128 R8, [R8+UR4+0xc00] ;  /* 0x000c000408087984 */ /* 0x000e680008000c00 */
[----:B-1----:R1:W-:Y:S04]  /*39620*/  STL [R1+0xf5c], R11 ;  /* 0x000f5c0b01007387 */ /* 0x0023e80000100800 */
[----:B-1----:R-:W4:Y:S01]  /*39630*/  LDL.LU R11, [R1+0x40] ;  /* 0x00004000010b7983 */ /* 0x002f220000300800 */
[C---:B------:R-:W-:Y:S01]  /*39640*/  IMAD R4, R5.reuse, UR15, RZ ;  /* 0x0000000f05047c24 */ /* 0x040fe2000f8e02ff */
[----:B------:R-:W-:Y:S01]  /*39650*/  ISETP.LT.AND P3, PT, R5, UR21, !P0 ;  /* 0x0000001505007c0c */ /* 0x000fe2000c761270 */
[----:B------:R-:W2:Y:S03]  /*39660*/  LDCU UR15, c[0x0][0x39c] ;  /* 0x00007380ff0f77ac */ /* 0x000ea60008000800 */
[----:B------:R-:W-:-:S02]  /*39670*/  IADD3 R2, P2, PT, R4, R28, RZ ;  /* 0x0000001c04027210 */ /* 0x000fc40007f5e0ff */
[----:B------:R-:W-:Y:S02]  /*39680*/  ISETP.LT.AND P1, PT, R6, UR24, !P0 ;  /* 0x0000001806007c0c */ /* 0x000fe4000c721270 */
[----:B------:R-:W-:Y:S01]  /*39690*/  LEA.HI.X.SX32 R3, R4, R0, 0x1, P2 ;  /* 0x0000000004037211 */ /* 0x000fe200010f0eff */
[----:B------:R-:W-:Y:S01]  /*396a0*/  IMAD R6, R6, UR5, RZ ;  /* 0x0000000506067c24 */ /* 0x000fe2000f8e02ff */
[----:B------:R-:W-:Y:S01]  /*396b0*/  PRMT R4, R20, 0x7770, RZ ;  /* 0x0000777014047816 */ /* 0x000fe200000000ff */
[C---:B------:R-:W-:Y:S01]  /*396c0*/  IMAD R5, R7.reuse, UR16, RZ ;  /* 0x0000001007057c24 */ /* 0x040fe2000f8e02ff */
[----:B------:R-:W-:Y:S01]  /*396d0*/  ISETP.LT.AND P5, PT, R7, UR25, !P0 ;  /* 0x0000001907007c0c */ /* 0x000fe2000c7a1270 */
[----:B------:R-:W4:Y:S02]  /*396e0*/  LDCU UR5, c[0x0][0x3b8] ;  /* 0x00007700ff0577ac */ /* 0x000f240008000800 */
[----:B------:R1:W-:Y:S01]  /*396f0*/  @P3 STG.E.U8 desc[UR8][R2.64], R4 ;  /* 0x0000000402003986 */ /* 0x0003e2000c101108 */
[----:B---3--:R-:W-:Y:S01]  /*39700*/  PRMT R26, R18, 0x7770, RZ ;  /* 0x00007770121a7816 */ /* 0x008fe200000000ff */
[----:B------:R-:W3:Y:S01]  /*39710*/  LDCU UR16, c[0x0][0x39c] ;  /* 0x00007380ff1077ac */ /* 0x000ee20008000800 */
[----:B------:R-:W-:-:S02]  /*39720*/  ISETP.LT.AND P2, PT, R24, UR26, !P0 ;  /* 0x0000001a18007c0c */ /* 0x000fc4000c741270 */
[CC--:B-1----:R-:W-:Y:S02]  /*39730*/  IADD3 R2, P3, PT, R6.reuse, R28.reuse, RZ ;  /* 0x0000001c06027210 */ /* 0x0c2fe40007f7e0ff */
[C---:B------:R-:W-:Y:S02]  /*39740*/  IADD3 R4, P4, PT, R5.reuse, R28, RZ ;  /* 0x0000001c05047210 */ /* 0x040fe40007f9e0ff */
[-C--:B------:R-:W-:Y:S01]  /*39750*/  LEA.HI.X.SX32 R3, R6, R0.reuse, 0x1, P3 ;  /* 0x0000000006037211 */ /* 0x080fe200018f0eff */
[----:B------:R-:W-:Y:S01]  /*39760*/  IMAD R6, R24, UR17, RZ ;  /* 0x0000001118067c24 */ /* 0x000fe2000f8e02ff */
[----:B------:R-:W-:Y:S01]  /*39770*/  LEA.HI.X.SX32 R5, R5, R0, 0x1, P4 ;  /* 0x0000000005057211 */ /* 0x000fe200020f0eff */
[----:B------:R-:W1:Y:S01]  /*39780*/  LDCU UR17, c[0x0][0x39c] ;  /* 0x00007380ff1177ac */ /* 0x000e620008000800 */
[----:B------:R-:W-:Y:S01]  /*39790*/  PRMT R7, R16, 0x7770, RZ ;  /* 0x0000777010077816 */ /* 0x000fe200000000ff */
[----:B------:R0:W-:Y:S01]  /*397a0*/  @P1 STG.E.U8 desc[UR8][R2.64], R26 ;  /* 0x0000001a02001986 */ /* 0x0001e2000c101108 */
[----:B------:R-:W-:-:S02]  /*397b0*/  IADD3 R24, P1, PT, R6, R28, RZ ;  /* 0x0000001c06187210 */ /* 0x000fc40007f3e0ff */
[C---:B------:R-:W-:Y:S01]  /*397c0*/  ISETP.LT.AND P3, PT, R25.reuse, UR27, !P0 ;  /* 0x0000001b19007c0c */ /* 0x040fe2000c761270 */
[----:B------:R-:W-:Y:S01]  /*397d0*/  @P5 STG.E.U8 desc[UR8][R4.64], R7 ;  /* 0x0000000704005986 */ /* 0x000fe2000c101108 */
[----:B0-----:R-:W-:Y:S01]  /*397e0*/  IMAD R3, R25, UR18, RZ ;  /* 0x0000001219037c24 */ /* 0x001fe2000f8e02ff */
[----:B------:R-:W-:Y:S01]  /*397f0*/  LEA.HI.X.SX32 R25, R6, R0, 0x1, P1 ;  /* 0x0000000006197211 */ /* 0x000fe200008f0eff */
[C---:B------:R-:W-:Y:S01]  /*39800*/  IMAD R26, R29.reuse, UR19, RZ ;  /* 0x000000131d1a7c24 */ /* 0x040fe2000f8e02ff */
[----:B------:R0:W1:Y:S01]  /*39810*/  LDS.128 R4, [R27+UR4+0xc00] ;  /* 0x000c00041b047984 */ /* 0x0000620008000c00 */
[----:B------:R-:W-:Y:S01]  /*39820*/  ISETP.LT.AND P4, PT, R29, UR28, !P0 ;  /* 0x0000001c1d007c0c */ /* 0x000fe2000c781270 */
[----:B------:R-:W1:Y:S01]  /*39830*/  LDCU UR18, c[0x0][0x39c] ;  /* 0x00007380ff1277ac */ /* 0x000e620008000800 */
[----:B------:R-:W-:Y:S02]  /*39840*/  IADD3 R2, P1, PT, R3, R28, RZ ;  /* 0x0000001c03027210 */ /* 0x000fe40007f3e0ff */
[----:B--2---:R-:W-:Y:S01]  /*39850*/  ISETP.LT.AND P5, PT, R23, UR15, !P0 ;  /* 0x0000000f17007c0c */ /* 0x004fe2000c7a1270 */
[----:B------:R-:W2:Y:S01]  /*39860*/  LDCU UR4, c[0x0][0x3b8] ;  /* 0x00007700ff0477ac */ /* 0x000ea20008000800 */
[----:B0-----:R-:W-:-:S02]  /*39870*/  PRMT R27, R21, 0x7770, RZ ;  /* 0x00007770151b7816 */ /* 0x001fc400000000ff */
[----:B------:R-:W-:-:S03]  /*39880*/  LEA.HI.X.SX32 R3, R3, R0, 0x1, P1 ;  /* 0x0000000003037211 */ /* 0x000fc600008f0eff */
[----:B------:R0:W-:Y:S02]  /*39890*/  @P2 STG.E.U8 desc[UR8][R24.64], R27 ;  /* 0x0000001b18002986 */ /* 0x0001e4000c101108 */
[----:B0-----:R-:W-:Y:S02]  /*398a0*/  IADD3 R24, P2, PT, R26, R28, RZ ;  /* 0x0000001c1a187210 */ /* 0x001fe40007f5e0ff */
[----:B------:R-:W-:Y:S02]  /*398b0*/  PRMT R27, R12, 0x7770, RZ ;  /* 0x000077700c1b7816 */ /* 0x000fe400000000ff */
[----:B------:R-:W-:Y:S02]  /*398c0*/  LEA.HI.X.SX32 R25, R26, R0, 0x1, P2 ;  /* 0x000000001a197211 */ /* 0x000fe400010f0eff */
[----:B------:R-:W-:Y:S01]  /*398d0*/  PRMT R26, R8, 0x7770, RZ ;  /* 0x00007770081a7816 */ /* 0x000fe200000000ff */
[----:B------:R5:W-:Y:S04]  /*398e0*/  @P3 STG.E.U8 desc[UR8][R2.64], R27 ;  /* 0x0000001b02003986 */ /* 0x000be8000c101108 */
[----:B------:R0:W-:Y:S01]  /*398f0*/  @P4 STG.E.U8 desc[UR8][R24.64], R26 ;  /* 0x0000001a18004986 */ /* 0x0001e2000c101108 */
[----:B-----5:R-:W-:-:S02]  /*39900*/  IMAD R3, R15, UR20, RZ ;  /* 0x000000140f037c24 */ /* 0x020fc4000f8e02ff */
[C---:B------:R-:W-:Y:S02]  /*39910*/  IMAD R27, R22.reuse, UR12, RZ ;  /* 0x0000000c161b7c24 */ /* 0x040fe4000f8e02ff */
[----:B0-----:R-:W-:Y:S01]  /*39920*/  IMAD R25, R19, UR6, RZ ;  /* 0x0000000613197c24 */ /* 0x001fe2000f8e02ff */
[-C--:B------:R-:W-:Y:S01]  /*39930*/  IADD3 R2, P1, PT, R3, R28.reuse, RZ ;  /* 0x0000001c03027210 */ /* 0x080fe20007f3e0ff */
[----:B------:R-:W0:Y:S01]  /*39940*/  LDCU UR12, c[0x0][0x39c] ;  /* 0x00007380ff0c77ac */ /* 0x000e220008000800 */
[----:B------:R-:W-:Y:S01]  /*39950*/  ISETP.LT.AND P4, PT, R22, UR14, !P0 ;  /* 0x0000000e16007c0c */ /* 0x000fe2000c781270 */
[----:B------:R-:W-:Y:S01]  /*39960*/  IMAD R22, R23, UR13, RZ ;  /* 0x0000000d17167c24 */ /* 0x000fe2000f8e02ff */
[----:B------:R-:W-:Y:S01]  /*39970*/  IADD3 R24, P6, PT, R25, R28, RZ ;  /* 0x0000001c19187210 */ /* 0x000fe20007fde0ff */
[----:B------:R-:W5:Y:S01]  /*39980*/  LDCU UR13, c[0x0][0x39c] ;  /* 0x00007380ff0d77ac */ /* 0x000f620008000800 */
[----:B------:R-:W-:Y:S02]  /*39990*/  LEA.HI.X.SX32 R3, R3, R0, 0x1, P1 ;  /* 0x0000000003037211 */ /* 0x000fe400008f0eff */
[----:B------:R-:W-:Y:S01]  /*399a0*/  IADD3 R26, P1, PT, R27, R28, RZ ;  /* 0x0000001c1b1a7210 */ /* 0x000fe20007f3e0ff */
[----:B------:R-:W0:Y:S01]  /*399b0*/  LDCU UR14, c[0x0][0x39c] ;  /* 0x00007380ff0e77ac */ /* 0x000e220008000800 */
[----:B------:R-:W-:Y:S01]  /*399c0*/  ISETP.LT.AND P3, PT, R15, UR22, !P0 ;  /* 0x000000160f007c0c */ /* 0x000fe2000c761270 */
[----:B------:R-:W-:Y:S01]  /*399d0*/  IMAD.MOV.U32 R15, RZ, RZ, R22 ;  /* 0x000000ffff0f7224 */ /* 0x000fe200078e0016 */
[----:B------:R-:W-:Y:S01]  /*399e0*/  LEA.HI.X.SX32 R25, R25, R0, 0x1, P6 ;  /* 0x0000000019197211 */ /* 0x000fe200030f0eff */
[----:B------:R-:W0:Y:S01]  /*399f0*/  LDCU UR6, c[0x0][0x3b8] ;  /* 0x00007700ff0677ac */ /* 0x000e220008000800 */
[----:B------:R-:W-:-:S02]  /*39a00*/  IADD3 R14, P6, PT, R22, R28, RZ ;  /* 0x0000001c160e7210 */ /* 0x000fc40007fde0ff */
[-C--:B------:R-:W-:Y:S02]  /*39a10*/  LEA.HI.X.SX32 R27, R27, R0.reuse, 0x1, P1 ;  /* 0x000000001b1b7211 */ /* 0x080fe400008f0eff */
[----:B------:R-:W-:Y:S02]  /*39a20*/  ISETP.LT.AND P2, PT, R19, UR23, !P0 ;  /* 0x0000001713007c0c */ /* 0x000fe4000c741270 */
[----:B------:R-:W-:Y:S01]  /*39a30*/  LEA.HI.X.SX32 R15, R15, R0, 0x1, P6 ;  /* 0x000000000f0f7211 */ /* 0x000fe200030f0eff */
[----:B------:R-:W0:Y:S01]  /*39a40*/  LDL.LU R19, [R1+0x48] ;  /* 0x0000480001137983 */ /* 0x000e220000300800 */
[C---:B----4-:R-:W-:Y:S01]  /*39a50*/  IMAD R29, R11.reuse, UR5, RZ ;  /* 0x000000050b1d7c24 */ /* 0x050fe2000f8e02ff */
[----:B---3--:R-:W-:Y:S01]  /*39a60*/  ISETP.LT.AND P6, PT, R11, UR16, !P0 ;  /* 0x000000100b007c0c */ /* 0x008fe2000c7c1270 */
[----:B------:R-:W3:Y:S01]  /*39a70*/  LDCU UR5, c[0x0][0x3b8] ;  /* 0x00007700ff0577ac */ /* 0x000ee20008000800 */
[----:B------:R-:W4:Y:S02]  /*39a80*/  LDL.LU R11, [R1+0xf5c] ;  /* 0x000f5c00010b7983 */ /* 0x000f240000300800 */
[----:B------:R-:W-:-:S04]  /*39a90*/  IADD3 R22, P1, PT, R29, R28, RZ ;  /* 0x0000001c1d167210 */ /* 0x000fc80007f3e0ff */
[----:B------:R-:W-:Y:S02]  /*39aa0*/  LEA.HI.X.SX32 R23, R29, R0, 0x1, P1 ;  /* 0x000000001d177211 */ /* 0x000fe400008f0eff */
[----:B-1----:R-:W-:-:S05]  /*39ab0*/  PRMT R29, R4, 0x7770, RZ ;  /* 0x00007770041d7816 */ /* 0x002fca00000000ff */
[----:B------:R1:W-:Y:S04]  /*39ac0*/  @P3 STG.E.U8 desc[UR8][R2.64], R29 ;  /* 0x0000001d02003986 */ /* 0x0003e8000c101108 */
[----:B-1----:R-:W2:Y:S01]  /*39ad0*/  LDL.LU R3, [R1+0x5c] ;  /* 0x00005c0001037983 */ /* 0x002ea20000300800 */
[----:B------:R-:W-:Y:S02]  /*39ae0*/  ISETP.LT.AND P1, PT, R13, UR18, !P0 ;  /* 0x000000120d007c0c */ /* 0x000fe4000c721270 */
[----:B------:R-:W-:Y:S01]  /*39af0*/  PRMT R13, R17, 0x7771, RZ ;  /* 0x00007771110d7816 */ /* 0x000fe200000000ff */
[----:B------:R-:W3:Y:S01]  /*39b00*/  LDL.LU R29, [R1+0x60] ;  /* 0x00006000011d7983 */ /* 0x000ee20000300800 */
[----:B------:R-:W-:-:S03]  /*39b10*/  PRMT R2, R20, 0x7771, RZ ;  /* 0x0000777114027816 */ /* 0x000fc600000000ff */
[----:B------:R1:W-:Y:S04]  /*39b20*/  @P2 STG.E.U8 desc[UR8][R24.64], R13 ;  /* 0x0000000d18002986 */ /* 0x0003e8000c101108 */
[----:B------:R5:W-:Y:S01]  /*39b30*/  @P4 STG.E.U8 desc[UR8][R26.64], R2 ;  /* 0x000000021a004986 */ /* 0x000be2000c101108 */
[----:B-1----:R-:W-:-:S03]  /*39b40*/  PRMT R24, R18, 0x7771, RZ ;  /* 0x0000777112187816 */ /* 0x002fc600000000ff */
[----:B------:R-:W3:Y:S04]  /*39b50*/  LDL.LU R13, [R1+0xf58] ;  /* 0x000f5800010d7983 */ /* 0x000ee80000300800 */
[----:B------:R-:W3:Y:S01]  /*39b60*/  LDL.LU R25, [R1+0x4c] ;  /* 0x00004c0001197983 */ /* 0x000ee20000300800 */
[----:B-----5:R-:W-:-:S03]  /*39b70*/  PRMT R26, R21, 0x7771, RZ ;  /* 0x00007771151a7816 */ /* 0x020fc600000000ff */
[----:B------:R1:W-:Y:S04]  /*39b80*/  @P5 STG.E.U8 desc[UR8][R14.64], R24 ;  /* 0x000000180e005986 */ /* 0x0003e8000c101108 */
[----:B------:R-:W5:Y:S01]  /*39b90*/  LDL.LU R27, [R1+0x54] ;  /* 0x00005400011b7983 */ /* 0x000f620000300800 */
[----:B-1----:R-:W-:-:S03]  /*39ba0*/  PRMT R24, R16, 0x7771, RZ ;  /* 0x0000777110187816 */ /* 0x002fc600000000ff */
[----:B------:R-:W4:Y:S04]  /*39bb0*/  LDL.LU.64 R14, [R1+0xf50] ;  /* 0x000f5000010e7983 */ /* 0x000f280000300a00 */
[----:B------:R1:W-:Y:S04]  /*39bc0*/  @P6 STG.E.U8 desc[UR8][R22.64], R24 ;  /* 0x0000001816006986 */ /* 0x0003e8000c101108 */
[----:B-1----:R-:W4:Y:S01]  /*39bd0*/  LDL.LU.64 R22, [R1+0xf48] ;  /* 0x000f480001167983 */ /* 0x002f220000300a00 */
[----:B0-----:R-:W-:Y:S01]  /*39be0*/  ISETP.LT.AND P2, PT, R19, UR12, !P0 ;  /* 0x0000000c13007c0c */ /* 0x001fe2000c741270 */
[----:B------:R-:W0:Y:S01]  /*39bf0*/  LDCU UR12, c[0x0][0x39c] ;  /* 0x00007380ff0c77ac */ /* 0x000e220008000800 */
[----:B--2---:R-:W-:Y:S01]  /*39c00*/  ISETP.LT.AND P3, PT, R3, UR17, !P0 ;  /* 0x0000001103007c0c */ /* 0x004fe2000c761270 */
[----:B------:R-:W-:Y:S01]  /*39c10*/  IMAD R3, R19, UR4, RZ ;  /* 0x0000000413037c24 */ /* 0x000fe2000f8e02ff */
[----:B------:R-:W1:Y:S01]  /*39c20*/  LDCU UR4, c[0x0][0x3b8] ;  /* 0x00007700ff0477ac */ /* 0x000e620008000800 */
[----:B------:R-:W2:Y:S03]  /*39c30*/  LDC R19, c[0x0][0x3b8] ;  /* 0x0000ee00ff137b82 */ /* 0x000ea60000000800 */
[----:B------:R-:W-:-:S04]  /*39c40*/  IADD3 R2, P4, PT, R3, R28, RZ ;  /* 0x0000001c03027210 */ /* 0x000fc80007f9e0ff */
[----:B------:R-:W-:-:S05]  /*39c50*/  LEA.HI.X.SX32 R3, R3, R0, 0x1, P4 ;  /* 0x0000000003037211 */ /* 0x000fca00020f0eff */
[----:B------:R0:W-:Y:S04]  /*39c60*/  @P2 STG.E.U8 desc[UR8][R2.64], R26 ;  /* 0x0000001a02002986 */ /* 0x0001e8000c101108 */
[----:B0-----:R-:W2:Y:S04]  /*39c70*/  LDL.LU R3, [R1+0x50] ;  /* 0x0000500001037983 */ /* 0x001ea80000300800 */
[----:B------:R-:W4:Y:S01]  /*39c80*/  LDL.LU R26, [R1+0x44] ;  /* 0x00004400011a7983 */ /* 0x000f220000300800 */
[C---:B---3--:R-:W-:Y:S01]  /*39c90*/  ISETP.LT.AND P4, PT, R25.reuse, UR13, !P0 ;  /* 0x0000000d19007c0c */ /* 0x048fe2000c781270 */
[----:B------:R-:W-:Y:S01]  /*39ca0*/  IMAD R25, R25, UR5, RZ ;  /* 0x0000000519197c24 */ /* 0x000fe2000f8e02ff */
[----:B------:R-:W5:Y:S04]  /*39cb0*/  LDCU UR5, c[0x0][0x39c] ;  /* 0x00007380ff0577ac */ /* 0x000f680008000800 */
[----:B------:R-:W-:Y:S01]  /*39cc0*/  IADD3 R24, P5, PT, R25, R28, RZ ;  /* 0x0000001c19187210 */ /* 0x000fe20007fbe0ff */
[----:B------:R-:W0:Y:S01]  /*39cd0*/  LDCU UR13, c[0x0][0x39c] ;  /* 0x00007380ff0d77ac */ /* 0x000e220008000800 */
[----:B------:R-:W-:-:S02]  /*39ce0*/  PRMT R2, R12, 0x7771, RZ ;  /* 0x000077710c027816 */ /* 0x000fc400000000ff */
[----:B------:R-:W-:-:S05]  /*39cf0*/  LEA.HI.X.SX32 R25, R25, R0, 0x1, P5 ;  /* 0x0000000019197211 */ /* 0x000fca00028f0eff */
[----:B------:R1:W-:Y:S01]  /*39d00*/  @P4 STG.E.U8 desc[UR8][R24.64], R2 ;  /* 0x0000000218004986 */ /* 0x0003e2000c101108 */
[C---:B-----5:R-:W-:Y:S01]  /*39d10*/  ISETP.LT.AND P4, PT, R27.reuse, UR5, !P0 ;  /* 0x000000051b007c0c */ /* 0x060fe2000c781270 */
[----:B------:R-:W3:Y:S01]  /*39d20*/  LDCU UR5, c[0x0][0x39c] ;  /* 0x00007380ff0577ac */ /* 0x000ee20008000800 */
[----:B-1----:R-:W-:Y:S01]  /*39d30*/  IMAD R25, R27, UR4, RZ ;  /* 0x000000041b197c24 */ /* 0x002fe2000f8e02ff */
[----:B------:R-:W-:Y:S01]  /*39d40*/  PRMT R27, R8, 0x7771, RZ ;  /* 0x00007771081b7816 */ /* 0x000fe200000000ff */
[----:B------:R-:W1:Y:S01]  /*39d50*/  LDCU UR4, c[0x0][0x39c] ;  /* 0x00007380ff0477ac */ /* 0x000e620008000800 */
[C---:B--2---:R-:W-:Y:S01]  /*39d60*/  ISETP.LT.AND P2, PT, R3.reuse, UR14, !P0 ;  /* 0x0000000e03007c0c */ /* 0x044fe2000c741270 */
[----:B------:R-:W-:Y:S02]  /*39d70*/  IMAD R3, R3, UR6, RZ ;  /* 0x0000000603037c24 */ /* 0x000fe4000f8e02ff */
[----:B----4-:R-:W-:Y:S01]  /*39d80*/  IMAD R26, R19, 0x40, R26 ;  /* 0x00000040131a7824 */ /* 0x010fe200078e021a */
[----:B------:R-:W-:Y:S01]  /*39d90*/  ISETP.LT.AND P5, PT, R29, UR12, !P0 ;  /* 0x0000000c1d007c0c */ /* 0x000fe2000c7a1270 */
[----:B------:R-:W3:Y:S01]  /*39da0*/  LDL.LU R19, [R1+0x70] ;  /* 0x0000700001137983 */ /* 0x000ee20000300800 */
[C---:B------:R-:W-:Y:S01]  /*39db0*/  IADD3 R2, P6, PT, R3.reuse, R28, RZ ;  /* 0x0000001c03027210 */ /* 0x040fe20007fde0ff */
[----:B------:R-:W2:Y:S01]  /*39dc0*/  LDC R29, c[0x0][0x3b8] ;  /* 0x0000ee00ff1d7b82 */ /* 0x000ea20000000800 */
[----:B------:R-:W4:Y:S02]  /*39dd0*/  LDCU UR6, c[0x0][0x39c] ;  /* 0x00007380ff0677ac */ /* 0x000f240008000800 */
[----:B------:R-:W-:Y:S01]  /*39de0*/  LEA.HI.X.SX32 R3, R3, R0, 0x1, P6 ;  /* 0x0000000003037211 */ /* 0x000fe200030f0eff */
[----:B------:R-:W5:Y:S04]  /*39df0*/  LDCU UR12, c[0x0][0x39c] ;  /* 0x00007380ff0c77ac */ /* 0x000f680008000800 */
[----:B------:R0:W-:Y:S04]  /*39e00*/  @P2 STG.E.U8 desc[UR8][R2.64], R27 ;  /* 0x0000001b02002986 */ /* 0x0001e8000c101108 */
[----:B0-----:R-:W3:Y:S04]  /*39e10*/  LDL.LU R2, [R1+0x64] ;  /* 0x0000640001027983 */ /* 0x001ee80000300800 */
[----:B------:R-:W4:Y:S01]  /*39e20*/  LDL.LU R27, [R1+0x68] ;  /* 0x00006800011b7983 */ /* 0x000f220000300800 */
[----:B------:R-:W-:-:S02]  /*39e30*/  IADD3 R24, P6, PT, R25, R28, RZ ;  /* 0x0000001c19187210 */ /* 0x000fc40007fde0ff */
[----:B------:R-:W-:Y:S02]  /*39e40*/  PRMT R3, R4, 0x7771, RZ ;  /* 0x0000777104037816 */ /* 0x000fe400000000ff */
[----:B------:R-:W-:-:S05]  /*39e50*/  LEA.HI.X.SX32 R25, R25, R0, 0x1, P6 ;  /* 0x0000000019197211 */ /* 0x000fca00030f0eff */
[----:B------:R2:W-:Y:S02]  /*39e60*/  @P4 STG.E.U8 desc[UR8][R24.64], R3 ;  /* 0x0000000318004986 */ /* 0x0005e4000c101108 */
[----:B--2---:R-:W-:Y:S02]  /*39e70*/  IMAD R25, R29, 0x4, R26 ;  /* 0x000000041d197824 */ /* 0x004fe400078e021a */
[----:B------:R-:W0:Y:S01]  /*39e80*/  LDC R29, c[0x0][0x3b8] ;  /* 0x0000ee00ff1d7b82 */ /* 0x000e220000000800 */
[----:B---3--:R-:W-:Y:S02]  /*39e90*/  ISETP.LT.AND P2, PT, R2, UR13, !P0 ;  /* 0x0000000d02007c0c */ /* 0x008fe4000c741270 */
[----:B------:R-:W-:-:S04]  /*39ea0*/  IADD3 R2, P6, PT, R26, R28, RZ ;  /* 0x0000001c1a027210 */ /* 0x000fc80007fde0ff */
[----:B------:R-:W-:Y:S02]  /*39eb0*/  LEA.HI.X.SX32 R3, R26, R0, 0x1, P6 ;  /* 0x000000001a037211 */ /* 0x000fe400030f0eff */
[----:B------:R-:W-:-:S05]  /*39ec0*/  PRMT R26, R17, 0x7772, RZ ;  /* 0x00007772111a7816 */ /* 0x000fca00000000ff */
[----:B------:R2:W-:Y:S04]  /*39ed0*/  @P3 STG.E.U8 desc[UR8][R2.64], R26 ;  /* 0x0000001a02003986 */ /* 0x0005e8000c101108 */
[----:B--2---:R-:W1:Y:S01]  /*39ee0*/  LDL.LU R3, [R1+0x6c] ;  /* 0x00006c0001037983 */ /* 0x004e620000300800 */
[----:B----4-:R-:W-:Y:S01]  /*39ef0*/  ISETP.LT.AND P4, PT, R27, UR6, !P0 ;  /* 0x000000061b007c0c */ /* 0x010fe2000c781270 */
[----:B------:R-:W2:Y:S01]  /*39f00*/  LDCU UR6, c[0x0][0x39c] ;  /* 0x00007380ff0677ac */ /* 0x000ea20008000800 */
[----:B------:R-:W3:Y:S01]  /*39f10*/  LDC R27, c[0x0][0x3b8] ;  /* 0x0000ee00ff1b7b82 */ /* 0x000ee20000000800 */
[----:B------:R-:W-:Y:S02]  /*39f20*/  IADD3 R24, P6, PT, R25, R28, RZ ;  /* 0x0000001c19187210 */ /* 0x000fe40007fde0ff */
[----:B------:R-:W-:-:S02]  /*39f30*/  PRMT R26, R20, 0x7772, RZ ;  /* 0x00007772141a7816 */ /* 0x000fc400000000ff */
[----:B-1----:R-:W-:Y:S01]  /*39f40*/  ISETP.LT.AND P3, PT, R3, UR4, !P0 ;  /* 0x0000000403007c0c */ /* 0x002fe2000c761270 */
[----:B---3--:R-:W-:Y:S01]  /*39f50*/  IMAD R3, R27, 0x4, R25 ;  /* 0x000000041b037824 */ /* 0x008fe200078e0219 */
[----:B------:R-:W-:Y:S01]  /*39f60*/  LEA.HI.X.SX32 R25, R25, R0, 0x1, P6 ;  /* 0x0000000019197211 */ /* 0x000fe200030f0eff */
[----:B------:R-:W1:Y:S01]  /*39f70*/  LDC R27, c[0x0][0x3b8] ;  /* 0x0000ee00ff1b7b82 */ /* 0x000e620000000800 */
[----:B------:R-:W3:Y:S03]  /*39f80*/  LDCU UR4, c[0x0][0x39c] ;  /* 0x00007380ff0477ac */ /* 0x000ee60008000800 */
[----:B------:R4:W-:Y:S04]  /*39f90*/  @P5 STG.E.U8 desc[UR8][R24.64], R26 ;  /* 0x0000001a18005986 */ /* 0x0009e8000c101108 */
[----:B----4-:R-:W4:Y:S01]  /*39fa0*/  LDC R25, c[0x0][0x3b8] ;  /* 0x0000ee00ff197b82 */ /* 0x010f220000000800 */
[----:B------:R-:W-:-:S02]  /*39fb0*/  IADD3 R2, P6, PT, R3, R28, RZ ;  /* 0x0000001c03027210 */ /* 0x000fc40007fde0ff */
[----:B------:R-:W-:Y:S01]  /*39fc0*/  PRMT R26, R18, 0x7772, RZ ;  /* 0x00007772121a7816 */ /* 0x000fe200000000ff */
[----:B----4-:R-:W-:Y:S01]  /*39fd0*/  IMAD R25, R25, 0x4, R3 ;  /* 0x0000000419197824 */ /* 0x010fe200078e0203 */
[----:B------:R-:W-:-:S05]  /*39fe0*/  LEA.HI.X.SX32 R3, R3, R0, 0x1, P6 ;  /* 0x0000000003037211 */ /* 0x000fca00030f0eff */
[----:B------:R4:W-:Y:S04]  /*39ff0*/  @P2 STG.E.U8 desc[UR8][R2.64], R26 ;  /* 0x0000001a02002986 */ /* 0x0009e8000c101108 */
[----:B----4-:R-:W3:Y:S01]  /*3a000*/  LDL.LU R2, [R1+0x74] ;  /* 0x0000740001027983 */ /* 0x010ee20000300800 */
[----:B------:R-:W-:Y:S01]  /*3a010*/  IADD3 R24, P6, PT, R25, R28, RZ ;  /* 0x0000001c19187210 */ /* 0x000fe20007fde0ff */
[----:B0-----:R-:W-:Y:S01]  /*3a020*/  IMAD R3, R29, 0x4, R25 ;  /* 0x000000041d037824 */ /* 0x001fe200078e0219 */
[----:B------:R-:W-:Y:S01]  /*3a030*/  PRMT R26, R16, 0x7772, RZ ;  /* 0x00007772101a7816 */ /* 0x000fe200000000ff */
[----:B------:R-:W2:Y:S01]  /*3a040*/  LDL.LU R29, [R1+0x78] ;  /* 0x00007800011d7983 */ /* 0x000ea20000300800 */
[----:B------:R-:W-:-:S05]  /*3a050*/  LEA.HI.X.SX32 R25, R25, R0, 0x1, P6 ;  /* 0x0000000019197211 */ /* 0x000fca00030f0eff */
[----:B------:R1:W-:Y:S02]  /*3a060*/  @P4 STG.E.U8 desc[UR8][R24.64], R26 ;  /* 0x0000001a18004986 */ /* 0x0003e4000c101108 */
[----:B-1----:R-:W-:Y:S01]  /*3a070*/  IMAD R25, R27, 0x4, R3 ;  /* 0x000000041b197824 */ /* 0x002fe200078e0203 */
[----:B------:R-:W-:Y:S01]  /*3a080*/  PRMT R26, R21, 0x7772, RZ ;  /* 0x00007772151a7816 */ /* 0x000fe200000000ff */
[----:B------:R-:W0:Y:S01]  /*3a090*/  LDC R27, c[0x0][0x3b8] ;  /* 0x0000ee00ff1b7b82 */ /* 0x000e220000000800 */
[----:B---3--:R-:W-:Y:S01]  /*3a0a0*/  ISETP.LT.AND P2, PT, R2, UR4, !P0 ;  /* 0x0000000402007c0c */ /* 0x008fe2000c741270 */
[----:B------:R-:W1:Y:S01]  /*3a0b0*/  LDCU UR4, c[0x0][0x39c] ;  /* 0x00007380ff0477ac */ /* 0x000e620008000800 */
[----:B------:R-:W-:-:S04]  /*3a0c0*/  IADD3 R2, P6, PT, R3, R28, RZ ;  /* 0x0000001c03027210 */ /* 0x000fc80007fde0ff */
[----:B------:R-:W-:-:S05]  /*3a0d0*/  LEA.HI.X.SX32 R3, R3, R0, 0x1, P6 ;  /* 0x0000000003037211 */ /* 0x000fca00030f0eff */
[----:B------:R3:W-:Y:S04]  /*3a0e0*/  @P3 STG.E.U8 desc[UR8][R2.64], R26 ;  /* 0x0000001a02003986 */ /* 0x0007e8000c101108 */
[----:B---3--:R-:W3:Y:S01]  /*3a0f0*/  LDL.LU R3, [R1+0x7c] ;  /* 0x00007c0001037983 */ /* 0x008ee20000300800 */
[----:B------:R-:W-:Y:S01]  /*3a100*/  ISETP.LT.AND P5, PT, R19, UR5, !P0 ;  /* 0x0000000513007c0c */ /* 0x000fe2000c7a1270 */
[----:B------:R-:W3:Y:S01]  /*3a110*/  LDCU UR5, c[0x0][0x39c] ;  /* 0x00007380ff0577ac */ /* 0x000ee20008000800 */
[----:B------:R-:W-:Y:S01]  /*3a120*/  IADD3 R24, P6, PT, R25, R28, RZ ;  /* 0x0000001c19187210 */ /* 0x000fe20007fde0ff */
[----:B------:R-:W4:Y:S01]  /*3a130*/  LDC R19, c[0x0][0x3b8] ;  /* 0x0000ee00ff137b82 */ /* 0x000f220000000800 */
[----:B------:R-:W-:Y:S02]  /*3a140*/  PRMT R26, R12, 0x7772, RZ ;  /* 0x000077720c1a7816 */ /* 0x000fe400000000ff */
[----:B--2---:R-:W-:Y:S01]  /*3a150*/  ISETP.LT.AND P4, PT, R29, UR6, !P0 ;  /* 0x000000061d007c0c */ /* 0x004fe2000c781270 */
[----:B------:R-:W2:Y:S04]  /*3a160*/  LDCU UR6, c[0x0][0x39c] ;  /* 0x00007380ff0677ac */ /* 0x000ea80008000800 */
[----:B------:R-:W0:Y:S01]  /*3a170*/  LDC R29, c[0x0][0x3b8] ;  /* 0x0000ee00ff1d7b82 */ /* 0x000e220000000800 */
[----:B---3--:R-:W-:Y:S01]  /*3a180*/  ISETP.LT.AND P3, PT, R3, UR5, !P0 ;  /* 0x0000000503007c0c */ /* 0x008fe2000c761270 */
[----:B0-----:R-:W-:Y:S01]  /*3a190*/  IMAD R3, R27, 0x4, R25 ;  /* 0x000000041b037824 */ /* 0x001fe200078e0219 */
[----:B------:R-:W-:-:S05]  /*3a1a0*/  LEA.HI.X.SX32 R25, R25, R0, 0x1, P6 ;  /* 0x0000000019197211 */ /* 0x000fca00030f0eff */
[----:B------:R-:W0:Y:S01]  /*3a1b0*/  LDC R27, c[0x0][0x3b8] ;  /* 0x0000ee00ff1b7b82 */ /* 0x000e220000000800 */
[----:B------:R-:W3:Y:S01]  /*3a1c0*/  LDCU UR5, c[0x0][0x39c] ;  /* 0x00007380ff0577ac */ /* 0x000ee20008000800 */
[----:B------:R1:W-:Y:S04]  /*3a1d0*/  @P5 STG.E.U8 desc[UR8][R24.64], R26 ;  /* 0x0000001a18005986 */ /* 0x0003e8000c101108 */
[----:B-1----:R-:W2:Y:S01]  /*3a1e0*/  LDL.LU R24, [R1+0x80] ;  /* 0x0000800001187983 */ /* 0x002ea20000300800 */
[----:B------:R-:W-:Y:S01]  /*3a1f0*/  IADD3 R2, P6, PT, R3, R28, RZ ;  /* 0x0000001c03027210 */ /* 0x000fe20007fde0ff */
[----:B----4-:R-:W-:Y:S01]  /*3a200*/  IMAD R25, R19, 0x4, R3 ;  /* 0x0000000413197824 */ /* 0x010fe200078e0203 */
[----:B------:R-:W-:Y:S01]  /*3a210*/  PRMT R26, R8, 0x7772, RZ ;  /* 0x00007772081a7816 */ /* 0x000fe200000000ff */
[----:B------:R-:W1:Y:S01]  /*3a220*/  LDC R19, c[0x0][0x3b8] ;  /* 0x0000ee00ff137b82 */ /* 0x000e620000000800 */
[----:B------:R-:W-:-:S05]  /*3a230*/  LEA.HI.X.SX32 R3, R3, R0, 0x1, P6 ;  /* 0x0000000003037211 */ /* 0x000fca00030f0eff */
[----:B------:R4:W-:Y:S02]  /*3a240*/  @P2 STG.E.U8 desc[UR8][R2.64], R26 ;  /* 0x0000001a02002986 */ /* 0x0009e4000c101108 */
[----:B----4-:R-:W-:Y:S01]  /*3a250*/  IMAD R3, R29, 0x4, R25 ;  /* 0x000000041d037824 */ /* 0x010fe200078e0219 */
[----:B------:R-:W-:Y:S01]  /*3a260*/  PRMT R26, R4, 0x7772, RZ ;  /* 0x00007772041a7816 */ /* 0x000fe200000000ff */
[----:B------:R-:W3:Y:S01]  /*3a270*/  LDL.LU R2, [R1+0x84] ;  /* 0x0000840001027983 */ /* 0x000ee20000300800 */
[----:B------:R-:W4:Y:S01]  /*3a280*/  LDC R29, c[0x0][0x3b8] ;  /* 0x0000ee00ff1d7b82 */ /* 0x000f220000000800 */
[----:B--2---:R-:W-:Y:S01]  /*3a290*/  ISETP.LT.AND P5, PT, R24, UR4, !P0 ;  /* 0x0000000418007c0c */ /* 0x004fe2000c7a1270 */
[----:B------:R-:W2:Y:S01]  /*3a2a0*/  LDCU UR4, c[0x0][0x39c] ;  /* 0x00007380ff0477ac */ /* 0x000ea20008000800 */
[----:B------:R-:W-:-:S04]  /*3a2b0*/  IADD3 R24, P6, PT, R25, R28, RZ ;  /* 0x0000001c19187210 */ /* 0x000fc80007fde0ff */
[----:B------:R-:W-:-:S05]  /*3a2c0*/  LEA.HI.X.SX32 R25, R25, R0, 0x1, P6 ;  /* 0x0000000019197211 */ /* 0x000fca00030f0eff */
[----:B------:R0:W-:Y:S04]  /*3a2d0*/  @P4 STG.E.U8 desc[UR8][R24.64], R26 ;  /* 0x0000001a18004986 */ /* 0x0001e8000c101108 */
[----:B0-----:R-:W2:Y:S01]  /*3a2e0*/  LDL.LU R25, [R1+0x88] ;  /* 0x0000880001197983 */ /* 0x001ea20000300800 */
[----:B---3--:R-:W-:Y:S01]  /*3a2f0*/  ISETP.LT.AND P2, PT, R2, UR5, !P0 ;  /* 0x0000000502007c0c */ /* 0x008fe2000c741270 */
[----:B------:R-:W0:Y:S01]  /*3a300*/  LDCU UR5, c[0x0][0x39c] ;  /* 0x00007380ff0577ac */ /* 0x000e220008000800 */
[----:B------:R-:W-:Y:S02]  /*3a310*/  IADD3 R2, P6, PT, R3, R28, RZ ;  /* 0x0000001c03027210 */ /* 0x000fe40007fde0ff */
[----:B------:R-:W-:Y:S02]  /*3a320*/  PRMT R26, R17, 0x7773, RZ ;  /* 0x00007773111a7816 */ /* 0x000fe400000000ff */
[----:B--2---:R-:W-:Y:S01]  /*3a330*/  ISETP.LT.AND P4, PT, R25, UR6, !P0 ;  /* 0x0000000619007c0c */ /* 0x004fe2000c781270 */
[----:B------:R-:W-:Y:S01]  /*3a340*/  IMAD R25, R27, 0x4, R3 ;  /* 0x000000041b197824 */ /* 0x000fe200078e0203 */
[----:B------:R-:W-:Y:S01]  /*3a350*/  LEA.HI.X.SX32 R3, R3, R0, 0x1, P6 ;  /* 0x0000000003037211 */ /* 0x000fe200030f0eff */
[----:B------:R-:W2:Y:S01]  /*3a360*/  LDL.LU R27, [R1+0x8c] ;  /* 0x00008c00011b7983 */ /* 0x000ea20000300800 */
[----:B------:R-:W-:Y:S01]  /*3a370*/  PRMT R20, R20, 0x7773, RZ ;  /* 0x0000777314147816 */ /* 0x000fe200000000ff */
[----:B------:R-:W3:Y:S02]  /*3a380*/  LDCU UR6, c[0x0][0x39c] ;  /* 0x00007380ff0677ac */ /* 0x000ee40008000800 */
[----:B------:R-:W2:Y:S04]  /*3a390*/  LDL.LU R17, [R1+0xf44] ;  /* 0x000f440001117983 */ /* 0x000ea80000300800 */
[----:B------:R0:W-:Y:S04]  /*3a3a0*/  @P3 STG.E.U8 desc[UR8][R2.64], R26 ;  /* 0x0000001a02003986 */ /* 0x0001e8000c101108 */
[----:B0-----:R-:W2:Y:S01]  /*3a3b0*/  LDL.LU R26, [R1+0x90] ;  /* 0x00009000011a7983 */ /* 0x001ea20000300800 */
[----:B------:R-:W-:Y:S01]  /*3a3c0*/  IADD3 R24, P6, PT, R25, R28, RZ ;  /* 0x0000001c19187210 */ /* 0x000fe20007fde0ff */
[----:B-1----:R-:W-:-:S02]  /*3a3d0*/  IMAD R3, R19, 0x4, R25 ;  /* 0x0000000413037824 */ /* 0x002fc400078e0219 */
[----:B------:R-:W3:Y:S01]  /*3a3e0*/  LDL.LU R19, [R1+0x9c] ;  /* 0x00009c0001137983 */ /* 0x000ee20000300800 */
[----:B------:R-:W-:-:S05]  /*3a3f0*/  LEA.HI.X.SX32 R25, R25, R0, 0x1, P6 ;  /* 0x0000000019197211 */ /* 0x000fca00030f0eff */
[----:B------:R4:W-:Y:S01]  /*3a400*/  @P5 STG.E.U8 desc[UR8][R24.64], R20 ;  /* 0x0000001418005986 */ /* 0x0009e2000c101108 */
[----:B------:R-:W-:Y:S01]  /*3a410*/  IADD3 R2, P6, PT, R3, R28, RZ ;  /* 0x0000001c03027210 */ /* 0x000fe20007fde0ff */
[----:B----4-:R-:W-:-:S03]  /*3a420*/  IMAD R20, R29, 0x4, R3 ;  /* 0x000000041d147824 */ /* 0x010fc600078e0203 */
[----:B------:R-:W-:Y:S01]  /*3a430*/  LEA.HI.X.SX32 R3, R3, R0, 0x1, P6 ;  /* 0x0000000003037211 */ /* 0x000fe200030f0eff */
[----:B------:R-:W0:Y:S01]  /*3a440*/  LDC R29, c[0x0][0x3b8] ;  /* 0x0000ee00ff1d7b82 */ /* 0x000e220000000800 */
[----:B------:R-:W-:Y:S02]  /*3a450*/  PRMT R25, R18, 0x7773, RZ ;  /* 0x0000777312197816 */ /* 0x000fe400000000ff */
[----:B------:R-:W4:Y:S01]  /*3a460*/  LDL.LU R18, [R1+0xf40] ;  /* 0x000f400001127983 */ /* 0x000f220000300800 */
[----:B------:R-:W-:-:S03]  /*3a470*/  IADD3 R24, P6, PT, R20, R28, RZ ;  /* 0x0000001c14187210 */ /* 0x000fc60007fde0ff */
[----:B------:R1:W-:Y:S04]  /*3a480*/  @P2 STG.E.U8 desc[UR8][R2.64], R25 ;  /* 0x0000001902002986 */ /* 0x0003e8000c101108 */
[----:B-1----:R-:W3:Y:S01]  /*3a490*/  LDL.LU R2, [R1+0x94] ;  /* 0x0000940001027983 */ /* 0x002ee20000300800 */
[----:B------:R-:W-:Y:S02]  /*3a4a0*/  LEA.HI.X.SX32 R25, R20, R0, 0x1, P6 ;  /* 0x0000000014197211 */ /* 0x000fe400030f0eff */
[----:B--2---:R-:W-:Y:S01]  /*3a4b0*/  ISETP.LT.AND P5, PT, R26, UR5, !P0 ;  /* 0x000000051a007c0c */ /* 0x004fe2000c7a1270 */
[----:B------:R-:W1:Y:S01]  /*3a4c0*/  LDCU UR5, c[0x0][0x39c] ;  /* 0x00007380ff0577ac */ /* 0x000e620008000800 */
[----:B------:R-:W2:Y:S02]  /*3a4d0*/  LDC R26, c[0x0][0x3b8] ;  /* 0x0000ee00ff1a7b82 */ /* 0x000ea40000000800 */
[----:B--2---:R-:W-:-:S02]  /*3a4e0*/  IMAD R3, R26, 0x4, R20 ;  /* 0x000000041a037824 */ /* 0x004fc400078e0214 */
[----:B------:R-:W2:Y:S01]  /*3a4f0*/  LDL.LU R20, [R1+0x98] ;  /* 0x0000980001147983 */ /* 0x000ea20000300800 */
[----:B------:R-:W-:Y:S01]  /*3a500*/  ISETP.LT.AND P3, PT, R27, UR4, !P0 ;  /* 0x000000041b007c0c */ /* 0x000fe2000c761270 */
[----:B------:R-:W3:Y:S02]  /*3a510*/  LDCU UR4, c[0x0][0x39c] ;  /* 0x00007380ff0477ac */ /* 0x000ee40008000800 */
[----:B------:R-:W0:Y:S01]  /*3a520*/  LDC R27, c[0x0][0x3b8] ;  /* 0x0000ee00ff1b7b82 */ /* 0x000e220000000800 */
[----:B------:R-:W-:-:S07]  /*3a530*/  PRMT R16, R16, 0x7773, RZ ;  /* 0x0000777310107816 */ /* 0x000fce00000000ff */
[----:B------:R-:W1:Y:S01]  /*3a540*/  LDC R26, c[0x0][0x3b8] ;  /* 0x0000ee00ff1a7b82 */ /* 0x000e620000000800 */
[----:B------:R0:W-:Y:S01]  /*3a550*/  @P4 STG.E.U8 desc[UR8][R24.64], R16 ;  /* 0x0000001018004986 */ /* 0x0001e2000c101108 */
[----:B---3--:R-:W-:Y:S01]  /*3a560*/  ISETP.LT.AND P2, PT, R2, UR4, !P0 ;  /* 0x0000000402007c0c */ /* 0x008fe2000c741270 */
[----:B------:R-:W3:Y:S01]  /*3a570*/  LDCU UR4, c[0x0][0x39c] ;  /* 0x00007380ff0477ac */ /* 0x000ee20008000800 */
[----:B------:R-:W-:Y:S01]  /*3a580*/  IADD3 R2, P6, PT, R3, R28, RZ ;  /* 0x0000001c03027210 */ /* 0x000fe20007fde0ff */
[----:B0-----:R-:W-:-:S03]  /*3a590*/  IMAD R16, R27, 0x4, R3 ;  /* 0x000000041b107824 */ /* 0x001fc600078e0203 */
[----:B------:R-:W-:Y:S01]  /*3a5a0*/  LEA.HI.X.SX32 R3, R3, R0, 0x1, P6 ;  /* 0x0000000003037211 */ /* 0x000fe200030f0eff */
[----:B------:R-:W0:Y:S01]  /*3a5b0*/  LDC R27, c[0x0][0x3b8] ;  /* 0x0000ee00ff1b7b82 */ /* 0x000e220000000800 */
[----:B------:R-:W-:Y:S02]  /*3a5c0*/  IADD3 R24, P6, PT, R16, R28, RZ ;  /* 0x0000001c10187210 */ /* 0x000fe40007fde0ff */
[----:B------:R-:W-:Y:S02]  /*3a5d0*/  PRMT R12, R12, 0x7773, RZ ;  /* 0x000077730c0c7816 */ /* 0x000fe400000000ff */
[----:B------:R-:W-:Y:S02]  /*3a5e0*/  LEA.HI.X.SX32 R25, R16, R0, 0x1, P6 ;  /* 0x0000000010197211 */ /* 0x000fe400030f0eff */
[----:B------:R-:W-:Y:S02]  /*3a5f0*/  PRMT R8, R8, 0x7773, RZ ;  /* 0x0000777308087816 */ /* 0x000fe400000000ff */
[----:B--2---:R-:W-:Y:S01]  /*3a600*/  ISETP.LT.AND P4, PT, R20, UR6, !P0 ;  /* 0x0000000614007c0c */ /* 0x004fe2000c781270 */
[----:B------:R-:W2:Y:S01]  /*3a610*/  LDCU UR6, c[0x0][0x39c] ;  /* 0x00007380ff0677ac */ /* 0x000ea20008000800 */
[----:B------:R-:W-:-:S02]  /*3a620*/  PRMT R20, R21, 0x7773, RZ ;  /* 0x0000777315147816 */ /* 0x000fc400000000ff */
[----:B------:R-:W2:Y:S04]  /*3a630*/  LDL.LU R21, [R1+0xf3c] ;  /* 0x000f3c0001157983 */ /* 0x000ea80000300800 */
[----:B------:R0:W-:Y:S04]  /*3a640*/  @P3 STG.E.U8 desc[UR8][R2.64], R20 ;  /* 0x0000001402003986 */ /* 0x0001e8000c101108 */
[----:B------:R1:W-:Y:S01]  /*3a650*/  @P5 STG.E.U8 desc[UR8][R24.64], R12 ;  /* 0x0000000c18005986 */ /* 0x0003e2000c101108 */
[----:B0-----:R-:W-:-:S03]  /*3a660*/  IMAD R3, R29, 0x4, R16 ;  /* 0x000000041d037824 */ /* 0x001fc600078e0210 */
[----:B------:R-:W3:Y:S01]  /*3a670*/  LDL.LU R20, [R1+0xa0] ;  /* 0x0000a00001147983 */ /* 0x000ee20000300800 */
[----:B-1----:R-:W-:Y:S01]  /*3a680*/  ISETP.LT.AND P3, PT, R19, UR5, !P0 ;  /* 0x0000000513007c0c */ /* 0x002fe2000c761270 */
[----:B------:R-:W0:Y:S01]  /*3a690*/  LDC R16, c[0x0][0x3b8] ;  /* 0x0000ee00ff107b82 */ /* 0x000e220000000800 */
[----:B------:R-:W-:Y:S01]  /*3a6a0*/  IMAD R12, R26, 0x4, R3 ;  /* 0x000000041a0c7824 */ /* 0x000fe200078e0203 */
[C---:B------:R-:W-:Y:S01]  /*3a6b0*/  IADD3 R2, P6, PT, R3.reuse, R28, RZ ;  /* 0x0000001c03027210 */ /* 0x040fe20007fde0ff */
[----:B------:R-:W2:Y:S01]  /*3a6c0*/  LDL.LU R19, [R1+0x14] ;  /* 0x0000140001137983 */ /* 0x000ea20000300800 */
[----:B------:R-:W1:Y:S02]  /*3a6d0*/  LDCU UR5, c[0x0][0x39c] ;  /* 0x00007380ff0577ac */ /* 0x000e640008000800 */
[----:B------:R-:W-:Y:S01]  /*3a6e0*/  LEA.HI.X.SX32 R3, R3, R0, 0x1, P6 ;  /* 0x0000000003037211 */ /* 0x000fe200030f0eff */
[----:B------:R-:W2:Y:S01]  /*3a6f0*/  LDL.LU R29, [R1+0x34] ;  /* 0x00003400011d7983 */ /* 0x000ea20000300800 */
[----:B------:R-:W1:Y:S03]  /*3a700*/  LDC R26, c[0x0][0x3b8] ;  /* 0x0000ee00ff1a7b82 */ /* 0x000e660000000800 */
[----:B------:R4:W-:Y:S04]  /*3a710*/  @P2 STG.E.U8 desc[UR8][R2.64], R8 ;  /* 0x0000000802002986 */ /* 0x0009e8000c101108 */
[----:B----4-:R-:W1:Y:S04]  /*3a720*/  LDL.LU R2, [R1+0xa4] ;  /* 0x0000a40001027983 */ /* 0x010e680000300800 */
[----:B------:R-:W2:Y:S01]  /*3a730*/  LDL.LU R8, [R1+0xa8] ;  /* 0x0000a80001087983 */ /* 0x000ea20000300800 */
[----:B------:R-:W-:-:S03]  /*3a740*/  IMAD R3, R27, 0x4, R12 ;  /* 0x000000041b037824 */ /* 0x000fc600078e020c */
[----:B------:R-:W4:Y:S01]  /*3a750*/  LDL.LU R27, [R1+0xac] ;  /* 0x0000ac00011b7983 */ /* 0x000f220000300800 */
[----:B------:R-:W-:Y:S02]  /*3a760*/  IADD3 R24, P6, PT, R12, R28, RZ ;  /* 0x0000001c0c187210 */ /* 0x000fe40007fde0ff */
[----:B------:R-:W-:Y:S02]  /*3a770*/  PRMT R4, R4, 0x7773, RZ ;  /* 0x0000777304047816 */ /* 0x000fe400000000ff */
[----:B------:R-:W-:Y:S02]  /*3a780*/  LEA.HI.X.SX32 R25, R12, R0, 0x1, P6 ;  /* 0x000000000c197211 */ /* 0x000fe400030f0eff */
[----:B------:R-:W1:Y:S03]  /*3a790*/  LDC R12, c[0x0][0x3b8] ;  /* 0x0000ee00ff0c7b82 */ /* 0x000e660000000800 */
[----:B------:R0:W-:Y:S02]  /*3a7a0*/  @P4 STG.E.U8 desc[UR8][R24.64], R4 ;  /* 0x0000000418004986 */ /* 0x0001e4000c101108 */
[----:B0-----:R-:W-:-:S03]  /*3a7b0*/  IMAD R4, R16, 0x4, R3 ;  /* 0x0000000410047824 */ /* 0x001fc600078e0203 */
[----:B------:R-:W0:Y:S01]  /*3a7c0*/  LDC R16, c[0x0][0x3b8] ;  /* 0x0000ee00ff107b82 */ /* 0x000e220000000800 */
[----:B---3--:R-:W-:Y:S01]  /*3a7d0*/  ISETP.LT.AND P5, PT, R20, UR4, !P0 ;  /* 0x0000000414007c0c */ /* 0x008fe2000c7a1270 */
[----:B------:R-:W4:Y:S06]  /*3a7e0*/  LDCU UR4, c[0x0][0x39c] ;  /* 0x00007380ff0477ac */ /* 0x000f2c0008000800 */
[----:B------:R-:W3:Y:S01]  /*3a7f0*/  LDC R20, c[0x0][0x3b8] ;  /* 0x0000ee00ff147b82 */ /* 0x000ee20000000800 */
[----:B-1----:R-:W-:Y:S01]  /*3a800*/  ISETP.LT.AND P2, PT, R2, UR5, !P0 ;  /* 0x0000000502007c0c */ /* 0x002fe2000c741270 */
[----:B------:R-:W1:Y:S01]  /*3a810*/  LDCU UR5, c[0x0][0x39c] ;  /* 0x00007380ff0577ac */ /* 0x000e620008000800 */
[----:B------:R-:W-:-:S02]  /*3a820*/  IADD3 R2, P6, PT, R3, R28, RZ ;  /* 0x0000001c03027210 */ /* 0x000fc40007fde0ff */
[----:B--2---:R-:W-:Y:S01]  /*3a830*/  ISETP.LT.AND P4, PT, R8, UR6, !P0 ;  /* 0x0000000608007c0c */ /* 0x004fe2000c781270 */
[----:B------:R-:W2:Y:S01]  /*3a840*/  LDCU UR6, c[0x0][0x39c] ;  /* 0x00007380ff0677ac */ /* 0x000ea20008000800 */
[----:B------:R-:W-:Y:S02]  /*3a850*/  LEA.HI.X.SX32 R3, R3, R0, 0x1, P6 ;  /* 0x0000000003037211 */ /* 0x000fe400030f0eff */
[----:B------:R-:W-:Y:S02]  /*3a860*/  PRMT R8, R29, 0x7770, RZ ;  /* 0x000077701d087816 */ /* 0x000fe400000000ff */
[----:B------:R-:W-:-:S03]  /*3a870*/  IADD3 R24, P6, PT, R4, R28, RZ ;  /* 0x0000001c04187210 */ /* 0x000fc60007fde0ff */
[----:B------:R0:W-:Y:S01]  /*3a880*/  @P3 STG.E.U8 desc[UR8][R2.64], R8 ;  /* 0x0000000802003986 */ /* 0x0001e2000c101108 */
[----:B------:R-:W-:Y:S02]  /*3a890*/  LEA.HI.X.SX32 R25, R4, R0, 0x1, P6 ;  /* 0x0000000004197211 */ /* 0x000fe400030f0eff */
[----:B----4-:R-:W-:Y:S01]  /*3a8a0*/  ISETP.LT.AND P3, PT, R27, UR4, !P0 ;  /* 0x000000041b007c0c */ /* 0x010fe2000c761270 */
[----:B------:R-:W4:Y:S01]  /*3a8b0*/  LDCU UR4, c[0x0][0x39c] ;  /* 0x00007380ff0477ac */ /* 0x000f220008000800 */
[----:B------:R-:W2:Y:S01]  /*3a8c0*/  LDL.LU R27, [R1+0xbc] ;  /* 0x0000bc00011b7983 */ /* 0x000ea20000300800 */
[----:B0-----:R-:W-:Y:S01]  /*3a8d0*/  IMAD R3, R26, 0x4, R4 ;  /* 0x000000041a037824 */ /* 0x001fe200078e0204 */
[----:B------:R-:W-:Y:S01]  /*3a8e0*/  PRMT R4, R21, 0x7770, RZ ;  /* 0x0000777015047816 */ /* 0x000fe200000000ff */
[----:B------:R-:W0:Y:S03]  /*3a8f0*/  LDC R26, c[0x0][0x3b8] ;  /* 0x0000ee00ff1a7b82 */ /* 0x000e260000000800 */
[----:B------:R-:W-:Y:S01]  /*3a900*/  IADD3 R2, P6, PT, R3, R28, RZ ;  /* 0x0000001c03027210 */ /* 0x000fe20007fde0ff */
[----:B------:R3:W-:Y:S01]  /*3a910*/  @P5 STG.E.U8 desc[UR8][R24.64], R4 ;  /* 0x0000000418005986 */ /* 0x0007e2000c101108 */
[----:B------:R-:W-:Y:S01]  /*3a920*/  PRMT R8, R19, 0x7770, RZ ;  /* 0x0000777013087816 */ /* 0x000fe200000000ff */
[----:B---3--:R-:W-:Y:S01]  /*3a930*/  IMAD R4, R20, 0x4, R3 ;  /* 0x0000000414047824 */ /* 0x008fe200078e0203 */
[----:B------:R-:W-:Y:S01]  /*3a940*/  LEA.HI.X.SX32 R3, R3, R0, 0x1, P6 ;  /* 0x0000000003037211 */ /* 0x000fe200030f0eff */
[----:B------:R-:W1:Y:S01]  /*3a950*/  LDL.LU R25, [R1+0xb0] ;  /* 0x0000b00001197983 */ /* 0x000e620000300800 */
[----:B------:R-:W3:Y:S03]  /*3a960*/  LDC R20, c[0x0][0x3b8] ;  /* 0x0000ee00ff147b82 */ /* 0x000ee60000000800 */
[----:B------:R4:W-:Y:S04]  /*3a970*/  @P2 STG.E.U8 desc[UR8][R2.64], R8 ;  /* 0x0000000802002986 */ /* 0x0009e8000c101108 */
[----:B----4-:R-:W4:Y:S04]  /*3a980*/  LDL.LU R2, [R1+0xb4] ;  /* 0x0000b40001027983 */ /* 0x010f280000300800 */
[----:B------:R-:W2:Y:S01]  /*3a990*/  LDL.LU R8, [R1+0xb8] ;  /* 0x0000b80001087983 */ /* 0x000ea20000300800 */
[----:B------:R-:W-:Y:S01]  /*3a9a0*/  IADD3 R24, P6, PT, R4, R28, RZ ;  /* 0x0000001c04187210 */ /* 0x000fe20007fde0ff */
[----:B------:R-:W-:-:S02]  /*3a9b0*/  IMAD R3, R16, 0x4, R4 ;  /* 0x0000000410037824 */ /* 0x000fc400078e0204 */
[----:B------:R-:W0:Y:S01]  /*3a9c0*/  LDC R16, c[0x0][0x3b8] ;  /* 0x0000ee00ff107b82 */ /* 0x000e220000000800 */
[----:B-1----:R-:W-:Y:S01]  /*3a9d0*/  ISETP.LT.AND P5, PT, R25, UR5, !P0 ;  /* 0x0000000519007c0c */ /* 0x002fe2000c7a1270 */
[----:B------:R-:W1:Y:S01]  /*3a9e0*/  LDCU UR5, c[0x0][0x39c] ;  /* 0x00007380ff0577ac */ /* 0x000e620008000800 */
[----:B------:R-:W-:Y:S02]  /*3a9f0*/  LEA.HI.X.SX32 R25, R4, R0, 0x1, P6 ;  /* 0x0000000004197211 */ /* 0x000fe400030f0eff */
[----:B------:R-:W-:-:S05]  /*3aa00*/  PRMT R4, R17, 0x7770, RZ ;  /* 0x0000777011047816 */ /* 0x000fca00000000ff */
[----:B------:R0:W-:Y:S01]  /*3aa10*/  @P4 STG.E.U8 desc[UR8][R24.64], R4 ;  /* 0x0000000418004986 */ /* 0x0001e2000c101108 */
[----:B----4-:R-:W-:Y:S01]  /*3aa20*/  ISETP.LT.AND P2, PT, R2, UR4, !P0 ;  /* 0x0000000402007c0c */ /* 0x010fe2000c741270 */
[----:B------:R-:W4:Y:S01]  /*3aa30*/  LDCU UR4, c[0x0][0x39c] ;  /* 0x00007380ff0477ac */ /* 0x000f220008000800 */
[C---:B------:R-:W-:Y:S02]  /*3aa40*/  IADD3 R2, P6, PT, R3.reuse, R28, RZ ;  /* 0x0000001c03027210 */ /* 0x040fe40007fde0ff */
[----:B--2---:R-:W-:Y:S01]  /*3aa50*/  ISETP.LT.AND P4, PT, R8, UR6, !P0 ;  /* 0x0000000608007c0c */ /* 0x004fe2000c781270 */
[----:B0-----:R-:W-:Y:S01]  /*3aa60*/  IMAD R4, R12, 0x4, R3 ;  /* 0x000000040c047824 */ /* 0x001fe200078e0203 */
[----:B------:R-:W-:Y:S01]  /*3aa70*/  LEA.HI.X.SX32 R3, R3, R0, 0x1, P6 ;  /* 0x0000000003037211 */ /* 0x000fe200030f0eff */
[----:B------:R-:W0:Y:S01]  /*3aa80*/  LDC R12, c[0x0][0x3b8] ;  /* 0x0000ee00ff0c7b82 */ /* 0x000e220000000800 */
[----:B------:R-:W-:Y:S01]  /*3aa90*/  PRMT R8, R22, 0x7770, RZ ;  /* 0x0000777016087816 */ /* 0x000fe200000000ff */
[----:B------:R-:W2:Y:S01]  /*3aaa0*/  LDCU UR6, c[0x0][0x39c] ;  /* 0x00007380ff0677ac */ /* 0x000ea20008000800 */
[----:B------:R-:W-:-:S03]  /*3aab0*/  IADD3 R24, P6, PT, R4, R28, RZ ;  /* 0x0000001c04187210 */ /* 0x000fc60007fde0ff */
[----:B------:R3:W-:Y:S01]  /*3aac0*/  @P3 STG.E.U8 desc[UR8][R2.64], R8 ;  /* 0x0000000802003986 */ /* 0x0007e2000c101108 */
[----:B------:R-:W-:Y:S02]  /*3aad0*/  LEA.HI.X.SX32 R25, R4, R0, 0x1, P6 ;  /* 0x0000000004197211 */ /* 0x000fe400030f0eff */
[----:B-1----:R-:W-:Y:S01]  /*3aae0*/  ISETP.LT.AND P3, PT, R27, UR5, !P0 ;  /* 0x000000051b007c0c */ /* 0x002fe2000c761270 */
[----:B------:R-:W1:Y:S01]  /*3aaf0*/  LDCU UR5, c[0x0][0x39c] ;  /* 0x00007380ff0577ac */ /* 0x000e620008000800 */
[----:B------:R-:W2:Y:S01]  /*3ab00*/  LDL.LU R27, [R1+0xcc] ;  /* 0x0000cc00011b7983 */ /* 0x000ea20000300800 */
[----:B---3--:R-:W-:Y:S01]  /*3ab10*/  IMAD R3, R26, 0x4, R4 ;  /* 0x000000041a037824 */ /* 0x008fe200078e0204 */
[----:B------:R-:W-:Y:S01]  /*3ab20*/  PRMT R4, R13, 0x7770, RZ ;  /* 0x000077700d047816 */ /* 0x000fe200000000ff */
[----:B------:R-:W3:Y:S03]  /*3ab30*/  LDC R26, c[0x0][0x3b8] ;  /* 0x0000ee00ff1a7b82 */ /* 0x000ee60000000800 */
[----:B------:R-:W-:Y:S01]  /*3ab40*/  IADD3 R2, P6, PT, R3, R28, RZ ;  /* 0x0000001c03027210 */ /* 0x000fe20007fde0ff */
[----:B------:R1:W-:Y:S01]  /*3ab50*/  @P5 STG.E.U8 desc[UR8][R24.64], R4 ;  /* 0x0000000418005986 */ /* 0x0003e2000c101108 */
[----:B------:R-:W-:Y:S01]  /*3ab60*/  PRMT R8, R9, 0x7770, RZ ;  /* 0x0000777009087816 */ /* 0x000fe200000000ff */
[----:B-1----:R-:W-:Y:S01]  /*3ab70*/  IMAD R4, R20, 0x4, R3 ;  /* 0x0000000414047824 */ /* 0x002fe200078e0203 */
[----:B------:R-:W-:Y:S01]  /*3ab80*/  LEA.HI.X.SX32 R3, R3, R0, 0x1, P6 ;  /* 0x0000000003037211 */ /* 0x000fe200030f0eff */
[----:B------:R-:W4:Y:S01]  /*3ab90*/  LDL.LU R25, [R1+0xc0] ;  /* 0x0000c00001197983 */ /* 0x000f220000300800 */
[----:B------:R-:W1:Y:S03]  /*3aba0*/  LDC R20, c[0x0][0x3b8] ;  /* 0x0000ee00ff147b82 */ /* 0x000e660000000800 */
[----:B------:R0:W-:Y:S04]  /*3abb0*/  @P2 STG.E.U8 desc[UR8][R2.64], R8 ;  /* 0x0000000802002986 */ /* 0x0001e8000c101108 */
[----:B0-----:R-:W2:Y:S04]  /*3abc0*/  LDL.LU R2, [R1+0xc4] ;  /* 0x0000c40001027983 */ /* 0x001ea80000300800 */
[----:B------:R-:W3:Y:S01]  /*3abd0*/  LDL.LU R8, [R1+0xc8] ;  /* 0x0000c80001087983 */ /* 0x000ee20000300800 */
[----:B------:R-:W-:Y:S01]  /*3abe0*/  IADD3 R24, P6, PT, R4, R28, RZ ;  /* 0x0000001c04187210 */ /* 0x000fe20007fde0ff */
[----:B------:R-:W-:-:S02]  /*3abf0*/  IMAD R3, R16, 0x4, R4 ;  /* 0x0000000410037824 */ /* 0x000fc400078e0204 */
[----:B------:R-:W0:Y:S01]  /*3ac00*/  LDC R16, c[0x0][0x3b8] ;  /* 0x0000ee00ff107b82 */ /* 0x000e220000000800 */
[----:B----4-:R-:W-:Y:S01]  /*3ac10*/  ISETP.LT.AND P5, PT, R25, UR4, !P0 ;  /* 0x0000000419007c0c */ /* 0x010fe2000c7a1270 */
[----:B------:R-:W4:Y:S01]  /*3ac20*/  LDCU UR4, c[0x0][0x39c] ;  /* 0x00007380ff0477ac */ /* 0x000f220008000800 */
[----:B------:R-:W-:Y:S02]  /*3ac30*/  LEA.HI.X.SX32 R25, R4, R0, 0x1, P6 ;  /* 0x0000000004197211 */ /* 0x000fe400030f0eff */
[----:B------:R-:W-:-:S05]  /*3ac40*/  PRMT R4, R5, 0x7770, RZ ;  /* 0x0000777005047816 */ /* 0x000fca00000000ff */
[----:B------:R0:W-:Y:S01]  /*3ac50*/  @P4 STG.E.U8 desc[UR8][R24.64], R4 ;  /* 0x0000000418004986 */ /* 0x0001e2000c101108 */
[----:B--2---:R-:W-:Y:S01]  /*3ac60*/  ISETP.LT.AND P2, PT, R2, UR5, !P0 ;  /* 0x0000000502007c0c */ /* 0x004fe2000c741270 */
[----:B------:R-:W2:Y:S01]  /*3ac70*/  LDCU UR5, c[0x0][0x39c] ;  /* 0x00007380ff0577ac */ /* 0x000ea20008000800 */
[C---:B------:R-:W-:Y:S02]  /*3ac80*/  IADD3 R2, P6, PT, R3.reuse, R28, RZ ;  /* 0x0000001c03027210 */ /* 0x040fe40007fde0ff */
[----:B---3--:R-:W-:Y:S01]  /*3ac90*/  ISETP.LT.AND P4, PT, R8, UR6, !P0 ;  /* 0x0000000608007c0c */ /* 0x008fe2000c781270 */
[----:B0-----:R-:W-:Y:S01]  /*3aca0*/  IMAD R4, R12, 0x4, R3 ;  /* 0x000000040c047824 */ /* 0x001fe200078e0203 */
[----:B------:R-:W-:Y:S01]  /*3acb0*/  LEA.HI.X.SX32 R3, R3, R0, 0x1, P6 ;  /* 0x0000000003037211 */ /* 0x000fe200030f0eff */
[----:B------:R-:W0:Y:S01]  /*3acc0*/  LDC R12, c[0x0][0x3b8] ;  /* 0x0000ee00ff0c7b82 */ /* 0x000e220000000800 */
[----:B------:R-:W-:Y:S01]  /*3acd0*/  PRMT R8, R29, 0x7771, RZ ;  /* 0x000077711d087816 */ /* 0x000fe200000000ff */
[----:B------:R-:W3:Y:S01]  /*3ace0*/  LDCU UR6, c[0x0][0x39c] ;  /* 0x00007380ff0677ac */ /* 0x000ee20008000800 */
[----:B------:R-:W-:-:S03]  /*3acf0*/  IADD3 R24, P6, PT, R4, R28, RZ ;  /* 0x0000001c04187210 */ /* 0x000fc60007fde0ff */
[----:B------:R1:W-:Y:S01]  /*3ad00*/  @P3 STG.E.U8 desc[UR8][R2.64], R8 ;  /* 0x0000000802003986 */ /* 0x0003e2000c101108 */
[----:B------:R-:W-:Y:S02]  /*3ad10*/  LEA.HI.X.SX32 R25, R4, R0, 0x1, P6 ;  /* 0x0000000004197211 */ /* 0x000fe400030f0eff */
[----:B----4-:R-:W-:Y:S01]  /*3ad20*/  ISETP.LT.AND P3, PT, R27, UR4, !P0 ;  /* 0x000000041b007c0c */ /* 0x010fe2000c761270 */
[----:B------:R-:W4:Y:S01]  /*3ad30*/  LDCU UR4, c[0x0][0x39c] ;  /* 0x00007380ff0477ac */ /* 0x000f220008000800 */
[----:B------:R-:W2:Y:S01]  /*3ad40*/  LDL.LU R27, [R1+0xdc] ;  /* 0x0000dc00011b7983 */ /* 0x000ea20000300800 */
[----:B-1----:R-:W-:Y:S01]  /*3ad50*/  IMAD R3, R26, 0x4, R4 ;  /* 0x000000041a037824 */ /* 0x002fe200078e0204 */
[----:B------:R-:W-:Y:S01]  /*3ad60*/  PRMT R4, R21, 0x7771, RZ ;  /* 0x0000777115047816 */ /* 0x000fe200000000ff */
[----:B------:R-:W1:Y:S03]  /*3ad70*/  LDC R26, c[0x0][0x3b8] ;  /* 0x0000ee00ff1a7b82 */ /* 0x000e660000000800 */
[----:B------:R-:W-:Y:S01]  /*3ad80*/  IADD3 R2, P6, PT, R3, R28, RZ ;  /* 0x0000001c03027210 */ /* 0x000fe20007fde0ff */
[----:B------:R3:W-:Y:S01]  /*3ad90*/  @P5 STG.E.U8 desc[UR8][R24.64], R4 ;  /* 0x0000000418005986 */ /* 0x0007e2000c101108 */
[----:B------:R-:W-:Y:S01]  /*3ada0*/  PRMT R8, R19, 0x7771, RZ ;  /* 0x0000777113087816 */ /* 0x000fe200000000ff */
[----:B---3--:R-:W-:Y:S01]  /*3adb0*/  IMAD R4, R20, 0x4, R3 ;  /* 0x0000000414047824 */ /* 0x008fe200078e0203 */
[----:B------:R-:W-:Y:S01]  /*3adc0*/  LEA.HI.X.SX32 R3, R3, R0, 0x1, P6 ;  /* 0x0000000003037211 */ /* 0x000fe200030f0eff */
[----:B------:R-:W2:Y:S01]  /*3add0*/  LDL.LU R25, [R1+0xd0] ;  /* 0x0000d00001197983 */ /* 0x000ea20000300800 */
[----:B------:R-:W3:Y:S03]  /*3ade0*/  LDC R20, c[0x0][0x3b8] ;  /* 0x0000ee00ff147b82 */ /* 0x000ee60000000800 */
[----:B------:R0:W-:Y:S04]  /*3adf0*/  @P2 STG.E.U8 desc[UR8][R2.64], R8 ;  /* 0x0000000802002986 */ /* 0x0001e8000c101108 */
[----:B0-----:R-:W4:Y:S04]  /*3ae00*/  LDL.LU R2, [R1+0xd4] ;  /* 0x0000d40001027983 */ /* 0x001f280000300800 */
[----:B------:R-:W3:Y:S01]  /*3ae10*/  LDL.LU R8, [R1+0xd8] ;  /* 0x0000d80001087983 */ /* 0x000ee20000300800 */
[----:B------:R-:W-:Y:S01]  /*3ae20*/  IADD3 R24, P6, PT, R4, R28, RZ ;  /* 0x0000001c04187210 */ /* 0x000fe20007fde0ff */
[----:B------:R-:W-:-:S02]  /*3ae30*/  IMAD R3, R16, 0x4, R4 ;  /* 0x0000000410037824 */ /* 0x000fc400078e0204 */
[----:B------:R-:W0:Y:S01]  /*3ae40*/  LDC R16, c[0x0][0x3b8] ;  /* 0x0000ee00ff107b82 */ /* 0x000e220000000800 */
[----:B--2---:R-:W-:Y:S01]  /*3ae50*/  ISETP.LT.AND P5, PT, R25, UR5, !P0 ;  /* 0x0000000519007c0c */ /* 0x004fe2000c7a1270 */
[----:B------:R-:W2:Y:S01]  /*3ae60*/  LDCU UR5, c[0x0][0x39c] ;  /* 0x00007380ff0577ac */ /* 0x000ea20008000800 */
[----:B------:R-:W-:Y:S02]  /*3ae70*/  LEA.HI.X.SX32 R25, R4, R0, 0x1, P6 ;  /* 0x0000000004197211 */ /* 0x000fe400030f0eff */
[----:B------:R-:W-:-:S05]  /*3ae80*/  PRMT R4, R17, 0x7771, RZ ;  /* 0x0000777111047816 */ /* 0x000fca00000000ff */
[----:B------:R0:W-:Y:S01]  /*3ae90*/  @P4 STG.E.U8 desc[UR8][R24.64], R4 ;  /* 0x0000000418004986 */ /* 0x0001e2000c101108 */
[----:B----4-:R-:W-:Y:S01]  /*3aea0*/  ISETP.LT.AND P2, PT, R2, UR4, !P0 ;  /* 0x0000000402007c0c */ /* 0x010fe2000c741270 */
[----:B------:R-:W4:Y:S01]  /*3aeb0*/  LDCU UR4, c[0x0][0x39c] ;  /* 0x00007380ff0477ac */ /* 0x000f220008000800 */
        /* <DEDUP_REMOVED lines=10> */
[----:B--2---:R-:W-:Y:S01]  /*3af60*/  ISETP.LT.AND P3, PT, R27, UR5, !P0 ;  /* 0x000000051b007c0c */ /* 0x004fe2000c761270 */
[----:B------:R-:W2:Y:S01]  /*3af70*/  LDCU UR5, c[0x0][0x39c] ;  /* 0x00007380ff0577ac */ /* 0x000ea20008000800 */
        /* <DEDUP_REMOVED lines=9> */
[----:B------:R-:W4:Y:S01]  /*3b010*/  LDL.LU R25, [R1+0xe0] ;  /* 0x0000e00001197983 */ /* 0x000f220000300800 */
[----:B------:R-:W3:Y:S03]  /*3b020*/  LDC R20, c[0x0][0x3b8] ;  /* 0x0000ee00ff147b82 */ /* 0x000ee60000000800 */
        /* <DEDUP_REMOVED lines=58> */
[----:B------:R-:W-:Y:S01]  /*3b3d0*/  LEA.HI.X.SX32 R25, R4, R0, 0x1, P6 ;  /* 0x0000000004197211 */ /* 0x000fe200030f0eff */
[----:B-1----:R-:W-:Y:S01]  /*3b3e0*/  IMAD R3, R26, 0x4, R4 ;  /* 0x000000041a037824 */ /* 0x002fe200078e0204 */
[----:B------:R-:W-:Y:S01]  /*3b3f0*/  PRMT R4, R13, 0x7772, RZ ;  /* 0x000077720d047816 */ /* 0x000fe200000000ff */
[----:B------:R-:W3:Y:S03]  /*3b400*/  LDL.LU R26, [R1+0x108] ;  /* 0x00010800011a7983 */ /* 0x000ee60000300800 */
[----:B------:R-:W-:Y:S01]  /*3b410*/  IADD3 R2, P6, PT, R3, R28, RZ ;  /* 0x0000001c03027210 */ /* 0x000fe20007fde0ff */
[----:B------:R1:W-:Y:S01]  /*3b420*/  @P5 STG.E.U8 desc[UR8][R24.64], R4 ;  /* 0x0000000418005986 */ /* 0x0003e2000c101108 */
[----:B------:R-:W-:Y:S01]  /*3b430*/  PRMT R8, R9, 0x7772, RZ ;  /* 0x0000777209087816 */ /* 0x000fe200000000ff */
[----:B-1----:R-:W-:Y:S01]  /*3b440*/  IMAD R4, R20, 0x4, R3 ;  /* 0x0000000414047824 */ /* 0x002fe200078e0203 */
[----:B------:R-:W-:Y:S01]  /*3b450*/  LEA.HI.X.SX32 R3, R3, R0, 0x1, P6 ;  /* 0x0000000003037211 */ /* 0x000fe200030f0eff */
[----:B------:R-:W4:Y:S01]  /*3b460*/  LDL.LU R25, [R1+0x100] ;  /* 0x0001000001197983 */ /* 0x000f220000300800 */
[----:B--2---:R-:W-:Y:S01]  /*3b470*/  ISETP.LT.AND P3, PT, R27, UR5, !P0 ;  /* 0x000000051b007c0c */ /* 0x004fe2000c761270 */
[----:B------:R-:W1:Y:S01]  /*3b480*/  LDCU UR5, c[0x0][0x39c] ;  /* 0x00007380ff0577ac */ /* 0x000e620008000800 */
[----:B------:R-:W2:Y:S01]  /*3b490*/  LDC R27, c[0x0][0x3b8] ;  /* 0x0000ee00ff1b7b82 */ /* 0x000ea20000000800 */
[----:B------:R0:W-:Y:S07]  /*3b4a0*/  @P2 STG.E.U8 desc[UR8][R2.64], R8 ;  /* 0x0000000802002986 */ /* 0x0001ee000c101108 */
[----:B------:R-:W1:Y:S01]  /*3b4b0*/  LDC R20, c[0x0][0x3b8] ;  /* 0x0000ee00ff147b82 */ /* 0x000e620000000800 */
[----:B0-----:R-:W1:Y:S01]  /*3b4c0*/  LDL.LU R2, [R1+0x104] ;  /* 0x0001040001027983 */ /* 0x001e620000300800 */
[----:B------:R-:W-:Y:S01]  /*3b4d0*/  IADD3 R24, P6, PT, R4, R28, RZ ;  /* 0x0000001c04187210 */ /* 0x000fe20007fde0ff */
[----:B------:R-:W-:Y:S01]  /*3b4e0*/  IMAD R3, R16, 0x4, R4 ;  /* 0x0000000410037824 */ /* 0x000fe200078e0204 */
[----:B------:R-:W-:Y:S01]  /*3b4f0*/  PRMT R8, R29, 0x7773, RZ ;  /* 0x000077731d087816 */ /* 0x000fe200000000ff */
[----:B------:R-:W2:Y:S04]  /*3b500*/  LDL.LU R16, [R1+0x10c] ;  /* 0x00010c0001107983 */ /* 0x000ea80000300800 */
[----:B------:R-:W2:Y:S01]  /*3b510*/  LDL.LU R29, [R1+0x118] ;  /* 0x00011800011d7983 */ /* 0x000ea20000300800 */
[----:B----4-:R-:W-:Y:S01]  /*3b520*/  ISETP.LT.AND P5, PT, R25, UR4, !P0 ;  /* 0x0000000419007c0c */ /* 0x010fe2000c7a1270 */
[----:B------:R-:W0:Y:S01]  /*3b530*/  LDCU UR4, c[0x0][0x39c] ;  /* 0x00007380ff0477ac */ /* 0x000e220008000800 */
[----:B------:R-:W-:-:S02]  /*3b540*/  LEA.HI.X.SX32 R25, R4, R0, 0x1, P6 ;  /* 0x0000000004197211 */ /* 0x000fc400030f0eff */
[----:B------:R-:W-:-:S05]  /*3b550*/  PRMT R4, R5, 0x7772, RZ ;  /* 0x0000777205047816 */ /* 0x000fca00000000ff */
[----:B------:R4:W-:Y:S01]  /*3b560*/  @P4 STG.E.U8 desc[UR8][R24.64], R4 ;  /* 0x0000000418004986 */ /* 0x0009e2000c101108 */
[----:B-1----:R-:W-:Y:S01]  /*3b570*/  ISETP.LT.AND P2, PT, R2, UR5, !P0 ;  /* 0x0000000502007c0c */ /* 0x002fe2000c741270 */
[----:B------:R-:W1:Y:S01]  /*3b580*/  LDCU UR5, c[0x0][0x39c] ;  /* 0x00007380ff0577ac */ /* 0x000e620008000800 */
[----:B------:R-:W-:Y:S01]  /*3b590*/  IADD3 R2, P6, PT, R3, R28, RZ ;  /* 0x0000001c03027210 */ /* 0x000fe20007fde0ff */
[----:B----4-:R-:W-:-:S03]  /*3b5a0*/  IMAD R4, R12, 0x4, R3 ;  /* 0x000000040c047824 */ /* 0x010fc600078e0203 */
[----:B------:R-:W-:Y:S01]  /*3b5b0*/  LEA.HI.X.SX32 R3, R3, R0, 0x1, P6 ;  /* 0x0000000003037211 */ /* 0x000fe200030f0eff */
[----:B------:R-:W4:Y:S04]  /*3b5c0*/  LDC R12, c[0x0][0x3b8] ;  /* 0x0000ee00ff0c7b82 */ /* 0x000f280000000800 */
[----:B------:R2:W-:Y:S02]  /*3b5d0*/  @P3 STG.E.U8 desc[UR8][R2.64], R8 ;  /* 0x0000000802003986 */ /* 0x0005e4000c101108 */
[----:B--2---:R-:W-:Y:S02]  /*3b5e0*/  IMAD R3, R27, 0x4, R4 ;  /* 0x000000041b037824 */ /* 0x004fe400078e0204 */
[----:B------:R-:W1:Y:S01]  /*3b5f0*/  LDL.LU R27, [R1+0x110] ;  /* 0x00011000011b7983 */ /* 0x000e620000300800 */
[----:B------:R-:W-:-:S02]  /*3b600*/  IADD3 R24, P6, PT, R4, R28, RZ ;  /* 0x0000001c04187210 */ /* 0x000fc40007fde0ff */
[----:B------:R-:W-:Y:S02]  /*3b610*/  PRMT R21, R21, 0x7773, RZ ;  /* 0x0000777315157816 */ /* 0x000fe400000000ff */
[----:B------:R-:W-:Y:S02]  /*3b620*/  LEA.HI.X.SX32 R25, R4, R0, 0x1, P6 ;  /* 0x0000000004197211 */ /* 0x000fe400030f0eff */
[----:B------:R-:W-:Y:S01]  /*3b630*/  IADD3 R2, P6, PT, R3, R28, RZ ;  /* 0x0000001c03027210 */ /* 0x000fe20007fde0ff */
[----:B------:R-:W-:Y:S01]  /*3b640*/  IMAD R4, R20, 0x4, R3 ;  /* 0x0000000414047824 */ /* 0x000fe200078e0203 */
[----:B------:R-:W-:Y:S02]  /*3b650*/  PRMT R8, R19, 0x7773, RZ ;  /* 0x0000777313087816 */ /* 0x000fe400000000ff */
[----:B------:R-:W-:Y:S01]  /*3b660*/  LEA.HI.X.SX32 R3, R3, R0, 0x1, P6 ;  /* 0x0000000003037211 */ /* 0x000fe200030f0eff */
[----:B------:R2:W-:Y:S04]  /*3b670*/  @P5 STG.E.U8 desc[UR8][R24.64], R21 ;  /* 0x0000001518005986 */ /* 0x0005e8000c101108 */
[----:B------:R0:W-:Y:S04]  /*3b680*/  @P2 STG.E.U8 desc[UR8][R2.64], R8 ;  /* 0x0000000802002986 */ /* 0x0001e8000c101108 */
[----:B--2---:R-:W2:Y:S01]  /*3b690*/  LDL.LU R25, [R1+0x120] ;  /* 0x0001200001197983 */ /* 0x004ea20000300800 */
[----:B---3--:R-:W-:Y:S01]  /*3b6a0*/  ISETP.LT.AND P4, PT, R26, UR6, !P0 ;  /* 0x000000061a007c0c */ /* 0x008fe2000c781270 */
[----:B------:R-:W3:Y:S01]  /*3b6b0*/  LDCU UR6, c[0x0][0x39c] ;  /* 0x00007380ff0677ac */ /* 0x000ee20008000800 */
[----:B------:R-:W1:Y:S01]  /*3b6c0*/  LDC R26, c[0x0][0x3b8] ;  /* 0x0000ee00ff1a7b82 */ /* 0x000e620000000800 */
[----:B------:R-:W2:Y:S01]  /*3b6d0*/  LDL.LU R19, [R1+0xf38] ;  /* 0x000f380001137983 */ /* 0x000ea20000300800 */
[----:B0-----:R-:W-:Y:S01]  /*3b6e0*/  ISETP.LT.AND P3, PT, R16, UR4, !P0 ;  /* 0x0000000410007c0c */ /* 0x001fe2000c761270 */
[----:B------:R-:W0:Y:S05]  /*3b6f0*/  LDCU UR4, c[0x0][0x39c] ;  /* 0x00007380ff0477ac */ /* 0x000e2a0008000800 */
[----:B------:R-:W0:Y:S01]  /*3b700*/  LDC R16, c[0x0][0x3b8] ;  /* 0x0000ee00ff107b82 */ /* 0x000e220000000800 */
[----:B------:R-:W-:-:S02]  /*3b710*/  IADD3 R20, P6, PT, R4, R28, RZ ;  /* 0x0000001c04147210 */ /* 0x000fc40007fde0ff */
[----:B------:R-:W-:Y:S02]  /*3b720*/  PRMT R17, R17, 0x7773, RZ ;  /* 0x0000777311117816 */ /* 0x000fe400000000ff */
[----:B------:R-:W-:-:S03]  /*3b730*/  PRMT R13, R13, 0x7773, RZ ;  /* 0x000077730d0d7816 */ /* 0x000fc600000000ff */
[----:B------:R-:W0:Y:S01]  /*3b740*/  LDC R24, c[0x0][0x3b8] ;  /* 0x0000ee00ff187b82 */ /* 0x000e220000000800 */
[----:B-1----:R-:W-:Y:S01]  /*3b750*/  ISETP.LT.AND P5, PT, R27, UR5, !P0 ;  /* 0x000000051b007c0c */ /* 0x002fe2000c7a1270 */
[----:B------:R-:W2:Y:S01]  /*3b760*/  LDCU UR5, c[0x0][0x39c] ;  /* 0x00007380ff0577ac */ /* 0x000ea20008000800 */
[----:B------:R-:W2:Y:S04]  /*3b770*/  LDL.LU R27, [R1+0x124] ;  /* 0x00012400011b7983 */ /* 0x000ea80000300800 */
[----:B------:R-:W2:Y:S01]  /*3b780*/  LDL.LU R2, [R1+0x114] ;  /* 0x0001140001027983 */ /* 0x000ea20000300800 */
[----:B------:R-:W-:Y:S01]  /*3b790*/  IMAD R3, R26, 0x4, R4 ;  /* 0x000000041a037824 */ /* 0x000fe200078e0204 */
[----:B------:R-:W-:-:S03]  /*3b7a0*/  LEA.HI.X.SX32 R21, R4, R0, 0x1, P6 ;  /* 0x0000000004157211 */ /* 0x000fc600030f0eff */
[----:B0-----:R-:W-:Y:S01]  /*3b7b0*/  IMAD R4, R16, 0x4, R3 ;  /* 0x0000000410047824 */ /* 0x001fe200078e0203 */
[----:B------:R-:W-:Y:S01]  /*3b7c0*/  PRMT R8, R22, 0x7773, RZ ;  /* 0x0000777316087816 */ /* 0x000fe200000000ff */
[----:B------:R0:W-:Y:S01]  /*3b7d0*/  @P4 STG.E.U8 desc[UR8][R20.64], R17 ;  /* 0x0000001114004986 */ /* 0x0001e2000c101108 */
[----:B---3--:R-:W-:Y:S01]  /*3b7e0*/  ISETP.LT.AND P4, PT, R29, UR6, !P0 ;  /* 0x000000061d007c0c */ /* 0x008fe2000c781270 */
[----:B------:R-:W1:Y:S02]  /*3b7f0*/  LDCU UR6, c[0x0][0x39c] ;  /* 0x00007380ff0677ac */ /* 0x000e640008000800 */
[----:B------:R-:W3:Y:S04]  /*3b800*/  LDL.LU R22, [R1+0xf34] ;  /* 0x000f340001167983 */ /* 0x000ee80000300800 */
[----:B------:R-:W1:Y:S04]  /*3b810*/  LDL.LU R26, [R1+0x130] ;  /* 0x00013000011a7983 */ /* 0x000e680000300800 */
[----:B------:R-:W3:Y:S01]  /*3b820*/  LDL.LU R29, [R1+0x38] ;  /* 0x00003800011d7983 */ /* 0x000ee20000300800 */
[----:B------:R-:W-:Y:S01]  /*3b830*/  PRMT R9, R9, 0x7773, RZ ;  /* 0x0000777309097816 */ /* 0x000fe200000000ff */
[----:B0-----:R-:W0:Y:S01]  /*3b840*/  LDC R20, c[0x0][0x3b8] ;  /* 0x0000ee00ff147b82 */ /* 0x001e220000000800 */
[----:B--2---:R-:W-:Y:S01]  /*3b850*/  ISETP.LT.AND P2, PT, R2, UR4, !P0 ;  /* 0x0000000402007c0c */ /* 0x004fe2000c741270 */
[----:B------:R-:W2:Y:S01]  /*3b860*/  LDCU UR4, c[0x0][0x39c] ;  /* 0x00007380ff0477ac */ /* 0x000ea20008000800 */
[----:B------:R-:W-:-:S04]  /*3b870*/  IADD3 R2, P6, PT, R3, R28, RZ ;  /* 0x0000001c03027210 */ /* 0x000fc80007fde0ff */
[----:B------:R-:W-:Y:S02]  /*3b880*/  LEA.HI.X.SX32 R3, R3, R0, 0x1, P6 ;  /* 0x0000000003037211 */ /* 0x000fe400030f0eff */
[----:B------:R-:W-:-:S04]  /*3b890*/  IADD3 R16, P6, PT, R4, R28, RZ ;  /* 0x0000001c04107210 */ /* 0x000fc80007fde0ff */
[----:B------:R-:W-:Y:S01]  /*3b8a0*/  LEA.HI.X.SX32 R17, R4, R0, 0x1, P6 ;  /* 0x0000000004117211 */ /* 0x000fe200030f0eff */
[----:B------:R-:W-:Y:S01]  /*3b8b0*/  @P3 STG.E.U8 desc[UR8][R2.64], R8 ;  /* 0x0000000802003986 */ /* 0x000fe2000c101108 */
[----:B------:R-:W-:Y:S01]  /*3b8c0*/  ISETP.LT.AND P3, PT, R25, UR5, !P0 ;  /* 0x0000000519007c0c */ /* 0x000fe2000c761270 */
[----:B------:R-:W0:Y:S02]  /*3b8d0*/  LDCU UR5, c[0x0][0x39c] ;  /* 0x00007380ff0577ac */ /* 0x000e240008000800 */
[----:B------:R-:W3:Y:S04]  /*3b8e0*/  LDL.LU R25, [R1+0x134] ;  /* 0x0001340001197983 */ /* 0x000ee80000300800 */
[----:B------:R-:W3:Y:S04]  /*3b8f0*/  LDL.LU R21, [R1+0x18] ;  /* 0x0000180001157983 */ /* 0x000ee80000300800 */
[----:B------:R0:W-:Y:S04]  /*3b900*/  @P5 STG.E.U8 desc[UR8][R16.64], R13 ;  /* 0x0000000d10005986 */ /* 0x0001e8000c101108 */
[----:B0-----:R-:W3:Y:S01]  /*3b910*/  LDL.LU R17, [R1+0x12c] ;  /* 0x00012c0001117983 */ /* 0x001ee20000300800 */
[----:B--2---:R-:W-:Y:S01]  /*3b920*/  ISETP.LT.AND P5, PT, R27, UR4, !P0 ;  /* 0x000000041b007c0c */ /* 0x004fe2000c7a1270 */
[----:B----4-:R-:W-:Y:S01]  /*3b930*/  IMAD R3, R12, 0x4, R4 ;  /* 0x000000040c037824 */ /* 0x010fe200078e0204 */
[----:B------:R-:W-:Y:S01]  /*3b940*/  PRMT R5, R5, 0x7773, RZ ;  /* 0x0000777305057816 */ /* 0x000fe200000000ff */
[----:B------:R-:W2:Y:S01]  /*3b950*/  LDL.LU R27, [R1+0x138] ;  /* 0x00013800011b7983 */ /* 0x000ea20000300800 */
[----:B------:R-:W0:Y:S01]  /*3b960*/  LDC R12, c[0x0][0x3b8] ;  /* 0x0000ee00ff0c7b82 */ /* 0x000e220000000800 */
[----:B------:R-:W-:Y:S01]  /*3b970*/  IMAD R4, R24, 0x4, R3 ;  /* 0x0000000418047824 */ /* 0x000fe200078e0203 */
[C---:B------:R-:W-:Y:S01]  /*3b980*/  IADD3 R2, P6, PT, R3.reuse, R28, RZ ;  /* 0x0000001c03027210 */ /* 0x040fe20007fde0ff */
[----:B------:R-:W4:Y:S03]  /*3b990*/  LDCU UR4, c[0x0][0x39c] ;  /* 0x00007380ff0477ac */ /* 0x000f260008000800 */
[----:B------:R-:W-:-:S02]  /*3b9a0*/  LEA.HI.X.SX32 R3, R3, R0, 0x1, P6 ;  /* 0x0000000003037211 */ /* 0x000fc400030f0eff */
[C---:B------:R-:W-:Y:S01]  /*3b9b0*/  IADD3 R8, P6, PT, R4.reuse, R28, RZ ;  /* 0x0000001c04087210 */ /* 0x040fe20007fde0ff */
[----:B------:R-:W0:Y:S02]  /*3b9c0*/  LDC R16, c[0x0][0x3b8] ;  /* 0x0000ee00ff107b82 */ /* 0x000e240000000800 */
[----:B------:R1:W-:Y:S06]  /*3b9d0*/  @P2 STG.E.U8 desc[UR8][R2.64], R9 ;  /* 0x0000000902002986 */ /* 0x0003ec000c101108 */
[----:B------:R-:W0:Y:S01]  /*3b9e0*/  LDC R13, c[0x0][0x3b8] ;  /* 0x0000ee00ff0d7b82 */ /* 0x000e220000000800 */
[----:B-1----:R-:W-:-:S05]  /*3b9f0*/  LEA.HI.X.SX32 R9, R4, R0, 0x1, P6 ;  /* 0x0000000004097211 */ /* 0x002fca00030f0eff */
[----:B------:R0:W-:Y:S01]  /*3ba00*/  @P4 STG.E.U8 desc[UR8][R8.64], R5 ;  /* 0x0000000508004986 */ /* 0x0001e2000c101108 */
[----:B------:R-:W-:Y:S01]  /*3ba10*/  ISETP.LT.AND P4, PT, R26, UR6, !P0 ;  /* 0x000000061a007c0c */ /* 0x000fe2000c781270 */
[----:B------:R-:W-:Y:S01]  /*3ba20*/  IMAD R3, R20, 0x4, R4 ;  /* 0x0000000414037824 */ /* 0x000fe200078e0204 */
[----:B------:R-:W1:Y:S04]  /*3ba30*/  LDCU UR6, c[0x0][0x39c] ;  /* 0x00007380ff0677ac */ /* 0x000e680008000800 */
[----:B------:R-:W-:Y:S02]  /*3ba40*/  IADD3 R2, P6, PT, R3, R28, RZ ;  /* 0x0000001c03027210 */ /* 0x000fe40007fde0ff */
[----:B---3--:R-:W-:Y:S01]  /*3ba50*/  ISETP.LT.AND P2, PT, R17, UR5, !P0 ;  /* 0x0000000511007c0c */ /* 0x008fe2000c741270 */
[----:B0-----:R-:W-:Y:S01]  /*3ba60*/  IMAD R5, R12, 0x4, R3 ;  /* 0x000000040c057824 */ /* 0x001fe200078e0203 */
[----:B------:R-:W3:Y:S01]  /*3ba70*/  LDL.LU R17, [R1+0x13c] ;  /* 0x00013c0001117983 */ /* 0x000ee20000300800 */
[----:B------:R-:W-:Y:S01]  /*3ba80*/  PRMT R8, R29, 0x7770, RZ ;  /* 0x000077701d087816 */ /* 0x000fe200000000ff */
[----:B------:R-:W2:Y:S01]  /*3ba90*/  LDCU UR5, c[0x0][0x39c] ;  /* 0x00007380ff0577ac */ /* 0x000ea20008000800 */
[----:B------:R-:W0:Y:S01]  /*3baa0*/  LDC R12, c[0x0][0x3b8] ;  /* 0x0000ee00ff0c7b82 */ /* 0x000e220000000800 */
[----:B------:R-:W1:Y:S01]  /*3bab0*/  LDL.LU R26, [R1+0x140] ;  /* 0x00014000011a7983 */ /* 0x000e620000300800 */
[----:B------:R-:W-:-:S05]  /*3bac0*/  LEA.HI.X.SX32 R3, R3, R0, 0x1, P6 ;  /* 0x0000000003037211 */ /* 0x000fca00030f0eff */
[----:B------:R2:W-:Y:S01]  /*3bad0*/  @P3 STG.E.U8 desc[UR8][R2.64], R8 ;  /* 0x0000000802003986 */ /* 0x0005e2000c101108 */
[----:B----4-:R-:W-:Y:S01]  /*3bae0*/  ISETP.LT.AND P3, PT, R25, UR4, !P0 ;  /* 0x0000000419007c0c */ /* 0x010fe2000c761270 */
[----:B------:R-:W3:Y:S01]  /*3baf0*/  LDCU UR4, c[0x0][0x39c] ;  /* 0x00007380ff0477ac */ /* 0x000ee20008000800 */
[----:B------:R-:W4:Y:S01]  /*3bb00*/  LDC R9, c[0x0][0x3b8] ;  /* 0x0000ee00ff097b82 */ /* 0x000f220000000800 */
[----:B------:R-:W5:Y:S01]  /*3bb10*/  LDL.LU R25, [R1+0x144] ;  /* 0x0001440001197983 */ /* 0x000f620000300800 */
[----:B------:R-:W-:Y:S01]  /*3bb20*/  IADD3 R4, P6, PT, R5, R28, RZ ;  /* 0x0000001c05047210 */ /* 0x000fe20007fde0ff */
[----:B--2---:R-:W-:-:S03]  /*3bb30*/  IMAD R3, R16, 0x4, R5 ;  /* 0x0000000410037824 */ /* 0x004fc600078e0205 */
[----:B------:R-:W-:Y:S02]  /*3bb40*/  LEA.HI.X.SX32 R5, R5, R0, 0x1, P6 ;  /* 0x0000000005057211 */ /* 0x000fe400030f0eff */
[----:B------:R-:W2:Y:S01]  /*3bb50*/  LDC R16, c[0x0][0x3b8] ;  /* 0x0000ee00ff107b82 */ /* 0x000ea20000000800 */
[----:B------:R-:W-:-:S05]  /*3bb60*/  PRMT R8, R22, 0x7770, RZ ;  /* 0x0000777016087816 */ /* 0x000fca00000000ff */
[----:B------:R0:W-:Y:S01]  /*3bb70*/  @P5 STG.E.U8 desc[UR8][R4.64], R8 ;  /* 0x0000000804005986 */ /* 0x0001e2000c101108 */
[----:B------:R-:W-:Y:S01]  /*3bb80*/  ISETP.LT.AND P5, PT, R27, UR5, !P0 ;  /* 0x000000051b007c0c */ /* 0x000fe2000c7a1270 */
[----:B------:R-:W5:Y:S02]  /*3bb90*/  LDCU UR5, c[0x0][0x39c] ;  /* 0x00007380ff0577ac */ /* 0x000f640008000800 */
[----:B------:R-:W2:Y:S01]  /*3bba0*/  LDL.LU R27, [R1+0x148] ;  /* 0x00014800011b7983 */ /* 0x000ea20000300800 */
[----:B------:R-:W-:Y:S01]  /*3bbb0*/  IADD3 R2, P6, PT, R3, R28, RZ ;  /* 0x0000001c03027210 */ /* 0x000fe20007fde0ff */
[----:B0-----:R-:W-:-:S03]  /*3bbc0*/  IMAD R5, R13, 0x4, R3 ;  /* 0x000000040d057824 */ /* 0x001fc600078e0203 */
[----:B------:R-:W-:Y:S01]  /*3bbd0*/  LEA.HI.X.SX32 R3, R3, R0, 0x1, P6 ;  /* 0x0000000003037211 */ /* 0x000fe200030f0eff */
[----:B------:R-:W0:Y:S01]  /*3bbe0*/  LDC R13, c[0x0][0x3b8] ;  /* 0x0000ee00ff0d7b82 */ /* 0x000e220000000800 */
[----:B------:R-:W-:Y:S02]  /*3bbf0*/  PRMT R8, R21, 0x7770, RZ ;  /* 0x0000777015087816 */ /* 0x000fe400000000ff */
[----:B------:R-:W-:-:S03]  /*3bc00*/  IADD3 R4, P6, PT, R5, R28, RZ ;  /* 0x0000001c05047210 */ /* 0x000fc60007fde0ff */
[----:B------:R4:W-:Y:S02]  /*3bc10*/  @P2 STG.E.U8 desc[UR8][R2.64], R8 ;  /* 0x0000000802002986 */ /* 0x0009e4000c101108 */
[----:B----4-:R-:W-:Y:S01]  /*3bc20*/  IMAD R3, R12, 0x4, R5 ;  /* 0x000000040c037824 */ /* 0x010fe200078e0205 */
[----:B------:R-:W-:Y:S01]  /*3bc30*/  LEA.HI.X.SX32 R5, R5, R0, 0x1, P6 ;  /* 0x0000000005057211 */ /* 0x000fe200030f0eff */
[----:B------:R-:W4:Y:S01]  /*3bc40*/  LDC R12, c[0x0][0x3b8] ;  /* 0x0000ee00ff0c7b82 */ /* 0x000f220000000800 */
[----:B------:R-:W-:-:S05]  /*3bc50*/  PRMT R8, R18, 0x7770, RZ ;  /* 0x0000777012087816 */ /* 0x000fca00000000ff */
[----:B------:R0:W-:Y:S01]  /*3bc60*/  @P4 STG.E.U8 desc[UR8][R4.64], R8 ;  /* 0x0000000804004986 */ /* 0x0001e2000c101108 */
[----:B---3--:R-:W-:Y:S02]  /*3bc70*/  ISETP.LT.AND P2, PT, R17, UR4, !P0 ;  /* 0x0000000411007c0c */ /* 0x008fe4000c741270 */
[----:B------:R-:W-:Y:S01]  /*3bc80*/  IADD3 R2, P6, PT, R3, R28, RZ ;  /* 0x0000001c03027210 */ /* 0x000fe20007fde0ff */
[----:B------:R-:W3:Y:S01]  /*3bc90*/  LDL.LU R17, [R1+0x14c] ;  /* 0x00014c0001117983 */ /* 0x000ee20000300800 */
[----:B-1----:R-:W-:Y:S01]  /*3bca0*/  ISETP.LT.AND P4, PT, R26, UR6, !P0 ;  /* 0x000000061a007c0c */ /* 0x002fe2000c781270 */
[----:B0-----:R-:W-:Y:S01]  /*3bcb0*/  IMAD R5, R9, 0x4, R3 ;  /* 0x0000000409057824 */ /* 0x001fe200078e0203 */
[----:B------:R-:W-:Y:S01]  /*3bcc0*/  PRMT R8, R23, 0x7770, RZ ;  /* 0x0000777017087816 */ /* 0x000fe200000000ff */
[----:B------:R-:W3:Y:S01]  /*3bcd0*/  LDL.LU R26, [R1+0x150] ;  /* 0x00015000011a7983 */ /* 0x000ee20000300800 */
[----:B------:R-:W-:Y:S01]  /*3bce0*/  LEA.HI.X.SX32 R3, R3, R0, 0x1, P6 ;  /* 0x0000000003037211 */ /* 0x000fe200030f0eff */
[----:B------:R-:W0:Y:S01]  /*3bcf0*/  LDCU UR4, c[0x0][0x39c] ;  /* 0x00007380ff0477ac */ /* 0x000e220008000800 */
[----:B------:R-:W1:Y:S03]  /*3bd00*/  LDC R9, c[0x0][0x3b8] ;  /* 0x0000ee00ff097b82 */ /* 0x000e660000000800 */
[----:B------:R2:W-:Y:S01]  /*3bd10*/  @P3 STG.E.U8 desc[UR8][R2.64], R8 ;  /* 0x0000000802003986 */ /* 0x0005e2000c101108 */
[----:B-----5:R-:W-:Y:S01]  /*3bd20*/  ISETP.LT.AND P3, PT, R25, UR5, !P0 ;  /* 0x0000000519007c0c */ /* 0x020fe2000c761270 */
[----:B------:R-:W3:Y:S02]  /*3bd30*/  LDCU UR5, c[0x0][0x39c] ;  /* 0x00007380ff0577ac */ /* 0x000ee40008000800 */
[----:B------:R-:W5:Y:S01]  /*3bd40*/  LDL.LU R25, [R1+0x154] ;  /* 0x0001540001197983 */ /* 0x000f620000300800 */
[----:B------:R-:W-:Y:S01]  /*3bd50*/  IADD3 R4, P6, PT, R5, R28, RZ ;  /* 0x0000001c05047210 */ /* 0x000fe20007fde0ff */
[----:B------:R-:W1:Y:S01]  /*3bd60*/  LDCU UR6, c[0x0][0x39c] ;  /* 0x00007380ff0677ac */ /* 0x000e620008000800 */
[----:B--2---:R-:W-:-:S02]  /*3bd70*/  IMAD R3, R16, 0x4, R5 ;  /* 0x0000000410037824 */ /* 0x004fc400078e0205 */
[----:B------:R-:W-:Y:S01]  /*3bd80*/  LEA.HI.X.SX32 R5, R5, R0, 0x1, P6 ;  /* 0x0000000005057211 */ /* 0x000fe200030f0eff */
[----:B------:R-:W2:Y:S01]  /*3bd90*/  LDC R16, c[0x0][0x3b8] ;  /* 0x0000ee00ff107b82 */ /* 0x000ea20000000800 */
[----:B------:R-:W-:-:S05]  /*3bda0*/  PRMT R8, R14, 0x7770, RZ ;  /* 0x000077700e087816 */ /* 0x000fca00000000ff */
[----:B------:R4:W-:Y:S01]  /*3bdb0*/  @P5 STG.E.U8 desc[UR8][R4.64], R8 ;  /* 0x0000000804005986 */ /* 0x0009e2000c101108 */
[----:B0-----:R-:W-:Y:S01]  /*3bdc0*/  ISETP.LT.AND P5, PT, R27, UR4, !P0 ;  /* 0x000000041b007c0c */ /* 0x001fe2000c7a1270 */
[----:B------:R-:W5:Y:S02]  /*3bdd0*/  LDCU UR4, c[0x0][0x39c] ;  /* 0x00007380ff0477ac */ /* 0x000f640008000800 */
[----:B------:R-:W2:Y:S01]  /*3bde0*/  LDL.LU R27, [R1+0x158] ;  /* 0x00015800011b7983 */ /* 0x000ea20000300800 */
[----:B------:R-:W-:Y:S01]  /*3bdf0*/  IADD3 R2, P6, PT, R3, R28, RZ ;  /* 0x0000001c03027210 */ /* 0x000fe20007fde0ff */
[----:B----4-:R-:W-:-:S03]  /*3be00*/  IMAD R5, R13, 0x4, R3 ;  /* 0x000000040d057824 */ /* 0x010fc600078e0203 */
        /* <DEDUP_REMOVED lines=106> */
[----:B------:R-:W-:-:S03]  /*3c4b0*/  IADD3 R2, P6, PT, R3, R28, RZ ;  /* 0x0000001c03027210 */ /* 0x000fc60007fde0ff */
[----:B------:R-:W2:Y:S01]  /*3c4c0*/  LDL.LU R24, [R1+0x18c] ;  /* 0x00018c0001187983 */ /* 0x000ea20000300800 */
[----:B----4-:R-:W-:Y:S01]  /*3c4d0*/  IMAD R5, R13, 0x4, R3 ;  /* 0x000000040d057824 */ /* 0x010fe200078e0203 */
        /* <DEDUP_REMOVED lines=13> */
[----:B-1----:R-:W-:Y:S01]  /*3c5b0*/  IMAD R5, R9, 0x4, R3 ;  /* 0x0000000409057824 */ /* 0x002fe200078e0203 */
[----:B------:R-:W-:Y:S01]  /*3c5c0*/  ISETP.LT.AND P2, PT, R17, UR4, !P0 ;  /* 0x0000000411007c0c */ /* 0x000fe2000c741270 */
[----:B------:R-:W1:Y:S01]  /*3c5d0*/  LDCU UR4, c[0x0][0x39c] ;  /* 0x00007380ff0477ac */ /* 0x000e620008000800 */
[----:B------:R-:W-:Y:S01]  /*3c5e0*/  LEA.HI.X.SX32 R3, R3, R0, 0x1, P6 ;  /* 0x0000000003037211 */ /* 0x000fe200030f0eff */
[----:B------:R-:W3:Y:S01]  /*3c5f0*/  LDC R9, c[0x0][0x3b8] ;  /* 0x0000ee00ff097b82 */ /* 0x000ee20000000800 */
[----:B------:R-:W-:Y:S01]  /*3c600*/  PRMT R8, R23, 0x7772, RZ ;  /* 0x0000777217087816 */ /* 0x000fe200000000ff */
[----:B------:R-:W3:Y:S04]  /*3c610*/  LDCU UR6, c[0x0][0x39c] ;  /* 0x00007380ff0677ac */ /* 0x000ee80008000800 */
[----:B------:R2:W-:Y:S01]  /*3c620*/  @P3 STG.E.U8 desc[UR8][R2.64], R8 ;  /* 0x0000000802003986 */ /* 0x0005e2000c101108 */
[----:B-----5:R-:W-:Y:S01]  /*3c630*/  ISETP.LT.AND P3, PT, R25, UR5, !P0 ;  /* 0x0000000519007c0c */ /* 0x020fe2000c761270 */
[----:B------:R-:W5:Y:S01]  /*3c640*/  LDCU UR5, c[0x0][0x39c] ;  /* 0x00007380ff0577ac */ /* 0x000f620008000800 */
[----:B------:R-:W3:Y:S01]  /*3c650*/  LDC R17, c[0x0][0x3b8] ;  /* 0x0000ee00ff117b82 */ /* 0x000ee20000000800 */
[----:B------:R-:W5:Y:S01]  /*3c660*/  LDL.LU R25, [R1+0x194] ;  /* 0x0001940001197983 */ /* 0x000f620000300800 */
[----:B------:R-:W-:Y:S01]  /*3c670*/  IADD3 R4, P6, PT, R5, R28, RZ ;  /* 0x0000001c05047210 */ /* 0x000fe20007fde0ff */
[----:B--2---:R-:W-:-:S03]  /*3c680*/  IMAD R3, R16, 0x4, R5 ;  /* 0x0000000410037824 */ /* 0x004fc600078e0205 */
[----:B------:R-:W-:Y:S02]  /*3c690*/  LEA.HI.X.SX32 R5, R5, R0, 0x1, P6 ;  /* 0x0000000005057211 */ /* 0x000fe400030f0eff */
[----:B------:R-:W2:Y:S01]  /*3c6a0*/  LDC R16, c[0x0][0x3b8] ;  /* 0x0000ee00ff107b82 */ /* 0x000ea20000000800 */
[----:B------:R-:W-:-:S05]  /*3c6b0*/  PRMT R8, R14, 0x7772, RZ ;  /* 0x000077720e087816 */ /* 0x000fca00000000ff */
[----:B------:R0:W-:Y:S01]  /*3c6c0*/  @P5 STG.E.U8 desc[UR8][R4.64], R8 ;  /* 0x0000000804005986 */ /* 0x0001e2000c101108 */
[----:B-1----:R-:W-:Y:S01]  /*3c6d0*/  ISETP.LT.AND P5, PT, R27, UR4, !P0 ;  /* 0x000000041b007c0c */ /* 0x002fe2000c7a1270 */
[----:B------:R-:W1:Y:S02]  /*3c6e0*/  LDCU UR4, c[0x0][0x39c] ;  /* 0x00007380ff0477ac */ /* 0x000e640008000800 */
        /* <DEDUP_REMOVED lines=16> */
[----:B0-----:R-:W-:Y:S01]  /*3c7f0*/  IMAD R5, R9, 0x4, R3 ;  /* 0x0000000409057824 */ /* 0x001fe200078e0203 */
[----:B------:R-:W-:Y:S01]  /*3c800*/  PRMT R8, R29, 0x7773, RZ ;  /* 0x000077731d087816 */ /* 0x000fe200000000ff */
[----:B------:R-:W0:Y:S01]  /*3c810*/  LDCU UR6, c[0x0][0x39c] ;  /* 0x00007380ff0677ac */ /* 0x000e220008000800 */
[----:B-----5:R-:W-:Y:S01]  /*3c820*/  ISETP.LT.AND P2, PT, R24, UR5, !P0 ;  /* 0x0000000518007c0c */ /* 0x020fe2000c741270 */
[----:B------:R-:W0:Y:S01]  /*3c830*/  LDL.LU R29, [R1+0x1a0] ;  /* 0x0001a000011d7983 */ /* 0x000e220000300800 */
[----:B------:R-:W-:Y:S01]  /*3c840*/  LEA.HI.X.SX32 R3, R3, R0, 0x1, P6 ;  /* 0x0000000003037211 */ /* 0x000fe200030f0eff */
[----:B------:R-:W2:Y:S01]  /*3c850*/  LDCU UR5, c[0x0][0x39c] ;  /* 0x00007380ff0577ac */ /* 0x000ea20008000800 */
[----:B------:R-:W-:Y:S01]  /*3c860*/  PRMT R22, R22, 0x7773, RZ ;  /* 0x0000777316167816 */ /* 0x000fe200000000ff */
[----:B------:R-:W5:Y:S02]  /*3c870*/  LDC R9, c[0x0][0x3b8] ;  /* 0x0000ee00ff097b82 */ /* 0x000f640000000800 */
[----:B------:R4:W-:Y:S01]  /*3c880*/  @P3 STG.E.U8 desc[UR8][R2.64], R8 ;  /* 0x0000000802003986 */ /* 0x0009e2000c101108 */
[----:B-1----:R-:W-:Y:S01]  /*3c890*/  ISETP.LT.AND P3, PT, R25, UR4, !P0 ;  /* 0x0000000419007c0c */ /* 0x002fe2000c761270 */
[----:B------:R-:W3:Y:S02]  /*3c8a0*/  LDCU UR4, c[0x0][0x39c] ;  /* 0x00007380ff0477ac */ /* 0x000ee40008000800 */
[----:B------:R-:W5:Y:S01]  /*3c8b0*/  LDL.LU R25, [R1+0x1a4] ;  /* 0x0001a40001197983 */ /* 0x000f620000300800 */
[----:B------:R-:W-:Y:S01]  /*3c8c0*/  IADD3 R4, P6, PT, R5, R28, RZ ;  /* 0x0000001c05047210 */ /* 0x000fe20007fde0ff */
[----:B----4-:R-:W-:-:S03]  /*3c8d0*/  IMAD R3, R17, 0x4, R5 ;  /* 0x0000000411037824 */ /* 0x010fc600078e0205 */
[----:B------:R-:W-:-:S05]  /*3c8e0*/  LEA.HI.X.SX32 R5, R5, R0, 0x1, P6 ;  /* 0x0000000005057211 */ /* 0x000fca00030f0eff */
[----:B------:R1:W-:Y:S01]  /*3c8f0*/  @P5 STG.E.U8 desc[UR8][R4.64], R22 ;  /* 0x0000001604005986 */ /* 0x0003e2000c101108 */
[----:B--2---:R-:W-:Y:S01]  /*3c900*/  ISETP.LT.AND P5, PT, R27, UR5, !P0 ;  /* 0x000000051b007c0c */ /* 0x004fe2000c7a1270 */
[----:B------:R-:W5:Y:S02]  /*3c910*/  LDCU UR5, c[0x0][0x39c] ;  /* 0x00007380ff0577ac */ /* 0x000f640008000800 */
[----:B------:R-:W2:Y:S01]  /*3c920*/  LDL.LU R27, [R1+0x1a8] ;  /* 0x0001a800011b7983 */ /* 0x000ea20000300800 */
[----:B------:R-:W-:Y:S02]  /*3c930*/  IADD3 R2, P6, PT, R3, R28, RZ ;  /* 0x0000001c03027210 */ /* 0x000fe40007fde0ff */
[----:B------:R-:W-:Y:S01]  /*3c940*/  PRMT R8, R21, 0x7773, RZ ;  /* 0x0000777315087816 */ /* 0x000fe200000000ff */
[----:B-1----:R-:W-:Y:S01]  /*3c950*/  IMAD R5, R16, 0x4, R3 ;  /* 0x0000000410057824 */ /* 0x002fe200078e0203 */
[----:B------:R-:W-:-:S05]  /*3c960*/  LEA.HI.X.SX32 R3, R3, R0, 0x1, P6 ;  /* 0x0000000003037211 */ /* 0x000fca00030f0eff */
[----:B------:R1:W-:Y:S02]  /*3c970*/  @P2 STG.E.U8 desc[UR8][R2.64], R8 ;  /* 0x0000000802002986 */ /* 0x0003e4000c101108 */
[----:B-1----:R-:W-:Y:S02]  /*3c980*/  PRMT R8, R23, 0x7773, RZ ;  /* 0x0000777317087816 */ /* 0x002fe400000000ff */
[----:B------:R-:W4:Y:S01]  /*3c990*/  LDL.LU R23, [R1+0xf30] ;  /* 0x000f300001177983 */ /* 0x000f220000300800 */
[----:B---3--:R-:W-:Y:S02]  /*3c9a0*/  ISETP.LT.AND P2, PT, R26, UR4, !P0 ;  /* 0x000000041a007c0c */ /* 0x008fe4000c741270 */
[----:B------:R-:W-:Y:S01]  /*3c9b0*/  IADD3 R4, P6, PT, R5, R28, RZ ;  /* 0x0000001c05047210 */ /* 0x000fe20007fde0ff */
[----:B------:R-:W3:Y:S01]  /*3c9c0*/  LDL.LU R26, [R1+0x1ac] ;  /* 0x0001ac00011a7983 */ /* 0x000ee20000300800 */
[----:B------:R-:W-:Y:S01]  /*3c9d0*/  IMAD R3, R13, 0x4, R5 ;  /* 0x000000040d037824 */ /* 0x000fe200078e0205 */
[----:B------:R-:W-:Y:S01]  /*3c9e0*/  PRMT R18, R18, 0x7773, RZ ;  /* 0x0000777312127816 */ /* 0x000fe200000000ff */
[----:B------:R-:W2:Y:S01]  /*3c9f0*/  LDCU UR4, c[0x0][0x39c] ;  /* 0x00007380ff0477ac */ /* 0x000ea20008000800 */
[----:B------:R-:W-:Y:S01]  /*3ca00*/  LEA.HI.X.SX32 R5, R5, R0, 0x1, P6 ;  /* 0x0000000005057211 */ /* 0x000fe200030f0eff */
[----:B------:R-:W1:Y:S01]  /*3ca10*/  LDC R13, c[0x0][0x3b8] ;  /* 0x0000ee00ff0d7b82 */ /* 0x000e620000000800 */
[----:B------:R-:W-:-:S03]  /*3ca20*/  IADD3 R2, P6, PT, R3, R28, RZ ;  /* 0x0000001c03027210 */ /* 0x000fc60007fde0ff */
[----:B------:R5:W-:Y:S01]  /*3ca30*/  @P4 STG.E.U8 desc[UR8][R4.64], R18 ;  /* 0x0000001204004986 */ /* 0x000be2000c101108 */
[----:B0-----:R-:W-:Y:S01]  /*3ca40*/  ISETP.LT.AND P4, PT, R29, UR6, !P0 ;  /* 0x000000061d007c0c */ /* 0x001fe2000c781270 */
[----:B------:R-:W0:Y:S02]  /*3ca50*/  LDCU UR6, c[0x0][0x39c] ;  /* 0x00007380ff0677ac */ /* 0x000e240008000800 */
[----:B------:R-:W0:Y:S04]  /*3ca60*/  LDL.LU R29, [R1+0x1b0] ;  /* 0x0001b000011d7983 */ /* 0x000e280000300800 */
[----:B------:R-:W4:Y:S01]  /*3ca70*/  LDL.LU R16, [R1+0x3c] ;  /* 0x00003c0001107983 */ /* 0x000f220000300800 */
[----:B-----5:R-:W-:Y:S01]  /*3ca80*/  IMAD R5, R12, 0x4, R3 ;  /* 0x000000040c057824 */ /* 0x020fe200078e0203 */
[----:B------:R-:W-:Y:S01]  /*3ca90*/  LEA.HI.X.SX32 R3, R3, R0, 0x1, P6 ;  /* 0x0000000003037211 */ /* 0x000fe200030f0eff */
[----:B------:R-:W5:Y:S04]  /*3caa0*/  LDC R12, c[0x0][0x3b8] ;  /* 0x0000ee00ff0c7b82 */ /* 0x000f680000000800 */
[----:B------:R2:W-:Y:S01]  /*3cab0*/  @P3 STG.E.U8 desc[UR8][R2.64], R8 ;  /* 0x0000000802003986 */ /* 0x0005e2000c101108 */
[----:B------:R-:W-:Y:S01]  /*3cac0*/  ISETP.LT.AND P3, PT, R25, UR5, !P0 ;  /* 0x0000000519007c0c */ /* 0x000fe2000c761270 */
[----:B------:R-:W3:Y:S02]  /*3cad0*/  LDCU UR5, c[0x0][0x39c] ;  /* 0x00007380ff0577ac */ /* 0x000ee40008000800 */
[----:B------:R-:W4:Y:S01]  /*3cae0*/  LDL.LU R25, [R1+0x1b4] ;  /* 0x0001b40001197983 */ /* 0x000f220000300800 */
[----:B------:R-:W-:-:S02]  /*3caf0*/  IADD3 R4, P6, PT, R5, R28, RZ ;  /* 0x0000001c05047210 */ /* 0x000fc40007fde0ff */
[----:B------:R-:W-:Y:S01]  /*3cb00*/  PRMT R14, R14, 0x7773, RZ ;  /* 0x000077730e0e7816 */ /* 0x000fe200000000ff */
[----:B------:R-:W4:Y:S01]  /*3cb10*/  LDL.LU R24, [R1+0x1b8] ;  /* 0x0001b80001187983 */ /* 0x000f220000300800 */
[----:B--2---:R-:W-:Y:S01]  /*3cb20*/  IMAD R3, R9, 0x4, R5 ;  /* 0x0000000409037824 */ /* 0x004fe200078e0205 */
[----:B------:R-:W-:Y:S01]  /*3cb30*/  LEA.HI.X.SX32 R5, R5, R0, 0x1, P6 ;  /* 0x0000000005057211 */ /* 0x000fe200030f0eff */
[----:B------:R-:W2:Y:S04]  /*3cb40*/  LDC R9, c[0x0][0x3b8] ;  /* 0x0000ee00ff097b82 */ /* 0x000ea80000000800 */
[----:B------:R1:W-:Y:S01]  /*3cb50*/  @P5 STG.E.U8 desc[UR8][R4.64], R14 ;  /* 0x0000000e04005986 */ /* 0x0003e2000c101108 */
[----:B------:R-:W-:Y:S01]  /*3cb60*/  ISETP.LT.AND P5, PT, R27, UR4, !P0 ;  /* 0x000000041b007c0c */ /* 0x000fe2000c7a1270 */
[----:B------:R-:W0:Y:S02]  /*3cb70*/  LDCU UR4, c[0x0][0x39c] ;  /* 0x00007380ff0477ac */ /* 0x000e240008000800 */
[----:B------:R-:W4:Y:S01]  /*3cb80*/  LDL.LU R27, [R1+0x1c] ;  /* 0x00001c00011b7983 */ /* 0x000f220000300800 */
[----:B------:R-:W-:Y:S01]  /*3cb90*/  PRMT R10, R10, 0x7773, RZ ;  /* 0x000077730a0a7816 */ /* 0x000fe200000000ff */
[----:B------:R-:W0:Y:S02]  /*3cba0*/  LDC R8, c[0x0][0x3b8] ;  /* 0x0000ee00ff087b82 */ /* 0x000e240000000800 */
[----:B------:R-:W4:Y:S01]  /*3cbb0*/  LDL.LU R21, [R1+0x1bc] ;  /* 0x0001bc0001157983 */ /* 0x000f220000300800 */
[----:B------:R-:W-:Y:S01]  /*3cbc0*/  IADD3 R2, P6, PT, R3, R28, RZ ;  /* 0x0000001c03027210 */ /* 0x000fe20007fde0ff */
[----:B-1----:R-:W-:-:S03]  /*3cbd0*/  IMAD R5, R13, 0x4, R3 ;  /* 0x000000040d057824 */ /* 0x002fc600078e0203 */
[----:B------:R-:W-:Y:S01]  /*3cbe0*/  LEA.HI.X.SX32 R3, R3, R0, 0x1, P6 ;  /* 0x0000000003037211 */ /* 0x000fe200030f0eff */
[----:B------:R-:W1:Y:S04]  /*3cbf0*/  LDC R14, c[0x0][0x3b8] ;  /* 0x0000ee00ff0e7b82 */ /* 0x000e680000000800 */
[----:B------:R5:W-:Y:S01]  /*3cc00*/  @P2 STG.E.U8 desc[UR8][R2.64], R10 ;  /* 0x0000000a02002986 */ /* 0x000be2000c101108 */
[C---:B------:R-:W-:Y:S02]  /*3cc10*/  IADD3 R4, P6, PT, R5.reuse, R28, RZ ;  /* 0x0000001c05047210 */ /* 0x040fe40007fde0ff */
[----:B------:R-:W-:Y:S01]  /*3cc20*/  PRMT R6, R6, 0x7773, RZ ;  /* 0x0000777306067816 */ /* 0x000fe200000000ff */
[----:B-----5:R-:W5:Y:S01]  /*3cc30*/  LDC R10, c[0x0][0x3b8] ;  /* 0x0000ee00ff0a7b82 */ /* 0x020f620000000800 */
[----:B---3--:R-:W-:Y:S01]  /*3cc40*/  ISETP.LT.AND P2, PT, R26, UR5, !P0 ;  /* 0x000000051a007c0c */ /* 0x008fe2000c741270 */
[----:B------:R-:W-:Y:S01]  /*3cc50*/  IMAD R3, R12, 0x4, R5 ;  /* 0x000000040c037824 */ /* 0x000fe200078e0205 */
[----:B------:R-:W3:Y:S01]  /*3cc60*/  LDL.LU R26, [R1+0x1c0] ;  /* 0x0001c000011a7983 */ /* 0x000ee20000300800 */
[----:B------:R-:W-:Y:S01]  /*3cc70*/  LEA.HI.X.SX32 R5, R5, R0, 0x1, P6 ;  /* 0x0000000005057211 */ /* 0x000fe200030f0eff */
[----:B------:R-:W1:Y:S03]  /*3cc80*/  LDCU UR5, c[0x0][0x39c] ;  /* 0x00007380ff0577ac */ /* 0x000e660008000800 */
[----:B------:R-:W3:Y:S01]  /*3cc90*/  LDC R12, c[0x0][0x3b8] ;  /* 0x0000ee00ff0c7b82 */ /* 0x000ee20000000800 */
[----:B------:R-:W-:Y:S01]  /*3cca0*/  IADD3 R2, P6, PT, R3, R28, RZ ;  /* 0x0000001c03027210 */ /* 0x000fe20007fde0ff */
[----:B------:R2:W-:Y:S01]  /*3ccb0*/  @P4 STG.E.U8 desc[UR8][R4.64], R6 ;  /* 0x0000000604004986 */ /* 0x0005e2000c101108 */
[----:B0-----:R-:W-:Y:S01]  /*3ccc0*/  ISETP.LT.AND P4, PT, R29, UR6, !P0 ;  /* 0x000000061d007c0c */ /* 0x001fe2000c781270 */
[----:B------:R-:W3:Y:S02]  /*3ccd0*/  LDCU UR6, c[0x0][0x39c] ;  /* 0x00007380ff0677ac */ /* 0x000ee40008000800 */
[----:B------:R-:W3:Y:S01]  /*3cce0*/  LDL.LU R29, [R1+0xc] ;  /* 0x00000c00011d7983 */ /* 0x000ee20000300800 */
[----:B--2---:R-:W-:Y:S01]  /*3ccf0*/  IMAD R5, R9, 0x4, R3 ;  /* 0x0000000409057824 */ /* 0x004fe200078e0203 */
[----:B------:R-:W-:Y:S01]  /*3cd00*/  LEA.HI.X.SX32 R3, R3, R0, 0x1, P6 ;  /* 0x0000000003037211 */ /* 0x000fe200030f0eff */
[----:B------:R-:W0:Y:S01]  /*3cd10*/  LDC R9, c[0x0][0x3b8] ;  /* 0x0000ee00ff097b82 */ /* 0x000e220000000800 */
[----:B----4-:R-:W-:-:S02]  /*3cd20*/  PRMT R6, R16, 0x7770, RZ ;  /* 0x0000777010067816 */ /* 0x010fc400000000ff */
[----:B------:R-:W-:-:S03]  /*3cd30*/  IADD3 R4, P6, PT, R5, R28, RZ ;  /* 0x0000001c05047210 */ /* 0x000fc60007fde0ff */
[----:B------:R2:W-:Y:S01]  /*3cd40*/  @P3 STG.E.U8 desc[UR8][R2.64], R6 ;  /* 0x0000000602003986 */ /* 0x0005e2000c101108 */
[----:B------:R-:W-:Y:S01]  /*3cd50*/  ISETP.LT.AND P3, PT, R25, UR4, !P0 ;  /* 0x0000000419007c0c */ /* 0x000fe2000c761270 */
[----:B------:R-:W4:Y:S02]  /*3cd60*/  LDCU UR4, c[0x0][0x39c] ;  /* 0x00007380ff0477ac */ /* 0x000f240008000800 */
[----:B------:R-:W3:Y:S01]  /*3cd70*/  LDL.LU R25, [R1+0x1c4] ;  /* 0x0001c40001197983 */ /* 0x000ee20000300800 */
[----:B--2---:R-:W-:Y:S01]  /*3cd80*/  IMAD R3, R8, 0x4, R5 ;  /* 0x0000000408037824 */ /* 0x004fe200078e0205 */
[----:B------:R-:W-:Y:S01]  /*3cd90*/  LEA.HI.X.SX32 R5, R5, R0, 0x1, P6 ;  /* 0x0000000005057211 */ /* 0x000fe200030f0eff */
[----:B------:R-:W2:Y:S01]  /*3cda0*/  LDC R8, c[0x0][0x3b8] ;  /* 0x0000ee00ff087b82 */ /* 0x000ea20000000800 */
[----:B------:R-:W-:Y:S02]  /*3cdb0*/  PRMT R6, R23, 0x7770, RZ ;  /* 0x0000777017067816 */ /* 0x000fe400000000ff */
[----:B------:R-:W-:-:S03]  /*3cdc0*/  IADD3 R2, P6, PT, R3, R28, RZ ;  /* 0x0000001c03027210 */ /* 0x000fc60007fde0ff */
[----:B------:R5:W-:Y:S01]  /*3cdd0*/  @P5 STG.E.U8 desc[UR8][R4.64], R6 ;  /* 0x0000000604005986 */ /* 0x000be2000c101108 */
[----:B-1----:R-:W-:Y:S01]  /*3cde0*/  ISETP.LT.AND P5, PT, R24, UR5, !P0 ;  /* 0x0000000518007c0c */ /* 0x002fe2000c7a1270 */
[----:B------:R-:W1:Y:S02]  /*3cdf0*/  LDCU UR5, c[0x0][0x39c] ;  /* 0x00007380ff0577ac */ /* 0x000e640008000800 */
[----:B------:R-:W3:Y:S01]  /*3ce00*/  LDL.LU R24, [R1+0x1c8] ;  /* 0x0001c80001187983 */ /* 0x000ee20000300800 */
[----:B-----5:R-:W-:Y:S01]  /*3ce10*/  IMAD R5, R10, 0x4, R3 ;  /* 0x000000040a057824 */ /* 0x020fe200078e0203 */
[----:B------:R-:W-:Y:S01]  /*3ce20*/  LEA.HI.X.SX32 R3, R3, R0, 0x1, P6 ;  /* 0x0000000003037211 */ /* 0x000fe200030f0eff */
[----:B------:R-:W5:Y:S01]  /*3ce30*/  LDC R10, c[0x0][0x3b8] ;  /* 0x0000ee00ff0a7b82 */ /* 0x000f620000000800 */
[----:B------:R-:W-:-:S05]  /*3ce40*/  PRMT R6, R27, 0x7770, RZ ;  /* 0x000077701b067816 */ /* 0x000fca00000000ff */
[----:B------:R0:W-:Y:S01]  /*3ce50*/  @P2 STG.E.U8 desc[UR8][R2.64], R6 ;  /* 0x0000000602002986 */ /* 0x0001e2000c101108 */
[----:B----4-:R-:W-:Y:S01]  /*3ce60*/  ISETP.LT.AND P2, PT, R21, UR4, !P0 ;  /* 0x0000000415007c0c */ /* 0x010fe2000c741270 */
[----:B------:R-:W4:Y:S02]  /*3ce70*/  LDCU UR4, c[0x0][0x39c] ;  /* 0x00007380ff0477ac */ /* 0x000f240008000800 */
[----:B------:R-:W4:Y:S01]  /*3ce80*/  LDL.LU R21, [R1+0x1cc] ;  /* 0x0001cc0001157983 */ /* 0x000f220000300800 */
[----:B------:R-:W-:Y:S01]  /*3ce90*/  IADD3 R4, P6, PT, R5, R28, RZ ;  /* 0x0000001c05047210 */ /* 0x000fe20007fde0ff */
[----:B0-----:R-:W-:-:S03]  /*3cea0*/  IMAD R3, R9, 0x4, R5 ;  /* 0x0000000409037824 */ /* 0x001fc600078e0205 */
[----:B------:R-:W-:Y:S01]  /*3ceb0*/  LEA.HI.X.SX32 R5, R5, R0, 0x1, P6 ;  /* 0x0000000005057211 */ /* 0x000fe200030f0eff */
[----:B------:R-:W0:Y:S01]  /*3cec0*/  LDC R9, c[0x0][0x3b8] ;  /* 0x0000ee00ff097b82 */ /* 0x000e220000000800 */
[----:B------:R-:W-:-:S05]  /*3ced0*/  PRMT R6, R19, 0x7770, RZ ;  /* 0x0000777013067816 */ /* 0x000fca00000000ff */
[----:B------:R2:W-:Y:S01]  /*3cee0*/  @P4 STG.E.U8 desc[UR8][R4.64], R6 ;  /* 0x0000000604004986 */ /* 0x0005e2000c101108 */
[----:B---3--:R-:W-:Y:S02]  /*3cef0*/  ISETP.LT.AND P4, PT, R26, UR6, !P0 ;  /* 0x000000061a007c0c */ /* 0x008fe4000c781270 */
[C---:B------:R-:W-:Y:S01]  /*3cf00*/  IADD3 R2, P6, PT, R3.reuse, R28, RZ ;  /* 0x0000001c03027210 */ /* 0x040fe20007fde0ff */
[----:B------:R-:W3:Y:S01]  /*3cf10*/  LDL.LU R26, [R1+0x1d0] ;  /* 0x0001d000011a7983 */ /* 0x000ee20000300800 */
[----:B--2---:R-:W-:Y:S01]  /*3cf20*/  IMAD R5, R8, 0x4, R3 ;  /* 0x0000000408057824 */ /* 0x004fe200078e0203 */
[----:B------:R-:W3:Y:S01]  /*3cf30*/  LDCU UR6, c[0x0][0x39c] ;  /* 0x00007380ff0677ac */ /* 0x000ee20008000800 */
[----:B------:R-:W-:Y:S01]  /*3cf40*/  LEA.HI.X.SX32 R3, R3, R0, 0x1, P6 ;  /* 0x0000000003037211 */ /* 0x000fe200030f0eff */
[----:B------:R-:W2:Y:S01]  /*3cf50*/  LDC R8, c[0x0][0x3b8] ;  /* 0x0000ee00ff087b82 */ /* 0x000ea20000000800 */
[----:B------:R-:W-:Y:S02]  /*3cf60*/  PRMT R6, R29, 0x7770, RZ ;  /* 0x000077701d067816 */ /* 0x000fe400000000ff */
[----:B------:R-:W-:-:S03]  /*3cf70*/  IADD3 R4, P6, PT, R5, R28, RZ ;  /* 0x0000001c05047210 */ /* 0x000fc60007fde0ff */
[----:B------:R0:W-:Y:S01]  /*3cf80*/  @P3 STG.E.U8 desc[UR8][R2.64], R6 ;  /* 0x0000000602003986 */ /* 0x0001e2000c101108 */
[----:B-1----:R-:W-:Y:S01]  /*3cf90*/  ISETP.LT.AND P3, PT, R25, UR5, !P0 ;  /* 0x0000000519007c0c */ /* 0x002fe2000c761270 */
[----:B------:R-:W1:Y:S02]  /*3cfa0*/  LDCU UR5, c[0x0][0x39c] ;  /* 0x00007380ff0577ac */ /* 0x000e640008000800 */
[----:B------:R-:W2:Y:S01]  /*3cfb0*/  LDL.LU R25, [R1+0x1d4] ;  /* 0x0001d40001197983 */ /* 0x000ea20000300800 */
[----:B0-----:R-:W-:Y:S01]  /*3cfc0*/  IMAD R3, R12, 0x4, R5 ;  /* 0x000000040c037824 */ /* 0x001fe200078e0205 */
[----:B------:R-:W-:Y:S01]  /*3cfd0*/  LEA.HI.X.SX32 R5, R5, R0, 0x1, P6 ;  /* 0x0000000005057211 */ /* 0x000fe200030f0eff */
[----:B------:R-:W0:Y:S01]  /*3cfe0*/  LDC R12, c[0x0][0x3b8] ;  /* 0x0000ee00ff0c7b82 */ /* 0x000e220000000800 */
[----:B------:R-:W-:Y:S02]  /*3cff0*/  PRMT R6, R15, 0x7770, RZ ;  /* 0x000077700f067816 */ /* 0x000fe400000000ff */
[----:B------:R-:W-:-:S03]  /*3d000*/  IADD3 R2, P6, PT, R3, R28, RZ ;  /* 0x0000001c03027210 */ /* 0x000fc60007fde0ff */
[----:B------:R5:W-:Y:S02]  /*3d010*/  @P5 STG.E.U8 desc[UR8][R4.64], R6 ;  /* 0x0000000604005986 */ /* 0x000be4000c101108 */
[----:B-----5:R-:W-:Y:S01]  /*3d020*/  IMAD R5, R10, 0x4, R3 ;  /* 0x000000040a057824 */ /* 0x020fe200078e0203 */
[----:B------:R-:W-:Y:S01]  /*3d030*/  LEA.HI.X.SX32 R3, R3, R0, 0x1, P6 ;  /* 0x0000000003037211 */ /* 0x000fe200030f0eff */
[----:B------:R-:W5:Y:S01]  /*3d040*/  LDC R10, c[0x0][0x3b8] ;  /* 0x0000ee00ff0a7b82 */ /* 0x000f620000000800 */
[----:B------:R-:W-:Y:S02]  /*3d050*/  PRMT R6, R11, 0x7770, RZ ;  /* 0x000077700b067816 */ /* 0x000fe400000000ff */
[----:B----4-:R-:W-:Y:S01]  /*3d060*/  ISETP.LT.AND P5, PT, R24, UR4, !P0 ;  /* 0x0000000418007c0c */ /* 0x010fe2000c7a1270 */
[----:B------:R-:W4:Y:S01]  /*3d070*/  LDCU UR4, c[0x0][0x39c] ;  /* 0x00007380ff0477ac */ /* 0x000f220008000800 */
[----:B------:R-:W5:Y:S04]  /*3d080*/  LDL.LU R24, [R1+0x1d8] ;  /* 0x0001d80001187983 */ /* 0x000f680000300800 */
[----:B------:R4:W-:Y:S01]  /*3d090*/  @P2 STG.E.U8 desc[UR8][R2.64], R6 ;  /* 0x0000000602002986 */ /* 0x0009e2000c101108 */
[----:B-1----:R-:W-:Y:S01]  /*3d0a0*/  ISETP.LT.AND P2, PT, R21, UR5, !P0 ;  /* 0x0000000515007c0c */ /* 0x002fe2000c741270 */
[----:B------:R-:W1:Y:S02]  /*3d0b0*/  LDCU UR5, c[0x0][0x39c] ;  /* 0x00007380ff0577ac */ /* 0x000e640008000800 */
[----:B------:R-:W5:Y:S01]  /*3d0c0*/  LDL.LU R21, [R1+0x1dc] ;  /* 0x0001dc0001157983 */ /* 0x000f620000300800 */
[----:B------:R-:W-:Y:S01]  /*3d0d0*/  IADD3 R4, P6, PT, R5, R28, RZ ;  /* 0x0000001c05047210 */ /* 0x000fe20007fde0ff */
[----:B----4-:R-:W-:-:S03]  /*3d0e0*/  IMAD R3, R9, 0x4, R5 ;  /* 0x0000000409037824 */ /* 0x010fc600078e0205 */
[----:B------:R-:W-:Y:S01]  /*3d0f0*/  LEA.HI.X.SX32 R5, R5, R0, 0x1, P6 ;  /* 0x0000000005057211 */ /* 0x000fe200030f0eff */
[----:B------:R-:W4:Y:S01]  /*3d100*/  LDC R9, c[0x0][0x3b8] ;  /* 0x0000ee00ff097b82 */ /* 0x000f220000000800 */
[----:B------:R-:W-:-:S05]  /*3d110*/  PRMT R6, R7, 0x7770, RZ ;  /* 0x0000777007067816 */ /* 0x000fca00000000ff */
[----:B------:R2:W-:Y:S01]  /*3d120*/  @P4 STG.E.U8 desc[UR8][R4.64], R6 ;  /* 0x0000000604004986 */ /* 0x0005e2000c101108 */
[----:B---3--:R-:W-:Y:S02]  /*3d130*/  ISETP.LT.AND P4, PT, R26, UR6, !P0 ;  /* 0x000000061a007c0c */ /* 0x008fe4000c781270 */
[C---:B------:R-:W-:Y:S01]  /*3d140*/  IADD3 R2, P6, PT, R3.reuse, R28, RZ ;  /* 0x0000001c03027210 */ /* 0x040fe20007fde0ff */
[----:B------:R-:W3:Y:S01]  /*3d150*/  LDL.LU R26, [R1+0x1e0] ;  /* 0x0001e000011a7983 */ /* 0x000ee20000300800 */
[----:B--2---:R-:W-:Y:S01]  /*3d160*/  IMAD R5, R8, 0x4, R3 ;  /* 0x0000000408057824 */ /* 0x004fe200078e0203 */
[----:B------:R-:W-:Y:S01]  /*3d170*/  PRMT R6, R16, 0x7771, RZ ;  /* 0x0000777110067816 */ /* 0x000fe200000000ff */
[----:B------:R-:W3:Y:S01]  /*3d180*/  LDCU UR6, c[0x0][0x39c] ;  /* 0x00007380ff0677ac */ /* 0x000ee20008000800 */
[----:B------:R-:W-:Y:S01]  /*3d190*/  LEA.HI.X.SX32 R3, R3, R0, 0x1, P6 ;  /* 0x0000000003037211 */ /* 0x000fe200030f0eff */
[----:B------:R-:W2:Y:S01]  /*3d1a0*/  LDC R8, c[0x0][0x3b8] ;  /* 0x0000ee00ff087b82 */ /* 0x000ea20000000800 */
[----:B------:R-:W-:-:S03]  /*3d1b0*/  IADD3 R4, P6, PT, R5, R28, RZ ;  /* 0x0000001c05047210 */ /* 0x000fc60007fde0ff */
[----:B------:R0:W-:Y:S02]  /*3d1c0*/  @P3 STG.E.U8 desc[UR8][R2.64], R6 ;  /* 0x0000000602003986 */ /* 0x0001e4000c101108 */
[----:B0-----:R-:W-:Y:S01]  /*3d1d0*/  IMAD R3, R12, 0x4, R5 ;  /* 0x000000040c037824 */ /* 0x001fe200078e0205 */
[----:B------:R-:W-:Y:S01]  /*3d1e0*/  ISETP.LT.AND P3, PT, R25, UR4, !P0 ;  /* 0x0000000419007c0c */ /* 0x000fe2000c761270 */
[----:B------:R-:W0:Y:S01]  /*3d1f0*/  LDCU UR4, c[0x0][0x39c] ;  /* 0x00007380ff0477ac */ /* 0x000e220008000800 */
[----:B------:R-:W2:Y:S01]  /*3d200*/  LDL.LU R25, [R1+0x1e4] ;  /* 0x0001e40001197983 */ /* 0x000ea20000300800 */
[----:B------:R-:W-:Y:S01]  /*3d210*/  LEA.HI.X.SX32 R5, R5, R0, 0x1, P6 ;  /* 0x0000000005057211 */ /* 0x000fe200030f0eff */
[----:B------:R-:W2:Y:S01]  /*3d220*/  LDC R12, c[0x0][0x3b8] ;  /* 0x0000ee00ff0c7b82 */ /* 0x000ea20000000800 */
[----:B------:R-:W-:Y:S01]  /*3d230*/  PRMT R6, R23, 0x7771, RZ ;  /* 0x0000777117067816 */ /* 0x000fe200000000ff */
[----:B------:R-:W2:Y:S01]  /*3d240*/  LDL.LU R20, [R1+0x1e8] ;  /* 0x0001e80001147983 */ /* 0x000ea20000300800 */
[----:B------:R-:W-:-:S03]  /*3d250*/  IADD3 R2, P6, PT, R3, R28, RZ ;  /* 0x0000001c03027210 */ /* 0x000fc60007fde0ff */
[----:B------:R5:W-:Y:S02]  /*3d260*/  @P5 STG.E.U8 desc[UR8][R4.64], R6 ;  /* 0x0000000604005986 */ /* 0x000be4000c101108 */
[----:B-----5:R-:W-:Y:S01]  /*3d270*/  IMAD R5, R10, 0x4, R3 ;  /* 0x000000040a057824 */ /* 0x020fe200078e0203 */
[----:B------:R-:W-:Y:S01]  /*3d280*/  LEA.HI.X.SX32 R3, R3, R0, 0x1, P6 ;  /* 0x0000000003037211 */ /* 0x000fe200030f0eff */
[----:B------:R-:W5:Y:S01]  /*3d290*/  LDC R10, c[0x0][0x3b8] ;  /* 0x0000ee00ff0a7b82 */ /* 0x000f620000000800 */
[----:B------:R-:W-:-:S05]  /*3d2a0*/  PRMT R6, R27, 0x7771, RZ ;  /* 0x000077711b067816 */ /* 0x000fca00000000ff */
[----:B------:R4:W-:Y:S01]  /*3d2b0*/  @P2 STG.E.U8 desc[UR8][R2.64], R6 ;  /* 0x0000000602002986 */ /* 0x0009e2000c101108 */
[----:B0-----:R-:W-:Y:S01]  /*3d2c0*/  ISETP.LT.AND P2, PT, R21, UR4, !P0 ;  /* 0x0000000415007c0c */ /* 0x001fe2000c741270 */
[----:B------:R-:W0:Y:S02]  /*3d2d0*/  LDCU UR4, c[0x0][0x39c] ;  /* 0x00007380ff0477ac */ /* 0x000e240008000800 */
[----:B------:R-:W5:Y:S01]  /*3d2e0*/  LDL.LU R21, [R1+0x1ec] ;  /* 0x0001ec0001157983 */ /* 0x000f620000300800 */
[----:B------:R-:W-:Y:S01]  /*3d2f0*/  IADD3 R4, P6, PT, R5, R28, RZ ;  /* 0x0000001c05047210 */ /* 0x000fe20007fde0ff */
[----:B----4-:R-:W-:Y:S01]  /*3d300*/  IMAD R3, R9, 0x4, R5 ;  /* 0x0000000409037824 */ /* 0x010fe200078e0205 */
[----:B------:R-:W-:Y:S01]  /*3d310*/  PRMT R6, R19, 0x7771, RZ ;  /* 0x0000777113067816 */ /* 0x000fe200000000ff */
[----:B------:R-:W4:Y:S01]  /*3d320*/  LDC R9, c[0x0][0x3b8] ;  /* 0x0000ee00ff097b82 */ /* 0x000f220000000800 */
[----:B------:R-:W-:Y:S02]  /*3d330*/  LEA.HI.X.SX32 R5, R5, R0, 0x1, P6 ;  /* 0x0000000005057211 */ /* 0x000fe400030f0eff */
[----:B-1----:R-:W-:Y:S01]  /*3d340*/  ISETP.LT.AND P5, PT, R24, UR5, !P0 ;  /* 0x0000000518007c0c */ /* 0x002fe2000c7a1270 */
[----:B------:R-:W1:Y:S01]  /*3d350*/  LDCU UR5, c[0x0][0x39c] ;  /* 0x00007380ff0577ac */ /* 0x000e620008000800 */
[----:B------:R-:W4:Y:S04]  /*3d360*/  LDL.LU R24, [R1+0x1f0] ;  /* 0x0001f00001187983 */ /* 0x000f280000300800 */
[----:B------:R2:W-:Y:S01]  /*3d370*/  @P4 STG.E.U8 desc[UR8][R4.64], R6 ;  /* 0x0000000604004986 */ /* 0x0005e2000c101108 */
[----:B---3--:R-:W-:-:S02]  /*3d380*/  ISETP.LT.AND P4, PT, R26, UR6, !P0 ;  /* 0x000000061a007c0c */ /* 0x008fc4000c781270 */
[----:B------:R-:W-:Y:S01]  /*3d390*/  IADD3 R2, P6, PT, R3, R28, RZ ;  /* 0x0000001c03027210 */ /* 0x000fe20007fde0ff */
[----:B------:R-:W3:Y:S01]  /*3d3a0*/  LDL.LU R26, [R1+0x1f4] ;  /* 0x0001f400011a7983 */ /* 0x000ee20000300800 */
[----:B--2---:R-:W-:Y:S01]  /*3d3b0*/  IMAD R5, R8, 0x4, R3 ;  /* 0x0000000408057824 */ /* 0x004fe200078e0203 */
[----:B------:R-:W-:Y:S01]  /*3d3c0*/  PRMT R6, R29, 0x7771, RZ ;  /* 0x000077711d067816 */ /* 0x000fe200000000ff */
[----:B------:R-:W2:Y:S01]  /*3d3d0*/  LDC R8, c[0x0][0x3b8] ;  /* 0x0000ee00ff087b82 */ /* 0x000ea20000000800 */
[----:B------:R-:W-:Y:S01]  /*3d3e0*/  LEA.HI.X.SX32 R3, R3, R0, 0x1, P6 ;  /* 0x0000000003037211 */ /* 0x000fe200030f0eff */
[----:B------:R-:W0:Y:S01]  /*3d3f0*/  LDCU UR6, c[0x0][0x39c] ;  /* 0x00007380ff0677ac */ /* 0x000e220008000800 */
[----:B------:R-:W-:-:S03]  /*3d400*/  IADD3 R4, P6, PT, R5, R28, RZ ;  /* 0x0000001c05047210 */ /* 0x000fc60007fde0ff */
[----:B------:R1:W-:Y:S02]  /*3d410*/  @P3 STG.E.U8 desc[UR8][R2.64], R6 ;  /* 0x0000000602003986 */ /* 0x0003e4000c101108 */
[----:B-1----:R-:W-:Y:S01]  /*3d420*/  IMAD R3, R12, 0x4, R5 ;  /* 0x000000040c037824 */ /* 0x002fe200078e0205 */
[----:B------:R-:W-:Y:S01]  /*3d430*/  ISETP.LT.AND P3, PT, R25, UR5, !P0 ;  /* 0x0000000519007c0c */ /* 0x000fe2000c761270 */
[----:B------:R-:W1:Y:S01]  /*3d440*/  LDCU UR5, c[0x0][0x39c] ;  /* 0x00007380ff0577ac */ /* 0x000e620008000800 */
[----:B------:R-:W-:Y:S01]  /*3d450*/  LEA.HI.X.SX32 R5, R5, R0, 0x1, P6 ;  /* 0x0000000005057211 */ /* 0x000fe200030f0eff */
[----:B------:R-:W3:Y:S01]  /*3d460*/  LDL.LU R25, [R1+0x1f8] ;  /* 0x0001f80001197983 */ /* 0x000ee20000300800 */
[----:B------:R-:W-:Y:S01]  /*3d470*/  PRMT R6, R15, 0x7771, RZ ;  /* 0x000077710f067816 */ /* 0x000fe200000000ff */
[----:B------:R-:W3:Y:S01]  /*3d480*/  LDC R12, c[0x0][0x3b8] ;  /* 0x0000ee00ff0c7b82 */ /* 0x000ee20000000800 */
[----:B------:R-:W-:-:S03]  /*3d490*/  IADD3 R2, P6, PT, R3, R28, RZ ;  /* 0x0000001c03027210 */ /* 0x000fc60007fde0ff */
[----:B------:R5:W-:Y:S02]  /*3d4a0*/  @P5 STG.E.U8 desc[UR8][R4.64], R6 ;  /* 0x0000000604005986 */ /* 0x000be4000c101108 */
[----:B-----5:R-:W-:Y:S01]  /*3d4b0*/  IMAD R5, R10, 0x4, R3 ;  /* 0x000000040a057824 */ /* 0x020fe200078e0203 */
[----:B------:R-:W-:Y:S01]  /*3d4c0*/  LEA.HI.X.SX32 R3, R3, R0, 0x1, P6 ;  /* 0x0000000003037211 */ /* 0x000fe200030f0eff */
[----:B------:R-:W5:Y:S01]  /*3d4d0*/  LDC R10, c[0x0][0x3b8] ;  /* 0x0000ee00ff0a7b82 */ /* 0x000f620000000800 */
[----:B------:R-:W-:Y:S02]  /*3d4e0*/  PRMT R6, R11, 0x7771, RZ ;  /* 0x000077710b067816 */ /* 0x000fe400000000ff */
[----:B0-----:R-:W-:Y:S01]  /*3d4f0*/  ISETP.LT.AND P6, PT, R20, UR4, !P0 ;  /* 0x0000000414007c0c */ /* 0x001fe2000c7c1270 */
[----:B------:R-:W3:Y:S02]  /*3d500*/  LDCU UR4, c[0x0][0x39c] ;  /* 0x00007380ff0477ac */ /* 0x000ee40008000800 */
[----:B------:R4:W-:Y:S01]  /*3d510*/  @P2 STG.E.U8 desc[UR8][R2.64], R6 ;  /* 0x0000000602002986 */ /* 0x0009e2000c101108 */
[----:B------:R-:W-:-:S02]  /*3d520*/  IADD3 R4, P5, PT, R5, R28, RZ ;  /* 0x0000001c05047210 */ /* 0x000fc40007fbe0ff */
[----:B-1----:R-:W-:Y:S01]  /*3d530*/  ISETP.LT.AND P2, PT, R21, UR5, !P0 ;  /* 0x0000000515007c0c */ /* 0x002fe2000c741270 */
[----:B------:R-:W0:Y:S01]  /*3d540*/  LDCU UR5, c[0x0][0x39c] ;  /* 0x00007380ff0577ac */ /* 0x000e220008000800 */
[----:B------:R-:W3:Y:S01]  /*3d550*/  LDL.LU R21, [R1+0x1fc] ;  /* 0x0001fc0001157983 */ /* 0x000ee20000300800 */
[----:B----4-:R-:W-:Y:S01]  /*3d560*/  IMAD R3, R9, 0x4, R5 ;  /* 0x0000000409037824 */ /* 0x010fe200078e0205 */
[----:B------:R-:W-:Y:S01]  /*3d570*/  LEA.HI.X.SX32 R5, R5, R0, 0x1, P5 ;  /* 0x0000000005057211 */ /* 0x000fe200028f0eff */
[----:B------:R-:W1:Y:S01]  /*3d580*/  LDC R9, c[0x0][0x3b8] ;  /* 0x0000ee00ff097b82 */ /* 0x000e620000000800 */
[----:B------:R-:W-:Y:S01]  /*3d590*/  PRMT R6, R7, 0x7771, RZ ;  /* 0x0000777107067816 */ /* 0x000fe200000000ff */
[----:B------:R-:W4:Y:S01]  /*3d5a0*/  LDL.LU R20, [R1+0x200] ;  /* 0x0002000001147983 */ /* 0x000f220000300800 */
[C---:B------:R-:W-:Y:S01]  /*3d5b0*/  IADD3 R2, P5, PT, R3.reuse, R28, RZ ;  /* 0x0000001c03027210 */ /* 0x040fe20007fbe0ff */
[----:B--2---:R-:W-:Y:S02]  /*3d5c0*/  IMAD R8, R8, 0x4, R3 ;  /* 0x0000000408087824 */ /* 0x004fe400078e0203 */
[----:B------:R2:W-:Y:S01]  /*3d5d0*/  @P4 STG.E.U8 desc[UR8][R4.64], R6 ;  /* 0x0000000604004986 */ /* 0x0005e2000c101108 */
[----:B------:R-:W-:-:S02]  /*3d5e0*/  LEA.HI.X.SX32 R3, R3, R0, 0x1, P5 ;  /* 0x0000000003037211 */ /* 0x000fc400028f0eff */
[----:B------:R-:W-:Y:S01]  /*3d5f0*/  ISETP.LT.AND P4, PT, R24, UR6, !P0 ;  /* 0x0000000618007c0c */ /* 0x000fe2000c781270 */
[----:B------:R-:W0:Y:S01]  /*3d600*/  LDCU UR6, c[0x0][0x39c] ;  /* 0x00007380ff0677ac */ /* 0x000e220008000800 */
[----:B------:R-:W4:Y:S01]  /*3d610*/  LDL.LU R24, [R1+0x204] ;  /* 0x0002040001187983 */ /* 0x000f220000300800 */
[----:B--2---:R-:W-:Y:S01]  /*3d620*/  PRMT R5, R16, 0x7772, RZ ;  /* 0x0000777210057816 */ /* 0x004fe200000000ff */
[----:B------:R-:W2:Y:S04]  /*3d630*/  LDC R6, c[0x0][0x3b8] ;  /* 0x0000ee00ff067b82 */ /* 0x000ea80000000800 */
[----:B------:R0:W-:Y:S01]  /*3d640*/  @P3 STG.E.U8 desc[UR8][R2.64], R5 ;  /* 0x0000000502003986 */ /* 0x0001e2000c101108 */
[----:B---3--:R-:W-:Y:S01]  /*3d650*/  ISETP.LT.AND P3, PT, R26, UR4, !P0 ;  /* 0x000000041a007c0c */ /* 0x008fe2000c761270 */
[----:B0-----:R-:W-:-:S02]  /*3d660*/  IMAD R3, R12, 0x4, R8 ;  /* 0x000000040c037824 */ /* 0x001fc400078e0208 */
[----:B------:R-:W3:Y:S01]  /*3d670*/  LDL.LU R26, [R1+0x210] ;  /* 0x00021000011a7983 */ /* 0x000ee20000300800 */
[----:B------:R-:W-:Y:S01]  /*3d680*/  IADD3 R4, P5, PT, R8, R28, RZ ;  /* 0x0000001c08047210 */ /* 0x000fe20007fbe0ff */
[----:B------:R-:W4:Y:S01]  /*3d690*/  LDCU UR4, c[0x0][0x39c] ;  /* 0x00007380ff0477ac */ /* 0x000f220008000800 */
[----:B-----5:R-:W-:Y:S01]  /*3d6a0*/  IMAD R13, R10, 0x4, R3 ;  /* 0x000000040a0d7824 */ /* 0x020fe200078e0203 */
[----:B------:R-:W-:Y:S01]  /*3d6b0*/  PRMT R17, R27, 0x7772, RZ ;  /* 0x000077721b117816 */ /* 0x000fe200000000ff */
[----:B------:R-:W5:Y:S01]  /*3d6c0*/  LDL.LU R18, [R1+0x128] ;  /* 0x0001280001127983 */ /* 0x000f620000300800 */
[----:B------:R-:W-:Y:S01]  /*3d6d0*/  LEA.HI.X.SX32 R5, R8, R0, 0x1, P5 ;  /* 0x0000000008057211 */ /* 0x000fe200028f0eff */
[----:B------:R-:W0:Y:S01]  /*3d6e0*/  LDC R10, c[0x0][0x3b8] ;  /* 0x0000ee00ff0a7b82 */ /* 0x000e220000000800 */
[----:B------:R-:W-:Y:S01]  /*3d6f0*/  IADD3 R2, P5, PT, R3, R28, RZ ;  /* 0x0000001c03027210 */ /* 0x000fe20007fbe0ff */
[----:B-1----:R-:W-:Y:S01]  /*3d700*/  IMAD R9, R9, 0x4, R13 ;  /* 0x0000000409097824 */ /* 0x002fe200078e020d */
[----:B------:R-:W-:Y:S01]  /*3d710*/  PRMT R8, R23, 0x7772, RZ ;  /* 0x0000777217087816 */ /* 0x000fe200000000ff */
[----:B------:R-:W5:Y:S01]  /*3d720*/  LDL.LU R22, [R1+0x208] ;  /* 0x0002080001167983 */ /* 0x000f620000300800 */
[----:B------:R-:W-:-:S03]  /*3d730*/  LEA.HI.X.SX32 R3, R3, R0, 0x1, P5 ;  /* 0x0000000003037211 */ /* 0x000fc600028f0eff */
[----:B------:R1:W-:Y:S01]  /*3d740*/  @P6 STG.E.U8 desc[UR8][R4.64], R8 ;  /* 0x0000000804006986 */ /* 0x0003e2000c101108 */
[----:B------:R-:W0:Y:S03]  /*3d750*/  LDC R12, c[0x0][0x3b8] ;  /* 0x0000ee00ff0c7b82 */ /* 0x000e260000000800 */
[----:B------:R2:W-:Y:S01]  /*3d760*/  @P2 STG.E.U8 desc[UR8][R2.64], R17 ;  /* 0x0000001102002986 */ /* 0x0005e2000c101108 */
[----:B-1----:R-:W-:-:S04]  /*3d770*/  IADD3 R4, P5, PT, R13, R28, RZ ;  /* 0x0000001c0d047210 */ /* 0x002fc80007fbe0ff */
[----:B------:R-:W1:Y:S01]  /*3d780*/  LDC R8, c[0x0][0x3b8] ;  /* 0x0000ee00ff087b82 */ /* 0x000e620000000800 */
[----:B------:R-:W-:Y:S01]  /*3d790*/  ISETP.LT.AND P6, PT, R25, UR5, !P0 ;  /* 0x0000000519007c0c */ /* 0x000fe2000c7c1270 */
[----:B------:R-:W0:Y:S01]  /*3d7a0*/  LDCU UR5, c[0x0][0x39c] ;  /* 0x00007380ff0577ac */ /* 0x000e220008000800 */
[----:B------:R-:W-:Y:S02]  /*3d7b0*/  LEA.HI.X.SX32 R5, R13, R0, 0x1, P5 ;  /* 0x000000000d057211 */ /* 0x000fe400028f0eff */
[----:B------:R-:W-:Y:S01]  /*3d7c0*/  PRMT R25, R19, 0x7772, RZ ;  /* 0x0000777213197816 */ /* 0x000fe200000000ff */
[----:B--2---:R-:W-:Y:S02]  /*3d7d0*/  IMAD R13, R6, 0x4, R9 ;  /* 0x00000004060d7824 */ /* 0x004fe400078e0209 */
[----:B------:R-:W2:Y:S02]  /*3d7e0*/  LDC R6, c[0x0][0x3b8] ;  /* 0x0000ee00ff067b82 */ /* 0x000ea40000000800 */
[----:B------:R0:W-:Y:S01]  /*3d7f0*/  @P4 STG.E.U8 desc[UR8][R4.64], R25 ;  /* 0x0000001904004986 */ /* 0x0001e2000c101108 */
[----:B------:R-:W-:-:S04]  /*3d800*/  IADD3 R2, P4, PT, R9, R28, RZ ;  /* 0x0000001c09027210 */ /* 0x000fc80007f9e0ff */
[----:B------:R-:W-:Y:S02]  /*3d810*/  LEA.HI.X.SX32 R3, R9, R0, 0x1, P4 ;  /* 0x0000000009037211 */ /* 0x000fe400020f0eff */
[----:B------:R-:W2:Y:S01]  /*3d820*/  LDC R9, c[0x0][0x3b8] ;  /* 0x0000ee00ff097b82 */ /* 0x000ea20000000800 */
[----:B0-----:R-:W-:Y:S02]  /*3d830*/  IADD3 R4, P5, PT, R13, R28, RZ ;  /* 0x0000001c0d047210 */ /* 0x001fe40007fbe0ff */
[----:B------:R-:W-:Y:S02]  /*3d840*/  PRMT R25, R15, 0x7772, RZ ;  /* 0x000077720f197816 */ /* 0x000fe400000000ff */
[----:B------:R-:W-:Y:S01]  /*3d850*/  ISETP.LT.AND P2, PT, R21, UR6, !P0 ;  /* 0x0000000615007c0c */ /* 0x000fe2000c741270 */
[----:B------:R-:W3:Y:S01]  /*3d860*/  LDCU UR6, c[0x0][0x39c] ;  /* 0x00007380ff0677ac */ /* 0x000ee20008000800 */
[----:B------:R-:W-:Y:S02]  /*3d870*/  PRMT R21, R29, 0x7772, RZ ;  /* 0x000077721d157816 */ /* 0x000fe400000000ff */
[----:B------:R-:W-:-:S02]  /*3d880*/  LEA.HI.X.SX32 R5, R13, R0, 0x1, P5 ;  /* 0x000000000d057211 */ /* 0x000fc400028f0eff */
[----:B----4-:R-:W-:Y:S01]  /*3d890*/  ISETP.LT.AND P4, PT, R20, UR4, !P0 ;  /* 0x0000000414007c0c */ /* 0x010fe2000c781270 */
[----:B------:R0:W-:Y:S01]  /*3d8a0*/  @P3 STG.E.U8 desc[UR8][R2.64], R21 ;  /* 0x0000001502003986 */ /* 0x0001e2000c101108 */
[----:B-1----:R-:W-:Y:S01]  /*3d8b0*/  IMAD R17, R8, 0x4, R13 ;  /* 0x0000000408117824 */ /* 0x002fe200078e020d */
[----:B------:R-:W1:Y:S02]  /*3d8c0*/  LDCU UR4, c[0x0][0x39c] ;  /* 0x00007380ff0477ac */ /* 0x000e640008000800 */
[----:B------:R-:W4:Y:S01]  /*3d8d0*/  LDL.LU R20, [R1+0x20c] ;  /* 0x00020c0001147983 */ /* 0x000f220000300800 */
[----:B------:R-:W-:-:S03]  /*3d8e0*/  ISETP.LT.AND P3, PT, R24, UR5, !P0 ;  /* 0x0000000518007c0c */ /* 0x000fc6000c761270 */
[----:B------:R-:W-:Y:S01]  /*3d8f0*/  @P6 STG.E.U8 desc[UR8][R4.64], R25 ;  /* 0x0000001904006986 */ /* 0x000fe2000c101108 */
[----:B0-----:R-:W-:-:S03]  /*3d900*/  PRMT R21, R11, 0x7772, RZ ;  /* 0x000077720b157816 */ /* 0x001fc600000000ff */
[----:B------:R-:W4:Y:S01]  /*3d910*/  LDL.LU R24, [R1+0x214] ;  /* 0x0002140001187983 */ /* 0x000f220000300800 */
[C---:B------:R-:W-:Y:S01]  /*3d920*/  IADD3 R2, P5, PT, R17.reuse, R28, RZ ;  /* 0x0000001c11027210 */ /* 0x040fe20007fbe0ff */
[----:B------:R-:W4:Y:S01]  /*3d930*/  LDCU UR5, c[0x0][0x39c] ;  /* 0x00007380ff0577ac */ /* 0x000f220008000800 */
[----:B---3--:R-:W-:Y:S01]  /*3d940*/  ISETP.LT.AND P6, PT, R26, UR6, !P0 ;  /* 0x000000061a007c0c */ /* 0x008fe2000c7c1270 */
[----:B------:R-:W0:Y:S01]  /*3d950*/  LDCU UR6, c[0x0][0x39c] ;  /* 0x00007380ff0677ac */ /* 0x000e220008000800 */
[----:B------:R-:W3:Y:S01]  /*3d960*/  LDL.LU R26, [R1+0x11c] ;  /* 0x00011c00011a7983 */ /* 0x000ee20000300800 */
[----:B------:R-:W-:Y:S01]  /*3d970*/  LEA.HI.X.SX32 R3, R17, R0, 0x1, P5 ;  /* 0x0000000011037211 */ /* 0x000fe200028f0eff */
[----:B------:R-:W-:Y:S02]  /*3d980*/  IMAD R17, R10, 0x4, R17 ;  /* 0x000000040a117824 */ /* 0x000fe400078e0211 */
[----:B------:R-:W0:Y:S02]  /*3d990*/  LDC R10, c[0x0][0x3b8] ;  /* 0x0000ee00ff0a7b82 */ /* 0x000e240000000800 */
[----:B------:R1:W-:Y:S01]  /*3d9a0*/  @P2 STG.E.U8 desc[UR8][R2.64], R21 ;  /* 0x0000001502002986 */ /* 0x0003e2000c101108 */
[----:B--2---:R-:W-:Y:S01]  /*3d9b0*/  IMAD R9, R9, 0x4, R17 ;  /* 0x0000000409097824 */ /* 0x004fe200078e0211 */
[----:B-1----:R-:W-:-:S04]  /*3d9c0*/  IADD3 R2, P2, PT, R17, R28, RZ ;  /* 0x0000001c11027210 */ /* 0x002fc80007f5e0ff */
[----:B------:R-:W-:Y:S01]  /*3d9d0*/  LEA.HI.X.SX32 R3, R17, R0, 0x1, P2 ;  /* 0x0000000011037211 */ /* 0x000fe200010f0eff */
[----:B------:R-:W-:Y:S02]  /*3d9e0*/  IMAD R17, R6, 0x4, R9 ;  /* 0x0000000406117824 */ /* 0x000fe400078e0209 */
[----:B------:R-:W1:Y:S01]  /*3d9f0*/  LDC R6, c[0x0][0x3b8] ;  /* 0x0000ee00ff067b82 */ /* 0x000e620000000800 */
[----:B------:R-:W-:Y:S02]  /*3da00*/  IADD3 R4, P2, PT, R9, R28, RZ ;  /* 0x0000001c09047210 */ /* 0x000fe40007f5e0ff */
[----:B------:R-:W-:Y:S02]  /*3da10*/  PRMT R25, R7, 0x7772, RZ ;  /* 0x0000777207197816 */ /* 0x000fe400000000ff */
[----:B------:R-:W-:Y:S02]  /*3da20*/  LEA.HI.X.SX32 R5, R9, R0, 0x1, P2 ;  /* 0x0000000009057211 */ /* 0x000fe400010f0eff */
[----:B------:R-:W-:-:S02]  /*3da30*/  PRMT R13, R16, 0x7773, RZ ;  /* 0x00007773100d7816 */ /* 0x000fc400000000ff */
[----:B------:R-:W-:Y:S01]  /*3da40*/  IADD3 R8, P2, PT, R17, R28, RZ ;  /* 0x0000001c11087210 */ /* 0x000fe20007f5e0ff */
[----:B------:R-:W2:Y:S01]  /*3da50*/  LDC R16, c[0x0][0x3b8] ;  /* 0x0000ee00ff107b82 */ /* 0x000ea20000000800 */
[----:B------:R0:W-:Y:S01]  /*3da60*/  @P4 STG.E.U8 desc[UR8][R2.64], R25 ;  /* 0x0000001902004986 */ /* 0x0001e2000c101108 */
[----:B------:R-:W-:Y:S02]  /*3da70*/  PRMT R23, R23, 0x7773, RZ ;  /* 0x0000777317177816 */ /* 0x000fe400000000ff */
[----:B------:R-:W-:Y:S02]  /*3da80*/  LEA.HI.X.SX32 R9, R17, R0, 0x1, P2 ;  /* 0x0000000011097211 */ /* 0x000fe400010f0eff */
[----:B-----5:R-:W-:Y:S01]  /*3da90*/  ISETP.LT.AND P5, PT, R18, UR12, !P0 ;  /* 0x0000000c12007c0c */ /* 0x020fe2000c7a1270 */
[----:B------:R-:W3:Y:S01]  /*3daa0*/  LDCU UR12, c[0x0][0x39c] ;  /* 0x00007380ff0c77ac */ /* 0x000ee20008000800 */
[----:B------:R5:W-:Y:S01]  /*3dab0*/  @P3 STG.E.U8 desc[UR8][R4.64], R13 ;  /* 0x0000000d04003986 */ /* 0x000be2000c101108 */
[----:B0-----:R-:W-:-:S03]  /*3dac0*/  IMAD R3, R14, 0x4, R17 ;  /* 0x000000040e037824 */ /* 0x001fc600078e0211 */
[----:B------:R0:W-:Y:S02]  /*3dad0*/  @P6 STG.E.U8 desc[UR8][R8.64], R23 ;  /* 0x0000001708006986 */ /* 0x0001e4000c101108 */
[----:B------:R-:W-:Y:S01]  /*3dae0*/  IADD3 R2, P6, PT, R3, R28, RZ ;  /* 0x0000001c03027210 */ /* 0x000fe20007fde0ff */
[----:B-----5:R-:W5:Y:S01]  /*3daf0*/  LDC R13, c[0x0][0x3b8] ;  /* 0x0000ee00ff0d7b82 */ /* 0x020f620000000800 */
[----:B------:R-:W-:Y:S01]  /*3db00*/  IMAD R5, R10, 0x4, R3 ;  /* 0x000000040a057824 */ /* 0x000fe200078e0203 */
[----:B------:R-:W-:Y:S02]  /*3db10*/  PRMT R21, R27, 0x7773, RZ ;  /* 0x000077731b157816 */ /* 0x000fe400000000ff */
[----:B------:R-:W-:Y:S01]  /*3db20*/  PRMT R25, R19, 0x7773, RZ ;  /* 0x0000777313197816 */ /* 0x000fe200000000ff */
[----:B-1----:R-:W-:Y:S01]  /*3db30*/  IMAD R19, R6, 0x4, R5 ;  /* 0x0000000406137824 */ /* 0x002fe200078e0205 */
[----:B------:R-:W-:Y:S02]  /*3db40*/  LEA.HI.X.SX32 R3, R3, R0, 0x1, P6 ;  /* 0x0000000003037211 */ /* 0x000fe400030f0eff */
[----:B------:R-:W-:Y:S01]  /*3db50*/  ISETP.LT.AND P4, PT, R22, UR4, !P0 ;  /* 0x0000000416007c0c */ /* 0x000fe2000c781270 */
[----:B0-----:R-:W-:Y:S01]  /*3db60*/  IMAD R9, R12, 0x4, R19 ;  /* 0x000000040c097824 */ /* 0x001fe200078e0213 */
[-C--:B------:R-:W-:Y:S01]  /*3db70*/  IADD3 R4, P6, PT, R5, R28.reuse, RZ ;  /* 0x0000001c05047210 */ /* 0x080fe20007fde0ff */
[----:B------:R5:W-:Y:S01]  /*3db80*/  @P5 STG.E.U8 desc[UR8][R2.64], R21 ;  /* 0x0000001502005986 */ /* 0x000be2000c101108 */
[----:B------:R-:W-:-:S02]  /*3db90*/  IADD3 R6, P5, PT, R19, R28, RZ ;  /* 0x0000001c13067210 */ /* 0x000fc40007fbe0ff */
[----:B------:R-:W-:Y:S02]  /*3dba0*/  PRMT R23, R7, 0x7773, RZ ;  /* 0x0000777307177816 */ /* 0x000fe400000000ff */
[-C--:B------:R-:W-:Y:S02]  /*3dbb0*/  LEA.HI.X.SX32 R5, R5, R0.reuse, 0x1, P6 ;  /* 0x0000000005057211 */ /* 0x080fe400030f0eff */
[----:B------:R-:W-:Y:S01]  /*3dbc0*/  LEA.HI.X.SX32 R7, R19, R0, 0x1, P5 ;  /* 0x0000000013077211 */ /* 0x000fe200028f0eff */
[----:B--2---:R-:W-:Y:S01]  /*3dbd0*/  IMAD R19, R16, 0x4, R9 ;  /* 0x0000000410137824 */ /* 0x004fe200078e0209 */
[----:B----4-:R-:W-:Y:S01]  /*3dbe0*/  ISETP.LT.AND P3, PT, R20, UR5, !P0 ;  /* 0x0000000514007c0c */ /* 0x010fe2000c761270 */
[----:B------:R0:W-:Y:S01]  /*3dbf0*/  @P4 STG.E.U8 desc[UR8][R4.64], R25 ;  /* 0x0000001904004986 */ /* 0x0001e2000c101108 */
[----:B------:R-:W-:Y:S02]  /*3dc00*/  IADD3 R8, P5, PT, R9, R28, RZ ;  /* 0x0000001c09087210 */ /* 0x000fe40007fbe0ff */
[----:B------:R-:W-:-:S02]  /*3dc10*/  ISETP.LT.AND P2, PT, R24, UR6, !P0 ;  /* 0x0000000618007c0c */ /* 0x000fc4000c741270 */
[----:B------:R-:W-:Y:S01]  /*3dc20*/  IADD3 R12, P4, PT, R19, R28, RZ ;  /* 0x0000001c130c7210 */ /* 0x000fe20007f9e0ff */
[----:B-----5:R-:W-:Y:S01]  /*3dc30*/  IMAD R3, R13, 0x4, R19 ;  /* 0x000000040d037824 */ /* 0x020fe200078e0213 */
[----:B------:R-:W-:Y:S02]  /*3dc40*/  PRMT R17, R29, 0x7773, RZ ;  /* 0x000077731d117816 */ /* 0x000fe400000000ff */
[----:B------:R-:W-:Y:S02]  /*3dc50*/  PRMT R15, R15, 0x7773, RZ ;  /* 0x000077730f0f7816 */ /* 0x000fe400000000ff */
[-C--:B------:R-:W-:Y:S02]  /*3dc60*/  LEA.HI.X.SX32 R9, R9, R0.reuse, 0x1, P5 ;  /* 0x0000000009097211 */ /* 0x080fe400028f0eff */
[----:B------:R-:W-:Y:S02]  /*3dc70*/  PRMT R11, R11, 0x7773, RZ ;  /* 0x000077730b0b7816 */ /* 0x000fe400000000ff */
[----:B------:R-:W-:Y:S01]  /*3dc80*/  LEA.HI.X.SX32 R13, R19, R0, 0x1, P4 ;  /* 0x00000000130d7211 */ /* 0x000fe200020f0eff */
[----:B------:R0:W-:Y:S01]  /*3dc90*/  @P3 STG.E.U8 desc[UR8][R6.64], R17 ;  /* 0x0000001106003986 */ /* 0x0001e2000c101108 */
[----:B------:R-:W-:-:S03]  /*3dca0*/  IADD3 R28, P3, PT, R3, R28, RZ ;  /* 0x0000001c031c7210 */ /* 0x000fc60007f7e0ff */
[----:B------:R0:W-:Y:S01]  /*3dcb0*/  @P2 STG.E.U8 desc[UR8][R8.64], R15 ;  /* 0x0000000f08002986 */ /* 0x0001e2000c101108 */
[----:B------:R-:W-:Y:S02]  /*3dcc0*/  LEA.HI.X.SX32 R29, R3, R0, 0x1, P3 ;  /* 0x00000000031d7211 */ /* 0x000fe400018f0eff */
[----:B---3--:R-:W-:-:S13]  /*3dcd0*/  ISETP.LT.AND P0, PT, R26, UR12, !P0 ;  /* 0x0000000c1a007c0c */ /* 0x008fda000c701270 */
[----:B------:R0:W-:Y:S01]  /*3dce0*/  @P0 STG.E.U8 desc[UR8][R12.64], R11 ;  /* 0x0000000b0c000986 */ /* 0x0001e2000c101108 */
[----:B------:R-:W-:Y:S05]  /*3dcf0*/  @!P1 EXIT ;  /* 0x000000000000994d */ /* 0x000fea0003800000 */
[----:B------:R-:W-:Y:S01]  /*3dd00*/  STG.E.U8 desc[UR8][R28.64], R23 ;  /* 0x000000171c007986 */ /* 0x000fe2000c101108 */
[----:B------:R-:W-:Y:S05]  /*3dd10*/  EXIT ;  /* 0x000000000000794d */ /* 0x000fea0003800000 */
.L_x_2:
[----:B------:R-:W-:-:S00]  /*3dd20*/  BRA `(.L_x_2) ;  /* 0xfffffffc00fc7947 */ /* 0x000fc0000383ffff */
[----:B------:R-:W-:-:S00]  /*3dd30*/  NOP ;  /* 0x0000000000007918 */ /* 0x000fc00000000000 */
        /* <DEDUP_REMOVED lines=12> */
.L_x_3:


//--------------------- .nv.shared.matmul_kernel  --------------------------
	.section	.nv.shared.matmul_kernel,"aw",@nobits
	.sectionflags	@""
	.align	16
	.zero		1024


//--------------------- .nv.shared.reserved.0     --------------------------
	.section	.nv.shared.reserved.0,"aw",@nobits
	.weak		__nv_reservedSMEM_offset_0_alias
	.size		__nv_reservedSMEM_offset_0_alias, 0, 64
	.other		__nv_reservedSMEM_offset_0_alias,@"STO_CUDA_RESERVED_SHARED STV_DEFAULT"
__nv_reservedSMEM_offset_0_alias:
	.zero		0
	.zero		64


//--------------------- .nv.constant0.matmul_kernel --------------------------
	.section	.nv.constant0.matmul_kernel,"a",@progbits
	.sectionflags	@""
	.align	4
.nv.constant0.matmul_kernel:
	.zero		976


//--------------------- SYMBOLS --------------------------

	.type		.nv.reservedSmem.offset0,@object
	.size		.nv.reservedSmem.offset0,0x4
	.type		.nv.reservedSmem.cap,@object
	.size		.nv.reservedSmem.cap,0x4
